//
// Generated by NVIDIA NVVM Compiler
//
// Compiler Build ID: CL-36424714
// Cuda compilation tools, release 13.0, V13.0.88
// Based on NVVM 20.0.0
//

.version 9.0
.target sm_100
.address_size 64

	// .globl	_ZN3cub18CUB_300001_SM_10006detail11EmptyKernelIvEEvv
// _ZZN3cub18CUB_300001_SM_10006detail10merge_sort30DeviceMergeSortBlockSortKernelINS2_10policy_hubIN6thrust24THRUST_300001_SM_1000_NS6detail15normal_iteratorINS6_10device_ptrIiEEEEE9Policy600ESB_PNS0_8NullTypeESB_SF_j12greater_thaniSE_EEvbT0_T1_T2_T3_T4_PT6_PT7_T5_NS1_7vsmem_tEE19static_temp_storage has been demoted
// _ZZN3cub18CUB_300001_SM_10006detail10merge_sort26DeviceMergeSortMergeKernelINS2_10policy_hubIN6thrust24THRUST_300001_SM_1000_NS6detail15normal_iteratorINS6_10device_ptrIiEEEEE9Policy600ESB_PNS0_8NullTypeESB_SF_j12greater_thaniSE_EEvbT2_T3_T4_PT6_PT7_T5_PSJ_SJ_NS1_7vsmem_tEE19static_temp_storage has been demoted
// _ZZN3cub18CUB_300001_SM_10006detail10merge_sort30DeviceMergeSortBlockSortKernelINS2_10policy_hubIN6thrust24THRUST_300001_SM_1000_NS6detail15normal_iteratorINS6_10device_ptrIiEEEEE9Policy600ESB_PNS0_8NullTypeESB_SF_m12greater_thaniSE_EEvbT0_T1_T2_T3_T4_PT6_PT7_T5_NS1_7vsmem_tEE19static_temp_storage has been demoted
// _ZZN3cub18CUB_300001_SM_10006detail10merge_sort26DeviceMergeSortMergeKernelINS2_10policy_hubIN6thrust24THRUST_300001_SM_1000_NS6detail15normal_iteratorINS6_10device_ptrIiEEEEE9Policy600ESB_PNS0_8NullTypeESB_SF_m12greater_thaniSE_EEvbT2_T3_T4_PT6_PT7_T5_PSJ_SJ_NS1_7vsmem_tEE19static_temp_storage has been demoted
.global .align 1 .b8 _ZN30_INTERNAL_9c5e23d4_4_k_cu_main4cuda3std3__45__cpo5beginE[1];
.global .align 1 .b8 _ZN30_INTERNAL_9c5e23d4_4_k_cu_main4cuda3std3__45__cpo3endE[1];
.global .align 1 .b8 _ZN30_INTERNAL_9c5e23d4_4_k_cu_main4cuda3std3__45__cpo6cbeginE[1];
.global .align 1 .b8 _ZN30_INTERNAL_9c5e23d4_4_k_cu_main4cuda3std3__45__cpo4cendE[1];
.global .align 1 .b8 _ZN30_INTERNAL_9c5e23d4_4_k_cu_main4cuda3std3__45__cpo6rbeginE[1];
.global .align 1 .b8 _ZN30_INTERNAL_9c5e23d4_4_k_cu_main4cuda3std3__45__cpo4rendE[1];
.global .align 1 .b8 _ZN30_INTERNAL_9c5e23d4_4_k_cu_main4cuda3std3__45__cpo7crbeginE[1];
.global .align 1 .b8 _ZN30_INTERNAL_9c5e23d4_4_k_cu_main4cuda3std3__45__cpo5crendE[1];
.global .align 1 .b8 _ZN30_INTERNAL_9c5e23d4_4_k_cu_main4cuda3std3__432_GLOBAL__N__9c5e23d4_4_k_cu_main6ignoreE[1];
.global .align 1 .b8 _ZN30_INTERNAL_9c5e23d4_4_k_cu_main4cuda3std3__419piecewise_constructE[1];
.global .align 1 .b8 _ZN30_INTERNAL_9c5e23d4_4_k_cu_main4cuda3std3__48in_placeE[1];
.global .align 1 .b8 _ZN30_INTERNAL_9c5e23d4_4_k_cu_main4cuda3std3__420unreachable_sentinelE[1];
.global .align 1 .b8 _ZN30_INTERNAL_9c5e23d4_4_k_cu_main4cuda3std3__47nulloptE[1];
.global .align 1 .b8 _ZN30_INTERNAL_9c5e23d4_4_k_cu_main4cuda3std3__48unexpectE[1];
.global .align 1 .b8 _ZN30_INTERNAL_9c5e23d4_4_k_cu_main4cuda3std6ranges3__45__cpo4swapE[1];
.global .align 1 .b8 _ZN30_INTERNAL_9c5e23d4_4_k_cu_main4cuda3std6ranges3__45__cpo9iter_moveE[1];
.global .align 1 .b8 _ZN30_INTERNAL_9c5e23d4_4_k_cu_main4cuda3std6ranges3__45__cpo5beginE[1];
.global .align 1 .b8 _ZN30_INTERNAL_9c5e23d4_4_k_cu_main4cuda3std6ranges3__45__cpo3endE[1];
.global .align 1 .b8 _ZN30_INTERNAL_9c5e23d4_4_k_cu_main4cuda3std6ranges3__45__cpo6cbeginE[1];
.global .align 1 .b8 _ZN30_INTERNAL_9c5e23d4_4_k_cu_main4cuda3std6ranges3__45__cpo4cendE[1];
.global .align 1 .b8 _ZN30_INTERNAL_9c5e23d4_4_k_cu_main4cuda3std6ranges3__45__cpo7advanceE[1];
.global .align 1 .b8 _ZN30_INTERNAL_9c5e23d4_4_k_cu_main4cuda3std6ranges3__45__cpo9iter_swapE[1];
.global .align 1 .b8 _ZN30_INTERNAL_9c5e23d4_4_k_cu_main4cuda3std6ranges3__45__cpo4nextE[1];
.global .align 1 .b8 _ZN30_INTERNAL_9c5e23d4_4_k_cu_main4cuda3std6ranges3__45__cpo4prevE[1];
.global .align 1 .b8 _ZN30_INTERNAL_9c5e23d4_4_k_cu_main4cuda3std6ranges3__45__cpo4dataE[1];
.global .align 1 .b8 _ZN30_INTERNAL_9c5e23d4_4_k_cu_main4cuda3std6ranges3__45__cpo5cdataE[1];
.global .align 1 .b8 _ZN30_INTERNAL_9c5e23d4_4_k_cu_main4cuda3std6ranges3__45__cpo4sizeE[1];
.global .align 1 .b8 _ZN30_INTERNAL_9c5e23d4_4_k_cu_main4cuda3std6ranges3__45__cpo5ssizeE[1];
.global .align 1 .b8 _ZN30_INTERNAL_9c5e23d4_4_k_cu_main4cuda3std6ranges3__45__cpo8distanceE[1];
.global .align 1 .b8 _ZN30_INTERNAL_9c5e23d4_4_k_cu_main6thrust24THRUST_300001_SM_1000_NS8cuda_cub3parE[1];
.global .align 1 .b8 _ZN30_INTERNAL_9c5e23d4_4_k_cu_main6thrust24THRUST_300001_SM_1000_NS8cuda_cub10par_nosyncE[1];
.global .align 1 .b8 _ZN30_INTERNAL_9c5e23d4_4_k_cu_main6thrust24THRUST_300001_SM_1000_NS6system6detail10sequential3seqE[1];
.global .align 1 .b8 _ZN30_INTERNAL_9c5e23d4_4_k_cu_main6thrust24THRUST_300001_SM_1000_NS6system3cpp3parE[1];
.global .align 1 .b8 _ZN30_INTERNAL_9c5e23d4_4_k_cu_main6thrust24THRUST_300001_SM_1000_NS12placeholders2_1E[1];
.global .align 1 .b8 _ZN30_INTERNAL_9c5e23d4_4_k_cu_main6thrust24THRUST_300001_SM_1000_NS12placeholders2_2E[1];
.global .align 1 .b8 _ZN30_INTERNAL_9c5e23d4_4_k_cu_main6thrust24THRUST_300001_SM_1000_NS12placeholders2_3E[1];
.global .align 1 .b8 _ZN30_INTERNAL_9c5e23d4_4_k_cu_main6thrust24THRUST_300001_SM_1000_NS12placeholders2_4E[1];
.global .align 1 .b8 _ZN30_INTERNAL_9c5e23d4_4_k_cu_main6thrust24THRUST_300001_SM_1000_NS12placeholders2_5E[1];
.global .align 1 .b8 _ZN30_INTERNAL_9c5e23d4_4_k_cu_main6thrust24THRUST_300001_SM_1000_NS12placeholders2_6E[1];
.global .align 1 .b8 _ZN30_INTERNAL_9c5e23d4_4_k_cu_main6thrust24THRUST_300001_SM_1000_NS12placeholders2_7E[1];
.global .align 1 .b8 _ZN30_INTERNAL_9c5e23d4_4_k_cu_main6thrust24THRUST_300001_SM_1000_NS12placeholders2_8E[1];
.global .align 1 .b8 _ZN30_INTERNAL_9c5e23d4_4_k_cu_main6thrust24THRUST_300001_SM_1000_NS12placeholders2_9E[1];
.global .align 1 .b8 _ZN30_INTERNAL_9c5e23d4_4_k_cu_main6thrust24THRUST_300001_SM_1000_NS12placeholders3_10E[1];
.global .align 1 .b8 _ZN30_INTERNAL_9c5e23d4_4_k_cu_main6thrust24THRUST_300001_SM_1000_NS3seqE[1];
.global .align 1 .b8 _ZN30_INTERNAL_9c5e23d4_4_k_cu_main6thrust24THRUST_300001_SM_1000_NS6deviceE[1];

.visible .entry _ZN3cub18CUB_300001_SM_10006detail11EmptyKernelIvEEvv()
{


	ret;

}
	// .globl	_ZN3cub18CUB_300001_SM_10006detail10merge_sort30DeviceMergeSortBlockSortKernelINS2_10policy_hubIN6thrust24THRUST_300001_SM_1000_NS6detail15normal_iteratorINS6_10device_ptrIiEEEEE9Policy600ESB_PNS0_8NullTypeESB_SF_j12greater_thaniSE_EEvbT0_T1_T2_T3_T4_PT6_PT7_T5_NS1_7vsmem_tE
.visible .entry _ZN3cub18CUB_300001_SM_10006detail10merge_sort30DeviceMergeSortBlockSortKernelINS2_10policy_hubIN6thrust24THRUST_300001_SM_1000_NS6detail15normal_iteratorINS6_10device_ptrIiEEEEE9Policy600ESB_PNS0_8NullTypeESB_SF_j12greater_thaniSE_EEvbT0_T1_T2_T3_T4_PT6_PT7_T5_NS1_7vsmem_tE(
	.param .u8 _ZN3cub18CUB_300001_SM_10006detail10merge_sort30DeviceMergeSortBlockSortKernelINS2_10policy_hubIN6thrust24THRUST_300001_SM_1000_NS6detail15normal_iteratorINS6_10device_ptrIiEEEEE9Policy600ESB_PNS0_8NullTypeESB_SF_j12greater_thaniSE_EEvbT0_T1_T2_T3_T4_PT6_PT7_T5_NS1_7vsmem_tE_param_0,
	.param .align 8 .b8 _ZN3cub18CUB_300001_SM_10006detail10merge_sort30DeviceMergeSortBlockSortKernelINS2_10policy_hubIN6thrust24THRUST_300001_SM_1000_NS6detail15normal_iteratorINS6_10device_ptrIiEEEEE9Policy600ESB_PNS0_8NullTypeESB_SF_j12greater_thaniSE_EEvbT0_T1_T2_T3_T4_PT6_PT7_T5_NS1_7vsmem_tE_param_1[8],
	.param .u64 .ptr .align 1 _ZN3cub18CUB_300001_SM_10006detail10merge_sort30DeviceMergeSortBlockSortKernelINS2_10policy_hubIN6thrust24THRUST_300001_SM_1000_NS6detail15normal_iteratorINS6_10device_ptrIiEEEEE9Policy600ESB_PNS0_8NullTypeESB_SF_j12greater_thaniSE_EEvbT0_T1_T2_T3_T4_PT6_PT7_T5_NS1_7vsmem_tE_param_2,
	.param .align 8 .b8 _ZN3cub18CUB_300001_SM_10006detail10merge_sort30DeviceMergeSortBlockSortKernelINS2_10policy_hubIN6thrust24THRUST_300001_SM_1000_NS6detail15normal_iteratorINS6_10device_ptrIiEEEEE9Policy600ESB_PNS0_8NullTypeESB_SF_j12greater_thaniSE_EEvbT0_T1_T2_T3_T4_PT6_PT7_T5_NS1_7vsmem_tE_param_3[8],
	.param .u64 .ptr .align 1 _ZN3cub18CUB_300001_SM_10006detail10merge_sort30DeviceMergeSortBlockSortKernelINS2_10policy_hubIN6thrust24THRUST_300001_SM_1000_NS6detail15normal_iteratorINS6_10device_ptrIiEEEEE9Policy600ESB_PNS0_8NullTypeESB_SF_j12greater_thaniSE_EEvbT0_T1_T2_T3_T4_PT6_PT7_T5_NS1_7vsmem_tE_param_4,
	.param .u32 _ZN3cub18CUB_300001_SM_10006detail10merge_sort30DeviceMergeSortBlockSortKernelINS2_10policy_hubIN6thrust24THRUST_300001_SM_1000_NS6detail15normal_iteratorINS6_10device_ptrIiEEEEE9Policy600ESB_PNS0_8NullTypeESB_SF_j12greater_thaniSE_EEvbT0_T1_T2_T3_T4_PT6_PT7_T5_NS1_7vsmem_tE_param_5,
	.param .u64 .ptr .align 1 _ZN3cub18CUB_300001_SM_10006detail10merge_sort30DeviceMergeSortBlockSortKernelINS2_10policy_hubIN6thrust24THRUST_300001_SM_1000_NS6detail15normal_iteratorINS6_10device_ptrIiEEEEE9Policy600ESB_PNS0_8NullTypeESB_SF_j12greater_thaniSE_EEvbT0_T1_T2_T3_T4_PT6_PT7_T5_NS1_7vsmem_tE_param_6,
	.param .u64 .ptr .align 1 _ZN3cub18CUB_300001_SM_10006detail10merge_sort30DeviceMergeSortBlockSortKernelINS2_10policy_hubIN6thrust24THRUST_300001_SM_1000_NS6detail15normal_iteratorINS6_10device_ptrIiEEEEE9Policy600ESB_PNS0_8NullTypeESB_SF_j12greater_thaniSE_EEvbT0_T1_T2_T3_T4_PT6_PT7_T5_NS1_7vsmem_tE_param_7,
	.param .align 1 .b8 _ZN3cub18CUB_300001_SM_10006detail10merge_sort30DeviceMergeSortBlockSortKernelINS2_10policy_hubIN6thrust24THRUST_300001_SM_1000_NS6detail15normal_iteratorINS6_10device_ptrIiEEEEE9Policy600ESB_PNS0_8NullTypeESB_SF_j12greater_thaniSE_EEvbT0_T1_T2_T3_T4_PT6_PT7_T5_NS1_7vsmem_tE_param_8[1],
	.param .align 8 .b8 _ZN3cub18CUB_300001_SM_10006detail10merge_sort30DeviceMergeSortBlockSortKernelINS2_10policy_hubIN6thrust24THRUST_300001_SM_1000_NS6detail15normal_iteratorINS6_10device_ptrIiEEEEE9Policy600ESB_PNS0_8NullTypeESB_SF_j12greater_thaniSE_EEvbT0_T1_T2_T3_T4_PT6_PT7_T5_NS1_7vsmem_tE_param_9[8]
)
.maxntid 256
{
	.reg .pred 	%p<360>;
	.reg .b16 	%rs<4>;
	.reg .b32 	%r<1600>;
	.reg .b64 	%rd<35>;
	// demoted variable
	.shared .align 16 .b8 _ZZN3cub18CUB_300001_SM_10006detail10merge_sort30DeviceMergeSortBlockSortKernelINS2_10policy_hubIN6thrust24THRUST_300001_SM_1000_NS6detail15normal_iteratorINS6_10device_ptrIiEEEEE9Policy600ESB_PNS0_8NullTypeESB_SF_j12greater_thaniSE_EEvbT0_T1_T2_T3_T4_PT6_PT7_T5_NS1_7vsmem_tEE19static_temp_storage[17424];
	ld.param.u64 	%rd9, [_ZN3cub18CUB_300001_SM_10006detail10merge_sort30DeviceMergeSortBlockSortKernelINS2_10policy_hubIN6thrust24THRUST_300001_SM_1000_NS6detail15normal_iteratorINS6_10device_ptrIiEEEEE9Policy600ESB_PNS0_8NullTypeESB_SF_j12greater_thaniSE_EEvbT0_T1_T2_T3_T4_PT6_PT7_T5_NS1_7vsmem_tE_param_3];
	ld.param.u64 	%rd10, [_ZN3cub18CUB_300001_SM_10006detail10merge_sort30DeviceMergeSortBlockSortKernelINS2_10policy_hubIN6thrust24THRUST_300001_SM_1000_NS6detail15normal_iteratorINS6_10device_ptrIiEEEEE9Policy600ESB_PNS0_8NullTypeESB_SF_j12greater_thaniSE_EEvbT0_T1_T2_T3_T4_PT6_PT7_T5_NS1_7vsmem_tE_param_1];
	ld.param.u32 	%r468, [_ZN3cub18CUB_300001_SM_10006detail10merge_sort30DeviceMergeSortBlockSortKernelINS2_10policy_hubIN6thrust24THRUST_300001_SM_1000_NS6detail15normal_iteratorINS6_10device_ptrIiEEEEE9Policy600ESB_PNS0_8NullTypeESB_SF_j12greater_thaniSE_EEvbT0_T1_T2_T3_T4_PT6_PT7_T5_NS1_7vsmem_tE_param_5];
	ld.param.u64 	%rd8, [_ZN3cub18CUB_300001_SM_10006detail10merge_sort30DeviceMergeSortBlockSortKernelINS2_10policy_hubIN6thrust24THRUST_300001_SM_1000_NS6detail15normal_iteratorINS6_10device_ptrIiEEEEE9Policy600ESB_PNS0_8NullTypeESB_SF_j12greater_thaniSE_EEvbT0_T1_T2_T3_T4_PT6_PT7_T5_NS1_7vsmem_tE_param_6];
	cvta.to.global.u64 	%rd1, %rd8;
	cvta.to.global.u64 	%rd2, %rd10;
	cvta.to.global.u64 	%rd3, %rd9;
	mov.u32 	%r469, %ctaid.x;
	mov.u32 	%r470, %nctaid.x;
	mul.lo.s32 	%r1, %r469, 4352;
	add.s32 	%r471, %r470, -1;
	setp.ge.u32 	%p65, %r469, %r471;
	@%p65 bra 	$L__BB1_89;
	// begin inline asm
	griddepcontrol.wait;
	// end inline asm
	cvt.u64.u32 	%rd23, %r1;
	mov.u32 	%r2, %tid.x;
	and.b32  	%r3, %r2, 31;
	and.b32  	%r972, %r2, 992;
	mul.lo.s32 	%r4, %r972, 17;
	or.b32  	%r973, %r4, %r3;
	cvt.u64.u32 	%rd24, %r973;
	add.s64 	%rd4, %rd24, %rd23;
	shl.b64 	%rd25, %rd4, 2;
	add.s64 	%rd26, %rd2, %rd25;
	ld.global.u32 	%r974, [%rd26];
	ld.global.u32 	%r975, [%rd26+128];
	ld.global.u32 	%r976, [%rd26+256];
	ld.global.u32 	%r977, [%rd26+384];
	ld.global.u32 	%r978, [%rd26+512];
	ld.global.u32 	%r979, [%rd26+640];
	ld.global.u32 	%r980, [%rd26+768];
	ld.global.u32 	%r981, [%rd26+896];
	ld.global.u32 	%r982, [%rd26+1024];
	ld.global.u32 	%r983, [%rd26+1152];
	ld.global.u32 	%r984, [%rd26+1280];
	ld.global.u32 	%r985, [%rd26+1408];
	ld.global.u32 	%r986, [%rd26+1536];
	ld.global.u32 	%r987, [%rd26+1664];
	ld.global.u32 	%r988, [%rd26+1792];
	ld.global.u32 	%r989, [%rd26+1920];
	ld.global.u32 	%r990, [%rd26+2048];
	// begin inline asm
	mov.u32 %r970, %laneid;
	// end inline asm
	shr.u32 	%r991, %r2, 5;
	mad.lo.s32 	%r992, %r991, 544, %r970;
	shl.b32 	%r993, %r992, 2;
	mov.u32 	%r994, _ZZN3cub18CUB_300001_SM_10006detail10merge_sort30DeviceMergeSortBlockSortKernelINS2_10policy_hubIN6thrust24THRUST_300001_SM_1000_NS6detail15normal_iteratorINS6_10device_ptrIiEEEEE9Policy600ESB_PNS0_8NullTypeESB_SF_j12greater_thaniSE_EEvbT0_T1_T2_T3_T4_PT6_PT7_T5_NS1_7vsmem_tEE19static_temp_storage;
	add.s32 	%r5, %r994, %r993;
	st.shared.u32 	[%r5], %r974;
	st.shared.u32 	[%r5+128], %r975;
	st.shared.u32 	[%r5+256], %r976;
	st.shared.u32 	[%r5+384], %r977;
	st.shared.u32 	[%r5+512], %r978;
	st.shared.u32 	[%r5+640], %r979;
	st.shared.u32 	[%r5+768], %r980;
	st.shared.u32 	[%r5+896], %r981;
	st.shared.u32 	[%r5+1024], %r982;
	st.shared.u32 	[%r5+1152], %r983;
	st.shared.u32 	[%r5+1280], %r984;
	st.shared.u32 	[%r5+1408], %r985;
	st.shared.u32 	[%r5+1536], %r986;
	st.shared.u32 	[%r5+1664], %r987;
	st.shared.u32 	[%r5+1792], %r988;
	st.shared.u32 	[%r5+1920], %r989;
	st.shared.u32 	[%r5+2048], %r990;
	bar.warp.sync 	-1;
	shl.b32 	%r995, %r970, 6;
	add.s32 	%r6, %r5, %r995;
	ld.shared.u32 	%r996, [%r6];
	ld.shared.u32 	%r997, [%r6+4];
	ld.shared.u32 	%r998, [%r6+8];
	ld.shared.u32 	%r999, [%r6+12];
	ld.shared.u32 	%r1000, [%r6+16];
	ld.shared.u32 	%r1001, [%r6+20];
	ld.shared.u32 	%r1002, [%r6+24];
	ld.shared.u32 	%r1003, [%r6+28];
	ld.shared.u32 	%r1004, [%r6+32];
	ld.shared.u32 	%r1005, [%r6+36];
	ld.shared.u32 	%r1006, [%r6+40];
	ld.shared.u32 	%r1007, [%r6+44];
	ld.shared.u32 	%r1008, [%r6+48];
	ld.shared.u32 	%r1009, [%r6+52];
	ld.shared.u32 	%r1010, [%r6+56];
	ld.shared.u32 	%r1011, [%r6+60];
	ld.shared.u32 	%r1012, [%r6+64];
	bar.sync 	0;
	// begin inline asm
	griddepcontrol.launch_dependents;
	// end inline asm
	min.s32 	%r1013, %r997, %r996;
	max.s32 	%r1014, %r997, %r996;
	min.s32 	%r1015, %r999, %r998;
	max.s32 	%r1016, %r999, %r998;
	min.s32 	%r1017, %r1001, %r1000;
	max.s32 	%r1018, %r1001, %r1000;
	min.s32 	%r1019, %r1003, %r1002;
	max.s32 	%r1020, %r1003, %r1002;
	min.s32 	%r1021, %r1005, %r1004;
	max.s32 	%r1022, %r1005, %r1004;
	min.s32 	%r1023, %r1007, %r1006;
	max.s32 	%r1024, %r1007, %r1006;
	min.s32 	%r1025, %r1009, %r1008;
	max.s32 	%r1026, %r1009, %r1008;
	min.s32 	%r1027, %r1011, %r1010;
	max.s32 	%r1028, %r1011, %r1010;
	min.s32 	%r1029, %r1016, %r1013;
	max.s32 	%r1030, %r1016, %r1013;
	min.s32 	%r1031, %r1018, %r1015;
	max.s32 	%r1032, %r1018, %r1015;
	min.s32 	%r1033, %r1020, %r1017;
	max.s32 	%r1034, %r1020, %r1017;
	min.s32 	%r1035, %r1022, %r1019;
	max.s32 	%r1036, %r1022, %r1019;
	min.s32 	%r1037, %r1024, %r1021;
	max.s32 	%r1038, %r1024, %r1021;
	min.s32 	%r1039, %r1026, %r1023;
	max.s32 	%r1040, %r1026, %r1023;
	min.s32 	%r1041, %r1028, %r1025;
	max.s32 	%r1042, %r1028, %r1025;
	min.s32 	%r1043, %r1012, %r1027;
	max.s32 	%r1044, %r1012, %r1027;
	setp.gt.s32 	%p232, %r1016, %r1014;
	selp.b32 	%r1045, %r1014, %r1030, %p232;
	selp.b32 	%r1046, %r1030, %r1014, %p232;
	min.s32 	%r1047, %r1032, %r1029;
	max.s32 	%r1048, %r1032, %r1029;
	min.s32 	%r1049, %r1034, %r1031;
	max.s32 	%r1050, %r1034, %r1031;
	min.s32 	%r1051, %r1036, %r1033;
	max.s32 	%r1052, %r1036, %r1033;
	min.s32 	%r1053, %r1038, %r1035;
	max.s32 	%r1054, %r1038, %r1035;
	min.s32 	%r1055, %r1040, %r1037;
	max.s32 	%r1056, %r1040, %r1037;
	min.s32 	%r1057, %r1042, %r1039;
	max.s32 	%r1058, %r1042, %r1039;
	min.s32 	%r1059, %r1044, %r1041;
	max.s32 	%r1060, %r1044, %r1041;
	min.s32 	%r1061, %r1048, %r1045;
	max.s32 	%r1062, %r1048, %r1045;
	min.s32 	%r1063, %r1050, %r1047;
	max.s32 	%r1064, %r1050, %r1047;
	min.s32 	%r1065, %r1052, %r1049;
	max.s32 	%r1066, %r1052, %r1049;
	min.s32 	%r1067, %r1054, %r1051;
	max.s32 	%r1068, %r1054, %r1051;
	min.s32 	%r1069, %r1056, %r1053;
	max.s32 	%r1070, %r1056, %r1053;
	min.s32 	%r1071, %r1058, %r1055;
	max.s32 	%r1072, %r1058, %r1055;
	min.s32 	%r1073, %r1060, %r1057;
	max.s32 	%r1074, %r1060, %r1057;
	setp.lt.s32 	%p233, %r1041, %r1043;
	selp.b32 	%r1075, %r1059, %r1043, %p233;
	selp.b32 	%r1076, %r1043, %r1059, %p233;
	min.s32 	%r1077, %r1062, %r1046;
	max.s32 	%r1078, %r1062, %r1046;
	min.s32 	%r1079, %r1064, %r1061;
	max.s32 	%r1080, %r1064, %r1061;
	min.s32 	%r1081, %r1066, %r1063;
	max.s32 	%r1082, %r1066, %r1063;
	min.s32 	%r1083, %r1068, %r1065;
	max.s32 	%r1084, %r1068, %r1065;
	min.s32 	%r1085, %r1070, %r1067;
	max.s32 	%r1086, %r1070, %r1067;
	min.s32 	%r1087, %r1072, %r1069;
	max.s32 	%r1088, %r1072, %r1069;
	min.s32 	%r1089, %r1074, %r1071;
	max.s32 	%r1090, %r1074, %r1071;
	min.s32 	%r1091, %r1076, %r1073;
	max.s32 	%r1092, %r1076, %r1073;
	min.s32 	%r1093, %r1080, %r1077;
	max.s32 	%r1094, %r1080, %r1077;
	min.s32 	%r1095, %r1082, %r1079;
	max.s32 	%r1096, %r1082, %r1079;
	min.s32 	%r1097, %r1084, %r1081;
	max.s32 	%r1098, %r1084, %r1081;
	min.s32 	%r1099, %r1086, %r1083;
	max.s32 	%r1100, %r1086, %r1083;
	min.s32 	%r1101, %r1088, %r1085;
	max.s32 	%r1102, %r1088, %r1085;
	min.s32 	%r1103, %r1090, %r1087;
	max.s32 	%r1104, %r1090, %r1087;
	min.s32 	%r1105, %r1092, %r1089;
	max.s32 	%r1106, %r1092, %r1089;
	min.s32 	%r1107, %r1075, %r1091;
	max.s32 	%r1108, %r1075, %r1091;
	setp.gt.s32 	%p234, %r1080, %r1078;
	selp.b32 	%r1109, %r1078, %r1094, %p234;
	selp.b32 	%r1110, %r1094, %r1078, %p234;
	min.s32 	%r1111, %r1096, %r1093;
	max.s32 	%r1112, %r1096, %r1093;
	min.s32 	%r1113, %r1098, %r1095;
	max.s32 	%r1114, %r1098, %r1095;
	min.s32 	%r1115, %r1100, %r1097;
	max.s32 	%r1116, %r1100, %r1097;
	min.s32 	%r1117, %r1102, %r1099;
	max.s32 	%r1118, %r1102, %r1099;
	min.s32 	%r1119, %r1104, %r1101;
	max.s32 	%r1120, %r1104, %r1101;
	min.s32 	%r1121, %r1106, %r1103;
	max.s32 	%r1122, %r1106, %r1103;
	min.s32 	%r1123, %r1108, %r1105;
	max.s32 	%r1124, %r1108, %r1105;
	min.s32 	%r1125, %r1112, %r1109;
	max.s32 	%r1126, %r1112, %r1109;
	min.s32 	%r1127, %r1114, %r1111;
	max.s32 	%r1128, %r1114, %r1111;
	min.s32 	%r1129, %r1116, %r1113;
	max.s32 	%r1130, %r1116, %r1113;
	min.s32 	%r1131, %r1118, %r1115;
	max.s32 	%r1132, %r1118, %r1115;
	min.s32 	%r1133, %r1120, %r1117;
	max.s32 	%r1134, %r1120, %r1117;
	min.s32 	%r1135, %r1122, %r1119;
	max.s32 	%r1136, %r1122, %r1119;
	min.s32 	%r1137, %r1124, %r1121;
	max.s32 	%r1138, %r1124, %r1121;
	setp.lt.s32 	%p235, %r1105, %r1107;
	selp.b32 	%r1139, %r1123, %r1107, %p235;
	selp.b32 	%r1140, %r1107, %r1123, %p235;
	min.s32 	%r1141, %r1126, %r1110;
	max.s32 	%r1142, %r1126, %r1110;
	min.s32 	%r1143, %r1128, %r1125;
	max.s32 	%r1144, %r1128, %r1125;
	min.s32 	%r1145, %r1130, %r1127;
	max.s32 	%r1146, %r1130, %r1127;
	min.s32 	%r1147, %r1132, %r1129;
	max.s32 	%r1148, %r1132, %r1129;
	min.s32 	%r1149, %r1134, %r1131;
	max.s32 	%r1150, %r1134, %r1131;
	min.s32 	%r1151, %r1136, %r1133;
	max.s32 	%r1152, %r1136, %r1133;
	min.s32 	%r1153, %r1138, %r1135;
	max.s32 	%r1154, %r1138, %r1135;
	min.s32 	%r1155, %r1140, %r1137;
	max.s32 	%r1156, %r1140, %r1137;
	min.s32 	%r1157, %r1144, %r1141;
	max.s32 	%r1158, %r1144, %r1141;
	min.s32 	%r1159, %r1146, %r1143;
	max.s32 	%r1160, %r1146, %r1143;
	min.s32 	%r1161, %r1148, %r1145;
	max.s32 	%r1162, %r1148, %r1145;
	min.s32 	%r1163, %r1150, %r1147;
	max.s32 	%r1164, %r1150, %r1147;
	min.s32 	%r1165, %r1152, %r1149;
	max.s32 	%r1166, %r1152, %r1149;
	min.s32 	%r1167, %r1154, %r1151;
	max.s32 	%r1168, %r1154, %r1151;
	min.s32 	%r1169, %r1156, %r1153;
	max.s32 	%r1170, %r1156, %r1153;
	min.s32 	%r1171, %r1139, %r1155;
	max.s32 	%r1172, %r1139, %r1155;
	setp.gt.s32 	%p236, %r1144, %r1142;
	selp.b32 	%r1173, %r1142, %r1158, %p236;
	selp.b32 	%r1174, %r1158, %r1142, %p236;
	min.s32 	%r1175, %r1160, %r1157;
	max.s32 	%r1176, %r1160, %r1157;
	min.s32 	%r1177, %r1162, %r1159;
	max.s32 	%r1178, %r1162, %r1159;
	min.s32 	%r1179, %r1164, %r1161;
	max.s32 	%r1180, %r1164, %r1161;
	min.s32 	%r1181, %r1166, %r1163;
	max.s32 	%r1182, %r1166, %r1163;
	min.s32 	%r1183, %r1168, %r1165;
	max.s32 	%r1184, %r1168, %r1165;
	min.s32 	%r1185, %r1170, %r1167;
	max.s32 	%r1186, %r1170, %r1167;
	min.s32 	%r1187, %r1172, %r1169;
	max.s32 	%r1188, %r1172, %r1169;
	min.s32 	%r1189, %r1176, %r1173;
	max.s32 	%r1190, %r1176, %r1173;
	min.s32 	%r1191, %r1178, %r1175;
	max.s32 	%r1192, %r1178, %r1175;
	min.s32 	%r1193, %r1180, %r1177;
	max.s32 	%r1194, %r1180, %r1177;
	min.s32 	%r1195, %r1182, %r1179;
	max.s32 	%r1196, %r1182, %r1179;
	min.s32 	%r1197, %r1184, %r1181;
	max.s32 	%r1198, %r1184, %r1181;
	min.s32 	%r1199, %r1186, %r1183;
	max.s32 	%r1200, %r1186, %r1183;
	min.s32 	%r1201, %r1188, %r1185;
	max.s32 	%r1202, %r1188, %r1185;
	setp.lt.s32 	%p237, %r1169, %r1171;
	selp.b32 	%r1203, %r1187, %r1171, %p237;
	selp.b32 	%r1204, %r1171, %r1187, %p237;
	min.s32 	%r1205, %r1190, %r1174;
	max.s32 	%r1206, %r1190, %r1174;
	min.s32 	%r1207, %r1192, %r1189;
	max.s32 	%r1208, %r1192, %r1189;
	min.s32 	%r1209, %r1194, %r1191;
	max.s32 	%r1210, %r1194, %r1191;
	min.s32 	%r1211, %r1196, %r1193;
	max.s32 	%r1212, %r1196, %r1193;
	min.s32 	%r1213, %r1198, %r1195;
	max.s32 	%r1214, %r1198, %r1195;
	min.s32 	%r1215, %r1200, %r1197;
	max.s32 	%r1216, %r1200, %r1197;
	min.s32 	%r1217, %r1202, %r1199;
	max.s32 	%r1218, %r1202, %r1199;
	min.s32 	%r1219, %r1204, %r1201;
	max.s32 	%r1220, %r1204, %r1201;
	min.s32 	%r1221, %r1208, %r1205;
	max.s32 	%r1222, %r1208, %r1205;
	min.s32 	%r1223, %r1210, %r1207;
	max.s32 	%r1224, %r1210, %r1207;
	min.s32 	%r1225, %r1212, %r1209;
	max.s32 	%r1226, %r1212, %r1209;
	min.s32 	%r1227, %r1214, %r1211;
	max.s32 	%r1228, %r1214, %r1211;
	min.s32 	%r1229, %r1216, %r1213;
	max.s32 	%r1230, %r1216, %r1213;
	min.s32 	%r1231, %r1218, %r1215;
	max.s32 	%r1232, %r1218, %r1215;
	min.s32 	%r1233, %r1220, %r1217;
	max.s32 	%r1234, %r1220, %r1217;
	min.s32 	%r1235, %r1203, %r1219;
	max.s32 	%r1236, %r1203, %r1219;
	setp.gt.s32 	%p238, %r1208, %r1206;
	selp.b32 	%r1237, %r1206, %r1222, %p238;
	selp.b32 	%r1238, %r1222, %r1206, %p238;
	min.s32 	%r1239, %r1224, %r1221;
	max.s32 	%r1240, %r1224, %r1221;
	min.s32 	%r1241, %r1226, %r1223;
	max.s32 	%r1242, %r1226, %r1223;
	min.s32 	%r1243, %r1228, %r1225;
	max.s32 	%r1244, %r1228, %r1225;
	min.s32 	%r1245, %r1230, %r1227;
	max.s32 	%r1246, %r1230, %r1227;
	min.s32 	%r1247, %r1232, %r1229;
	max.s32 	%r1248, %r1232, %r1229;
	min.s32 	%r1249, %r1234, %r1231;
	max.s32 	%r1250, %r1234, %r1231;
	min.s32 	%r1251, %r1236, %r1233;
	max.s32 	%r1252, %r1236, %r1233;
	min.s32 	%r1253, %r1240, %r1237;
	max.s32 	%r1254, %r1240, %r1237;
	min.s32 	%r1255, %r1242, %r1239;
	max.s32 	%r1256, %r1242, %r1239;
	min.s32 	%r1257, %r1244, %r1241;
	max.s32 	%r1258, %r1244, %r1241;
	min.s32 	%r1259, %r1246, %r1243;
	max.s32 	%r1260, %r1246, %r1243;
	min.s32 	%r1261, %r1248, %r1245;
	max.s32 	%r1262, %r1248, %r1245;
	min.s32 	%r1263, %r1250, %r1247;
	max.s32 	%r1264, %r1250, %r1247;
	min.s32 	%r1265, %r1252, %r1249;
	max.s32 	%r1266, %r1252, %r1249;
	setp.lt.s32 	%p239, %r1233, %r1235;
	selp.b32 	%r1460, %r1251, %r1235, %p239;
	selp.b32 	%r1267, %r1235, %r1251, %p239;
	min.s32 	%r1475, %r1254, %r1238;
	max.s32 	%r1476, %r1254, %r1238;
	min.s32 	%r1473, %r1256, %r1253;
	max.s32 	%r1474, %r1256, %r1253;
	min.s32 	%r1471, %r1258, %r1255;
	max.s32 	%r1472, %r1258, %r1255;
	min.s32 	%r1469, %r1260, %r1257;
	max.s32 	%r1470, %r1260, %r1257;
	min.s32 	%r1467, %r1262, %r1259;
	max.s32 	%r1468, %r1262, %r1259;
	min.s32 	%r1465, %r1264, %r1261;
	max.s32 	%r1466, %r1264, %r1261;
	min.s32 	%r1463, %r1266, %r1263;
	max.s32 	%r1464, %r1266, %r1263;
	min.s32 	%r1461, %r1267, %r1265;
	max.s32 	%r1462, %r1267, %r1265;
	mad.lo.s32 	%r24, %r2, 68, %r994;
	mov.b32 	%r1477, 2;
$L__BB1_2:
	bar.sync 	0;
	add.s32 	%r1268, %r1477, -1;
	shr.u32 	%r1269, %r1477, 1;
	st.shared.u32 	[%r24], %r1476;
	st.shared.u32 	[%r24+4], %r1475;
	st.shared.u32 	[%r24+8], %r1474;
	st.shared.u32 	[%r24+12], %r1473;
	st.shared.u32 	[%r24+16], %r1472;
	st.shared.u32 	[%r24+20], %r1471;
	st.shared.u32 	[%r24+24], %r1470;
	st.shared.u32 	[%r24+28], %r1469;
	st.shared.u32 	[%r24+32], %r1468;
	st.shared.u32 	[%r24+36], %r1467;
	st.shared.u32 	[%r24+40], %r1466;
	st.shared.u32 	[%r24+44], %r1465;
	st.shared.u32 	[%r24+48], %r1464;
	st.shared.u32 	[%r24+52], %r1463;
	st.shared.u32 	[%r24+56], %r1462;
	st.shared.u32 	[%r24+60], %r1461;
	st.shared.u32 	[%r24+64], %r1460;
	bar.sync 	0;
	neg.s32 	%r1270, %r1477;
	and.b32  	%r1271, %r2, %r1270;
	mul.lo.s32 	%r1272, %r1271, 17;
	mul.lo.s32 	%r1273, %r1269, 17;
	and.b32  	%r1274, %r1268, %r2;
	mul.lo.s32 	%r1275, %r1274, 17;
	min.u32 	%r43, %r1275, 4352;
	min.u32 	%r44, %r1272, 4352;
	add.s32 	%r1276, %r44, %r1273;
	min.u32 	%r45, %r1276, 4352;
	add.s32 	%r1277, %r45, %r1273;
	min.u32 	%r46, %r1277, 4352;
	sub.s32 	%r1278, %r45, %r44;
	sub.s32 	%r1279, %r46, %r45;
	setp.lt.s32 	%p240, %r43, %r1279;
	sub.s32 	%r1280, %r43, %r1279;
	selp.b32 	%r1480, 0, %r1280, %p240;
	min.s32 	%r1478, %r1278, %r43;
	setp.ge.s32 	%p241, %r1480, %r1478;
	@%p241 bra 	$L__BB1_5;
	add.s32 	%r49, %r45, %r43;
$L__BB1_4:
	sub.s32 	%r1281, %r1478, %r1480;
	shr.u32 	%r1282, %r1281, 31;
	add.s32 	%r1283, %r1281, %r1282;
	shr.s32 	%r1284, %r1283, 1;
	add.s32 	%r1285, %r1284, %r1480;
	add.s32 	%r1286, %r1285, %r44;
	shl.b32 	%r1287, %r1286, 2;
	add.s32 	%r1289, %r994, %r1287;
	ld.shared.u32 	%r1290, [%r1289];
	not.b32 	%r1291, %r1285;
	add.s32 	%r1292, %r49, %r1291;
	shl.b32 	%r1293, %r1292, 2;
	add.s32 	%r1294, %r994, %r1293;
	ld.shared.u32 	%r1295, [%r1294];
	setp.gt.s32 	%p242, %r1295, %r1290;
	add.s32 	%r1296, %r1285, 1;
	selp.b32 	%r1480, %r1480, %r1296, %p242;
	selp.b32 	%r1478, %r1285, %r1478, %p242;
	setp.lt.s32 	%p243, %r1480, %r1478;
	@%p243 bra 	$L__BB1_4;
$L__BB1_5:
	add.s32 	%r55, %r1480, %r44;
	add.s32 	%r1297, %r45, %r43;
	sub.s32 	%r56, %r1297, %r1480;
	shl.b32 	%r1298, %r55, 2;
	add.s32 	%r57, %r994, %r1298;
	ld.shared.u32 	%r1484, [%r57];
	shl.b32 	%r1300, %r56, 2;
	add.s32 	%r59, %r994, %r1300;
	ld.shared.u32 	%r1481, [%r59];
	setp.ge.s32 	%p245, %r56, %r46;
	mov.pred 	%p328, 0;
	@%p245 bra 	$L__BB1_7;
	setp.ge.s32 	%p246, %r55, %r45;
	setp.gt.s32 	%p247, %r1481, %r1484;
	or.pred  	%p328, %p246, %p247;
$L__BB1_7:
	selp.b32 	%r1476, %r1481, %r1484, %p328;
	selp.u32 	%r1301, 1, 0, %p328;
	add.s32 	%r62, %r56, %r1301;
	not.pred 	%p248, %p328;
	selp.u32 	%r1302, 1, 0, %p248;
	add.s32 	%r63, %r55, %r1302;
	@%p248 bra 	$L__BB1_9;
	ld.shared.u32 	%r1481, [%r59+4];
	bra.uni 	$L__BB1_10;
$L__BB1_9:
	ld.shared.u32 	%r1484, [%r57+4];
$L__BB1_10:
	setp.ge.s32 	%p250, %r62, %r46;
	mov.pred 	%p329, 0;
	@%p250 bra 	$L__BB1_12;
	setp.ge.s32 	%p251, %r63, %r45;
	setp.gt.s32 	%p252, %r1481, %r1484;
	or.pred  	%p329, %p251, %p252;
$L__BB1_12:
	selp.b32 	%r1475, %r1481, %r1484, %p329;
	selp.u32 	%r1303, 1, 0, %p329;
	add.s32 	%r69, %r62, %r1303;
	not.pred 	%p253, %p329;
	selp.u32 	%r1304, 1, 0, %p253;
	add.s32 	%r70, %r63, %r1304;
	@%p329 bra 	$L__BB1_14;
	shl.b32 	%r1305, %r70, 2;
	add.s32 	%r1307, %r994, %r1305;
	ld.shared.u32 	%r1484, [%r1307];
	bra.uni 	$L__BB1_15;
$L__BB1_14:
	shl.b32 	%r1308, %r69, 2;
	add.s32 	%r1310, %r994, %r1308;
	ld.shared.u32 	%r1481, [%r1310];
$L__BB1_15:
	setp.ge.s32 	%p255, %r69, %r46;
	mov.pred 	%p330, 0;
	@%p255 bra 	$L__BB1_17;
	setp.ge.s32 	%p256, %r70, %r45;
	setp.gt.s32 	%p257, %r1481, %r1484;
	or.pred  	%p330, %p256, %p257;
$L__BB1_17:
	selp.b32 	%r1474, %r1481, %r1484, %p330;
	selp.u32 	%r1311, 1, 0, %p330;
	add.s32 	%r76, %r69, %r1311;
	not.pred 	%p258, %p330;
	selp.u32 	%r1312, 1, 0, %p258;
	add.s32 	%r77, %r70, %r1312;
	@%p330 bra 	$L__BB1_19;
	shl.b32 	%r1313, %r77, 2;
	add.s32 	%r1315, %r994, %r1313;
	ld.shared.u32 	%r1484, [%r1315];
	bra.uni 	$L__BB1_20;
$L__BB1_19:
	shl.b32 	%r1316, %r76, 2;
	add.s32 	%r1318, %r994, %r1316;
	ld.shared.u32 	%r1481, [%r1318];
$L__BB1_20:
	setp.ge.s32 	%p260, %r76, %r46;
	mov.pred 	%p331, 0;
	@%p260 bra 	$L__BB1_22;
	setp.ge.s32 	%p261, %r77, %r45;
	setp.gt.s32 	%p262, %r1481, %r1484;
	or.pred  	%p331, %p261, %p262;
$L__BB1_22:
	selp.b32 	%r1473, %r1481, %r1484, %p331;
	selp.u32 	%r1319, 1, 0, %p331;
	add.s32 	%r83, %r76, %r1319;
	not.pred 	%p263, %p331;
	selp.u32 	%r1320, 1, 0, %p263;
	add.s32 	%r84, %r77, %r1320;
	@%p331 bra 	$L__BB1_24;
	shl.b32 	%r1321, %r84, 2;
	add.s32 	%r1323, %r994, %r1321;
	ld.shared.u32 	%r1484, [%r1323];
	bra.uni 	$L__BB1_25;
$L__BB1_24:
	shl.b32 	%r1324, %r83, 2;
	add.s32 	%r1326, %r994, %r1324;
	ld.shared.u32 	%r1481, [%r1326];
$L__BB1_25:
	setp.ge.s32 	%p265, %r83, %r46;
	mov.pred 	%p332, 0;
	@%p265 bra 	$L__BB1_27;
	setp.ge.s32 	%p266, %r84, %r45;
	setp.gt.s32 	%p267, %r1481, %r1484;
	or.pred  	%p332, %p266, %p267;
$L__BB1_27:
	selp.b32 	%r1472, %r1481, %r1484, %p332;
	selp.u32 	%r1327, 1, 0, %p332;
	add.s32 	%r90, %r83, %r1327;
	not.pred 	%p268, %p332;
	selp.u32 	%r1328, 1, 0, %p268;
	add.s32 	%r91, %r84, %r1328;
	@%p332 bra 	$L__BB1_29;
	shl.b32 	%r1329, %r91, 2;
	add.s32 	%r1331, %r994, %r1329;
	ld.shared.u32 	%r1484, [%r1331];
	bra.uni 	$L__BB1_30;
$L__BB1_29:
	shl.b32 	%r1332, %r90, 2;
	add.s32 	%r1334, %r994, %r1332;
	ld.shared.u32 	%r1481, [%r1334];
$L__BB1_30:
	setp.ge.s32 	%p270, %r90, %r46;
	mov.pred 	%p333, 0;
	@%p270 bra 	$L__BB1_32;
	setp.ge.s32 	%p271, %r91, %r45;
	setp.gt.s32 	%p272, %r1481, %r1484;
	or.pred  	%p333, %p271, %p272;
$L__BB1_32:
	selp.b32 	%r1471, %r1481, %r1484, %p333;
	selp.u32 	%r1335, 1, 0, %p333;
	add.s32 	%r97, %r90, %r1335;
	not.pred 	%p273, %p333;
	selp.u32 	%r1336, 1, 0, %p273;
	add.s32 	%r98, %r91, %r1336;
	@%p333 bra 	$L__BB1_34;
	shl.b32 	%r1337, %r98, 2;
	add.s32 	%r1339, %r994, %r1337;
	ld.shared.u32 	%r1484, [%r1339];
	bra.uni 	$L__BB1_35;
$L__BB1_34:
	shl.b32 	%r1340, %r97, 2;
	add.s32 	%r1342, %r994, %r1340;
	ld.shared.u32 	%r1481, [%r1342];
$L__BB1_35:
	setp.ge.s32 	%p275, %r97, %r46;
	mov.pred 	%p334, 0;
	@%p275 bra 	$L__BB1_37;
	setp.ge.s32 	%p276, %r98, %r45;
	setp.gt.s32 	%p277, %r1481, %r1484;
	or.pred  	%p334, %p276, %p277;
$L__BB1_37:
	selp.b32 	%r1470, %r1481, %r1484, %p334;
	selp.u32 	%r1343, 1, 0, %p334;
	add.s32 	%r104, %r97, %r1343;
	not.pred 	%p278, %p334;
	selp.u32 	%r1344, 1, 0, %p278;
	add.s32 	%r105, %r98, %r1344;
	@%p334 bra 	$L__BB1_39;
	shl.b32 	%r1345, %r105, 2;
	add.s32 	%r1347, %r994, %r1345;
	ld.shared.u32 	%r1484, [%r1347];
	bra.uni 	$L__BB1_40;
$L__BB1_39:
	shl.b32 	%r1348, %r104, 2;
	add.s32 	%r1350, %r994, %r1348;
	ld.shared.u32 	%r1481, [%r1350];
$L__BB1_40:
	setp.ge.s32 	%p280, %r104, %r46;
	mov.pred 	%p335, 0;
	@%p280 bra 	$L__BB1_42;
	setp.ge.s32 	%p281, %r105, %r45;
	setp.gt.s32 	%p282, %r1481, %r1484;
	or.pred  	%p335, %p281, %p282;
$L__BB1_42:
	selp.b32 	%r1469, %r1481, %r1484, %p335;
	selp.u32 	%r1351, 1, 0, %p335;
	add.s32 	%r111, %r104, %r1351;
	not.pred 	%p283, %p335;
	selp.u32 	%r1352, 1, 0, %p283;
	add.s32 	%r112, %r105, %r1352;
	@%p335 bra 	$L__BB1_44;
	shl.b32 	%r1353, %r112, 2;
	add.s32 	%r1355, %r994, %r1353;
	ld.shared.u32 	%r1484, [%r1355];
	bra.uni 	$L__BB1_45;
$L__BB1_44:
	shl.b32 	%r1356, %r111, 2;
	add.s32 	%r1358, %r994, %r1356;
	ld.shared.u32 	%r1481, [%r1358];
$L__BB1_45:
	setp.ge.s32 	%p285, %r111, %r46;
	mov.pred 	%p336, 0;
	@%p285 bra 	$L__BB1_47;
	setp.ge.s32 	%p286, %r112, %r45;
	setp.gt.s32 	%p287, %r1481, %r1484;
	or.pred  	%p336, %p286, %p287;
$L__BB1_47:
	selp.b32 	%r1468, %r1481, %r1484, %p336;
	selp.u32 	%r1359, 1, 0, %p336;
	add.s32 	%r118, %r111, %r1359;
	not.pred 	%p288, %p336;
	selp.u32 	%r1360, 1, 0, %p288;
	add.s32 	%r119, %r112, %r1360;
	@%p336 bra 	$L__BB1_49;
	shl.b32 	%r1361, %r119, 2;
	add.s32 	%r1363, %r994, %r1361;
	ld.shared.u32 	%r1484, [%r1363];
	bra.uni 	$L__BB1_50;
$L__BB1_49:
	shl.b32 	%r1364, %r118, 2;
	add.s32 	%r1366, %r994, %r1364;
	ld.shared.u32 	%r1481, [%r1366];
$L__BB1_50:
	setp.ge.s32 	%p290, %r118, %r46;
	mov.pred 	%p337, 0;
	@%p290 bra 	$L__BB1_52;
	setp.ge.s32 	%p291, %r119, %r45;
	setp.gt.s32 	%p292, %r1481, %r1484;
	or.pred  	%p337, %p291, %p292;
$L__BB1_52:
	selp.b32 	%r1467, %r1481, %r1484, %p337;
	selp.u32 	%r1367, 1, 0, %p337;
	add.s32 	%r125, %r118, %r1367;
	not.pred 	%p293, %p337;
	selp.u32 	%r1368, 1, 0, %p293;
	add.s32 	%r126, %r119, %r1368;
	@%p337 bra 	$L__BB1_54;
	shl.b32 	%r1369, %r126, 2;
	add.s32 	%r1371, %r994, %r1369;
	ld.shared.u32 	%r1484, [%r1371];
	bra.uni 	$L__BB1_55;
$L__BB1_54:
	shl.b32 	%r1372, %r125, 2;
	add.s32 	%r1374, %r994, %r1372;
	ld.shared.u32 	%r1481, [%r1374];
$L__BB1_55:
	setp.ge.s32 	%p295, %r125, %r46;
	mov.pred 	%p338, 0;
	@%p295 bra 	$L__BB1_57;
	setp.ge.s32 	%p296, %r126, %r45;
	setp.gt.s32 	%p297, %r1481, %r1484;
	or.pred  	%p338, %p296, %p297;
$L__BB1_57:
	selp.b32 	%r1466, %r1481, %r1484, %p338;
	selp.u32 	%r1375, 1, 0, %p338;
	add.s32 	%r132, %r125, %r1375;
	not.pred 	%p298, %p338;
	selp.u32 	%r1376, 1, 0, %p298;
	add.s32 	%r133, %r126, %r1376;
	@%p338 bra 	$L__BB1_59;
	shl.b32 	%r1377, %r133, 2;
	add.s32 	%r1379, %r994, %r1377;
	ld.shared.u32 	%r1484, [%r1379];
	bra.uni 	$L__BB1_60;
$L__BB1_59:
	shl.b32 	%r1380, %r132, 2;
	add.s32 	%r1382, %r994, %r1380;
	ld.shared.u32 	%r1481, [%r1382];
$L__BB1_60:
	setp.ge.s32 	%p300, %r132, %r46;
	mov.pred 	%p339, 0;
	@%p300 bra 	$L__BB1_62;
	setp.ge.s32 	%p301, %r133, %r45;
	setp.gt.s32 	%p302, %r1481, %r1484;
	or.pred  	%p339, %p301, %p302;
$L__BB1_62:
	selp.b32 	%r1465, %r1481, %r1484, %p339;
	selp.u32 	%r1383, 1, 0, %p339;
	add.s32 	%r139, %r132, %r1383;
	not.pred 	%p303, %p339;
	selp.u32 	%r1384, 1, 0, %p303;
	add.s32 	%r140, %r133, %r1384;
	@%p339 bra 	$L__BB1_64;
	shl.b32 	%r1385, %r140, 2;
	add.s32 	%r1387, %r994, %r1385;
	ld.shared.u32 	%r1484, [%r1387];
	bra.uni 	$L__BB1_65;
$L__BB1_64:
	shl.b32 	%r1388, %r139, 2;
	add.s32 	%r1390, %r994, %r1388;
	ld.shared.u32 	%r1481, [%r1390];
$L__BB1_65:
	setp.ge.s32 	%p305, %r139, %r46;
	mov.pred 	%p340, 0;
	@%p305 bra 	$L__BB1_67;
	setp.ge.s32 	%p306, %r140, %r45;
	setp.gt.s32 	%p307, %r1481, %r1484;
	or.pred  	%p340, %p306, %p307;
$L__BB1_67:
	selp.b32 	%r1464, %r1481, %r1484, %p340;
	selp.u32 	%r1391, 1, 0, %p340;
	add.s32 	%r146, %r139, %r1391;
	not.pred 	%p308, %p340;
	selp.u32 	%r1392, 1, 0, %p308;
	add.s32 	%r147, %r140, %r1392;
	@%p340 bra 	$L__BB1_69;
	shl.b32 	%r1393, %r147, 2;
	add.s32 	%r1395, %r994, %r1393;
	ld.shared.u32 	%r1484, [%r1395];
	bra.uni 	$L__BB1_70;
$L__BB1_69:
	shl.b32 	%r1396, %r146, 2;
	add.s32 	%r1398, %r994, %r1396;
	ld.shared.u32 	%r1481, [%r1398];
$L__BB1_70:
	setp.ge.s32 	%p310, %r146, %r46;
	mov.pred 	%p341, 0;
	@%p310 bra 	$L__BB1_72;
	setp.ge.s32 	%p311, %r147, %r45;
	setp.gt.s32 	%p312, %r1481, %r1484;
	or.pred  	%p341, %p311, %p312;
$L__BB1_72:
	selp.b32 	%r1463, %r1481, %r1484, %p341;
	selp.u32 	%r1399, 1, 0, %p341;
	add.s32 	%r153, %r146, %r1399;
	not.pred 	%p313, %p341;
	selp.u32 	%r1400, 1, 0, %p313;
	add.s32 	%r154, %r147, %r1400;
	@%p341 bra 	$L__BB1_74;
	shl.b32 	%r1401, %r154, 2;
	add.s32 	%r1403, %r994, %r1401;
	ld.shared.u32 	%r1484, [%r1403];
	bra.uni 	$L__BB1_75;
$L__BB1_74:
	shl.b32 	%r1404, %r153, 2;
	add.s32 	%r1406, %r994, %r1404;
	ld.shared.u32 	%r1481, [%r1406];
$L__BB1_75:
	setp.ge.s32 	%p315, %r153, %r46;
	mov.pred 	%p342, 0;
	@%p315 bra 	$L__BB1_77;
	setp.ge.s32 	%p316, %r154, %r45;
	setp.gt.s32 	%p317, %r1481, %r1484;
	or.pred  	%p342, %p316, %p317;
$L__BB1_77:
	selp.b32 	%r1462, %r1481, %r1484, %p342;
	selp.u32 	%r1407, 1, 0, %p342;
	add.s32 	%r160, %r153, %r1407;
	not.pred 	%p318, %p342;
	selp.u32 	%r1408, 1, 0, %p318;
	add.s32 	%r161, %r154, %r1408;
	@%p342 bra 	$L__BB1_79;
	shl.b32 	%r1409, %r161, 2;
	add.s32 	%r1411, %r994, %r1409;
	ld.shared.u32 	%r1484, [%r1411];
	bra.uni 	$L__BB1_80;
$L__BB1_79:
	shl.b32 	%r1412, %r160, 2;
	add.s32 	%r1414, %r994, %r1412;
	ld.shared.u32 	%r1481, [%r1414];
$L__BB1_80:
	setp.ge.s32 	%p320, %r160, %r46;
	mov.pred 	%p343, 0;
	@%p320 bra 	$L__BB1_82;
	setp.ge.s32 	%p321, %r161, %r45;
	setp.gt.s32 	%p322, %r1481, %r1484;
	or.pred  	%p343, %p321, %p322;
$L__BB1_82:
	selp.b32 	%r1461, %r1481, %r1484, %p343;
	selp.u32 	%r1415, 1, 0, %p343;
	add.s32 	%r167, %r160, %r1415;
	not.pred 	%p323, %p343;
	selp.u32 	%r1416, 1, 0, %p323;
	add.s32 	%r168, %r161, %r1416;
	@%p343 bra 	$L__BB1_84;
	shl.b32 	%r1417, %r168, 2;
	add.s32 	%r1419, %r994, %r1417;
	ld.shared.u32 	%r1484, [%r1419];
	bra.uni 	$L__BB1_85;
$L__BB1_84:
	shl.b32 	%r1420, %r167, 2;
	add.s32 	%r1422, %r994, %r1420;
	ld.shared.u32 	%r1481, [%r1422];
$L__BB1_85:
	setp.lt.s32 	%p324, %r167, %r46;
	setp.lt.s32 	%p325, %r168, %r45;
	max.s32 	%r1423, %r1481, %r1484;
	selp.b32 	%r1424, %r1423, %r1481, %p325;
	selp.b32 	%r1460, %r1424, %r1484, %p324;
	shl.b32 	%r174, %r1477, 1;
	setp.lt.u32 	%p326, %r1477, 129;
	mov.u32 	%r1477, %r174;
	@%p326 bra 	$L__BB1_2;
	ld.param.s8 	%rs3, [_ZN3cub18CUB_300001_SM_10006detail10merge_sort30DeviceMergeSortBlockSortKernelINS2_10policy_hubIN6thrust24THRUST_300001_SM_1000_NS6detail15normal_iteratorINS6_10device_ptrIiEEEEE9Policy600ESB_PNS0_8NullTypeESB_SF_j12greater_thaniSE_EEvbT0_T1_T2_T3_T4_PT6_PT7_T5_NS1_7vsmem_tE_param_0];
	bar.sync 	0;
	setp.eq.s16 	%p327, %rs3, 0;
	@%p327 bra 	$L__BB1_88;
	st.shared.u32 	[%r6], %r1476;
	st.shared.u32 	[%r6+4], %r1475;
	st.shared.u32 	[%r6+8], %r1474;
	st.shared.u32 	[%r6+12], %r1473;
	st.shared.u32 	[%r6+16], %r1472;
	st.shared.u32 	[%r6+20], %r1471;
	st.shared.u32 	[%r6+24], %r1470;
	st.shared.u32 	[%r6+28], %r1469;
	st.shared.u32 	[%r6+32], %r1468;
	st.shared.u32 	[%r6+36], %r1467;
	st.shared.u32 	[%r6+40], %r1466;
	st.shared.u32 	[%r6+44], %r1465;
	st.shared.u32 	[%r6+48], %r1464;
	st.shared.u32 	[%r6+52], %r1463;
	st.shared.u32 	[%r6+56], %r1462;
	st.shared.u32 	[%r6+60], %r1461;
	st.shared.u32 	[%r6+64], %r1460;
	bar.warp.sync 	-1;
	ld.shared.u32 	%r1425, [%r5];
	ld.shared.u32 	%r1426, [%r5+128];
	ld.shared.u32 	%r1427, [%r5+256];
	ld.shared.u32 	%r1428, [%r5+384];
	ld.shared.u32 	%r1429, [%r5+512];
	ld.shared.u32 	%r1430, [%r5+640];
	ld.shared.u32 	%r1431, [%r5+768];
	ld.shared.u32 	%r1432, [%r5+896];
	ld.shared.u32 	%r1433, [%r5+1024];
	ld.shared.u32 	%r1434, [%r5+1152];
	ld.shared.u32 	%r1435, [%r5+1280];
	ld.shared.u32 	%r1436, [%r5+1408];
	ld.shared.u32 	%r1437, [%r5+1536];
	ld.shared.u32 	%r1438, [%r5+1664];
	ld.shared.u32 	%r1439, [%r5+1792];
	ld.shared.u32 	%r1440, [%r5+1920];
	ld.shared.u32 	%r1441, [%r5+2048];
	cvt.u64.u32 	%rd27, %r4;
	add.s32 	%r1442, %r3, %r1;
	cvt.u64.u32 	%rd28, %r1442;
	add.s64 	%rd29, %rd28, %rd27;
	shl.b64 	%rd30, %rd29, 2;
	add.s64 	%rd31, %rd3, %rd30;
	st.global.u32 	[%rd31], %r1425;
	st.global.u32 	[%rd31+128], %r1426;
	st.global.u32 	[%rd31+256], %r1427;
	st.global.u32 	[%rd31+384], %r1428;
	st.global.u32 	[%rd31+512], %r1429;
	st.global.u32 	[%rd31+640], %r1430;
	st.global.u32 	[%rd31+768], %r1431;
	st.global.u32 	[%rd31+896], %r1432;
	st.global.u32 	[%rd31+1024], %r1433;
	st.global.u32 	[%rd31+1152], %r1434;
	st.global.u32 	[%rd31+1280], %r1435;
	st.global.u32 	[%rd31+1408], %r1436;
	st.global.u32 	[%rd31+1536], %r1437;
	st.global.u32 	[%rd31+1664], %r1438;
	st.global.u32 	[%rd31+1792], %r1439;
	st.global.u32 	[%rd31+1920], %r1440;
	st.global.u32 	[%rd31+2048], %r1441;
	bra.uni 	$L__BB1_283;
$L__BB1_88:
	st.shared.u32 	[%r6], %r1476;
	st.shared.u32 	[%r6+4], %r1475;
	st.shared.u32 	[%r6+8], %r1474;
	st.shared.u32 	[%r6+12], %r1473;
	st.shared.u32 	[%r6+16], %r1472;
	st.shared.u32 	[%r6+20], %r1471;
	st.shared.u32 	[%r6+24], %r1470;
	st.shared.u32 	[%r6+28], %r1469;
	st.shared.u32 	[%r6+32], %r1468;
	st.shared.u32 	[%r6+36], %r1467;
	st.shared.u32 	[%r6+40], %r1466;
	st.shared.u32 	[%r6+44], %r1465;
	st.shared.u32 	[%r6+48], %r1464;
	st.shared.u32 	[%r6+52], %r1463;
	st.shared.u32 	[%r6+56], %r1462;
	st.shared.u32 	[%r6+60], %r1461;
	st.shared.u32 	[%r6+64], %r1460;
	bar.warp.sync 	-1;
	ld.shared.u32 	%r1443, [%r5];
	ld.shared.u32 	%r1444, [%r5+128];
	ld.shared.u32 	%r1445, [%r5+256];
	ld.shared.u32 	%r1446, [%r5+384];
	ld.shared.u32 	%r1447, [%r5+512];
	ld.shared.u32 	%r1448, [%r5+640];
	ld.shared.u32 	%r1449, [%r5+768];
	ld.shared.u32 	%r1450, [%r5+896];
	ld.shared.u32 	%r1451, [%r5+1024];
	ld.shared.u32 	%r1452, [%r5+1152];
	ld.shared.u32 	%r1453, [%r5+1280];
	ld.shared.u32 	%r1454, [%r5+1408];
	ld.shared.u32 	%r1455, [%r5+1536];
	ld.shared.u32 	%r1456, [%r5+1664];
	ld.shared.u32 	%r1457, [%r5+1792];
	ld.shared.u32 	%r1458, [%r5+1920];
	ld.shared.u32 	%r1459, [%r5+2048];
	add.s64 	%rd33, %rd1, %rd25;
	st.global.u32 	[%rd33], %r1443;
	st.global.u32 	[%rd33+128], %r1444;
	st.global.u32 	[%rd33+256], %r1445;
	st.global.u32 	[%rd33+384], %r1446;
	st.global.u32 	[%rd33+512], %r1447;
	st.global.u32 	[%rd33+640], %r1448;
	st.global.u32 	[%rd33+768], %r1449;
	st.global.u32 	[%rd33+896], %r1450;
	st.global.u32 	[%rd33+1024], %r1451;
	st.global.u32 	[%rd33+1152], %r1452;
	st.global.u32 	[%rd33+1280], %r1453;
	st.global.u32 	[%rd33+1408], %r1454;
	st.global.u32 	[%rd33+1536], %r1455;
	st.global.u32 	[%rd33+1664], %r1456;
	st.global.u32 	[%rd33+1792], %r1457;
	st.global.u32 	[%rd33+1920], %r1458;
	st.global.u32 	[%rd33+2048], %r1459;
	bra.uni 	$L__BB1_283;
$L__BB1_89:
	sub.s32 	%r472, %r468, %r1;
	min.s32 	%r175, %r472, 4352;
	// begin inline asm
	griddepcontrol.wait;
	// end inline asm
	mul.wide.u32 	%rd11, %r1, 4;
	add.s64 	%rd12, %rd2, %rd11;
	mov.u32 	%r176, %tid.x;
	ld.global.u32 	%r1529, [%rd12];
	and.b32  	%r473, %r176, 31;
	and.b32  	%r474, %r176, 992;
	mul.lo.s32 	%r475, %r474, 17;
	or.b32  	%r178, %r475, %r473;
	setp.ge.s32 	%p66, %r178, %r175;
	shl.b32 	%r476, %r178, 2;
	cvt.u64.u32 	%rd13, %r476;
	add.s64 	%rd5, %rd12, %rd13;
	mov.u32 	%r1513, %r1529;
	@%p66 bra 	$L__BB1_91;
	ld.global.u32 	%r1513, [%rd5];
$L__BB1_91:
	add.s32 	%r181, %r178, 32;
	setp.ge.s32 	%p67, %r181, %r175;
	mov.u32 	%r1514, %r1529;
	@%p67 bra 	$L__BB1_93;
	ld.global.u32 	%r1514, [%rd5+128];
$L__BB1_93:
	add.s32 	%r184, %r178, 64;
	setp.ge.s32 	%p68, %r184, %r175;
	mov.u32 	%r1515, %r1529;
	@%p68 bra 	$L__BB1_95;
	ld.global.u32 	%r1515, [%rd5+256];
$L__BB1_95:
	add.s32 	%r187, %r178, 96;
	setp.ge.s32 	%p69, %r187, %r175;
	mov.u32 	%r1516, %r1529;
	@%p69 bra 	$L__BB1_97;
	ld.global.u32 	%r1516, [%rd5+384];
$L__BB1_97:
	add.s32 	%r190, %r178, 128;
	setp.ge.s32 	%p70, %r190, %r175;
	mov.u32 	%r1517, %r1529;
	@%p70 bra 	$L__BB1_99;
	ld.global.u32 	%r1517, [%rd5+512];
$L__BB1_99:
	add.s32 	%r193, %r178, 160;
	setp.ge.s32 	%p71, %r193, %r175;
	mov.u32 	%r1518, %r1529;
	@%p71 bra 	$L__BB1_101;
	ld.global.u32 	%r1518, [%rd5+640];
$L__BB1_101:
	add.s32 	%r196, %r178, 192;
	setp.ge.s32 	%p72, %r196, %r175;
	mov.u32 	%r1519, %r1529;
	@%p72 bra 	$L__BB1_103;
	ld.global.u32 	%r1519, [%rd5+768];
$L__BB1_103:
	add.s32 	%r199, %r178, 224;
	setp.ge.s32 	%p73, %r199, %r175;
	mov.u32 	%r1520, %r1529;
	@%p73 bra 	$L__BB1_105;
	ld.global.u32 	%r1520, [%rd5+896];
$L__BB1_105:
	add.s32 	%r202, %r178, 256;
	setp.ge.s32 	%p74, %r202, %r175;
	mov.u32 	%r1521, %r1529;
	@%p74 bra 	$L__BB1_107;
	ld.global.u32 	%r1521, [%rd5+1024];
$L__BB1_107:
	add.s32 	%r205, %r178, 288;
	setp.ge.s32 	%p75, %r205, %r175;
	mov.u32 	%r1522, %r1529;
	@%p75 bra 	$L__BB1_109;
	ld.global.u32 	%r1522, [%rd5+1152];
$L__BB1_109:
	add.s32 	%r208, %r178, 320;
	setp.ge.s32 	%p76, %r208, %r175;
	mov.u32 	%r1523, %r1529;
	@%p76 bra 	$L__BB1_111;
	ld.global.u32 	%r1523, [%rd5+1280];
$L__BB1_111:
	add.s32 	%r211, %r178, 352;
	setp.ge.s32 	%p77, %r211, %r175;
	mov.u32 	%r1524, %r1529;
	@%p77 bra 	$L__BB1_113;
	ld.global.u32 	%r1524, [%rd5+1408];
$L__BB1_113:
	add.s32 	%r214, %r178, 384;
	setp.ge.s32 	%p78, %r214, %r175;
	mov.u32 	%r1525, %r1529;
	@%p78 bra 	$L__BB1_115;
	ld.global.u32 	%r1525, [%rd5+1536];
$L__BB1_115:
	add.s32 	%r217, %r178, 416;
	setp.ge.s32 	%p79, %r217, %r175;
	mov.u32 	%r1526, %r1529;
	@%p79 bra 	$L__BB1_117;
	ld.global.u32 	%r1526, [%rd5+1664];
$L__BB1_117:
	add.s32 	%r220, %r178, 448;
	setp.ge.s32 	%p80, %r220, %r175;
	mov.u32 	%r1527, %r1529;
	@%p80 bra 	$L__BB1_119;
	ld.global.u32 	%r1527, [%rd5+1792];
$L__BB1_119:
	add.s32 	%r223, %r178, 480;
	setp.ge.s32 	%p81, %r223, %r175;
	mov.u32 	%r1528, %r1529;
	@%p81 bra 	$L__BB1_121;
	ld.global.u32 	%r1528, [%rd5+1920];
$L__BB1_121:
	add.s32 	%r226, %r178, 512;
	setp.ge.s32 	%p82, %r226, %r175;
	@%p82 bra 	$L__BB1_123;
	ld.global.u32 	%r1529, [%rd5+2048];
$L__BB1_123:
	// begin inline asm
	mov.u32 %r477, %laneid;
	// end inline asm
	shr.u32 	%r478, %r176, 5;
	mad.lo.s32 	%r479, %r478, 544, %r477;
	shl.b32 	%r480, %r479, 2;
	mov.u32 	%r481, _ZZN3cub18CUB_300001_SM_10006detail10merge_sort30DeviceMergeSortBlockSortKernelINS2_10policy_hubIN6thrust24THRUST_300001_SM_1000_NS6detail15normal_iteratorINS6_10device_ptrIiEEEEE9Policy600ESB_PNS0_8NullTypeESB_SF_j12greater_thaniSE_EEvbT0_T1_T2_T3_T4_PT6_PT7_T5_NS1_7vsmem_tEE19static_temp_storage;
	add.s32 	%r229, %r481, %r480;
	st.shared.u32 	[%r229], %r1513;
	st.shared.u32 	[%r229+128], %r1514;
	st.shared.u32 	[%r229+256], %r1515;
	st.shared.u32 	[%r229+384], %r1516;
	st.shared.u32 	[%r229+512], %r1517;
	st.shared.u32 	[%r229+640], %r1518;
	st.shared.u32 	[%r229+768], %r1519;
	st.shared.u32 	[%r229+896], %r1520;
	st.shared.u32 	[%r229+1024], %r1521;
	st.shared.u32 	[%r229+1152], %r1522;
	st.shared.u32 	[%r229+1280], %r1523;
	st.shared.u32 	[%r229+1408], %r1524;
	st.shared.u32 	[%r229+1536], %r1525;
	st.shared.u32 	[%r229+1664], %r1526;
	st.shared.u32 	[%r229+1792], %r1527;
	st.shared.u32 	[%r229+1920], %r1528;
	st.shared.u32 	[%r229+2048], %r1529;
	bar.warp.sync 	-1;
	shl.b32 	%r482, %r477, 6;
	add.s32 	%r230, %r229, %r482;
	ld.shared.u32 	%r1563, [%r230];
	ld.shared.u32 	%r483, [%r230+4];
	ld.shared.u32 	%r484, [%r230+8];
	ld.shared.u32 	%r485, [%r230+12];
	ld.shared.u32 	%r486, [%r230+16];
	ld.shared.u32 	%r487, [%r230+20];
	ld.shared.u32 	%r488, [%r230+24];
	ld.shared.u32 	%r489, [%r230+28];
	ld.shared.u32 	%r490, [%r230+32];
	ld.shared.u32 	%r491, [%r230+36];
	ld.shared.u32 	%r492, [%r230+40];
	ld.shared.u32 	%r493, [%r230+44];
	ld.shared.u32 	%r494, [%r230+48];
	ld.shared.u32 	%r495, [%r230+52];
	ld.shared.u32 	%r496, [%r230+56];
	ld.shared.u32 	%r497, [%r230+60];
	ld.shared.u32 	%r498, [%r230+64];
	bar.sync 	0;
	// begin inline asm
	griddepcontrol.launch_dependents;
	// end inline asm
	mul.lo.s32 	%r499, %r176, 17;
	add.s32 	%r500, %r499, 1;
	setp.lt.u32 	%p83, %r500, %r175;
	min.s32 	%r501, %r1563, %r483;
	selp.b32 	%r1562, %r483, %r1563, %p83;
	selp.b32 	%r502, %r501, %r1563, %p83;
	add.s32 	%r503, %r499, 2;
	setp.lt.u32 	%p84, %r503, %r175;
	min.s32 	%r504, %r502, %r484;
	selp.b32 	%r1561, %r484, %r502, %p84;
	selp.b32 	%r505, %r504, %r502, %p84;
	add.s32 	%r506, %r499, 3;
	setp.lt.u32 	%p85, %r506, %r175;
	min.s32 	%r507, %r505, %r485;
	selp.b32 	%r1560, %r485, %r505, %p85;
	selp.b32 	%r508, %r507, %r505, %p85;
	add.s32 	%r509, %r499, 4;
	setp.lt.u32 	%p86, %r509, %r175;
	min.s32 	%r510, %r508, %r486;
	selp.b32 	%r1559, %r486, %r508, %p86;
	selp.b32 	%r511, %r510, %r508, %p86;
	add.s32 	%r512, %r499, 5;
	setp.lt.u32 	%p87, %r512, %r175;
	min.s32 	%r513, %r511, %r487;
	selp.b32 	%r1558, %r487, %r511, %p87;
	selp.b32 	%r514, %r513, %r511, %p87;
	add.s32 	%r515, %r499, 6;
	setp.lt.u32 	%p88, %r515, %r175;
	min.s32 	%r516, %r514, %r488;
	selp.b32 	%r1557, %r488, %r514, %p88;
	selp.b32 	%r517, %r516, %r514, %p88;
	add.s32 	%r518, %r499, 7;
	setp.lt.u32 	%p89, %r518, %r175;
	min.s32 	%r519, %r517, %r489;
	selp.b32 	%r1556, %r489, %r517, %p89;
	selp.b32 	%r520, %r519, %r517, %p89;
	add.s32 	%r521, %r499, 8;
	setp.lt.u32 	%p90, %r521, %r175;
	min.s32 	%r522, %r520, %r490;
	selp.b32 	%r1555, %r490, %r520, %p90;
	selp.b32 	%r523, %r522, %r520, %p90;
	add.s32 	%r524, %r499, 9;
	setp.lt.u32 	%p91, %r524, %r175;
	min.s32 	%r525, %r523, %r491;
	selp.b32 	%r1554, %r491, %r523, %p91;
	selp.b32 	%r526, %r525, %r523, %p91;
	add.s32 	%r527, %r499, 10;
	setp.lt.u32 	%p92, %r527, %r175;
	min.s32 	%r528, %r526, %r492;
	selp.b32 	%r1553, %r492, %r526, %p92;
	selp.b32 	%r529, %r528, %r526, %p92;
	add.s32 	%r530, %r499, 11;
	setp.lt.u32 	%p93, %r530, %r175;
	min.s32 	%r531, %r529, %r493;
	selp.b32 	%r1552, %r493, %r529, %p93;
	selp.b32 	%r532, %r531, %r529, %p93;
	add.s32 	%r533, %r499, 12;
	setp.lt.u32 	%p94, %r533, %r175;
	min.s32 	%r534, %r532, %r494;
	selp.b32 	%r1551, %r494, %r532, %p94;
	selp.b32 	%r535, %r534, %r532, %p94;
	add.s32 	%r536, %r499, 13;
	setp.lt.u32 	%p95, %r536, %r175;
	min.s32 	%r537, %r535, %r495;
	selp.b32 	%r1550, %r495, %r535, %p95;
	selp.b32 	%r538, %r537, %r535, %p95;
	add.s32 	%r539, %r499, 14;
	setp.lt.u32 	%p96, %r539, %r175;
	min.s32 	%r540, %r538, %r496;
	selp.b32 	%r1549, %r496, %r538, %p96;
	selp.b32 	%r541, %r540, %r538, %p96;
	add.s32 	%r542, %r499, 15;
	setp.lt.u32 	%p97, %r542, %r175;
	min.s32 	%r543, %r541, %r497;
	selp.b32 	%r1548, %r497, %r541, %p97;
	selp.b32 	%r544, %r543, %r541, %p97;
	add.s32 	%r545, %r499, 16;
	setp.lt.u32 	%p98, %r545, %r175;
	selp.b32 	%r1547, %r498, %r544, %p98;
	setp.ge.u32 	%p99, %r499, %r175;
	@%p99 bra 	$L__BB1_125;
	min.s32 	%r546, %r1562, %r1563;
	max.s32 	%r547, %r1562, %r1563;
	min.s32 	%r548, %r1560, %r1561;
	max.s32 	%r549, %r1560, %r1561;
	min.s32 	%r550, %r1558, %r1559;
	max.s32 	%r551, %r1558, %r1559;
	min.s32 	%r552, %r1556, %r1557;
	max.s32 	%r553, %r1556, %r1557;
	min.s32 	%r554, %r1554, %r1555;
	max.s32 	%r555, %r1554, %r1555;
	min.s32 	%r556, %r1552, %r1553;
	max.s32 	%r557, %r1552, %r1553;
	min.s32 	%r558, %r1550, %r1551;
	max.s32 	%r559, %r1550, %r1551;
	min.s32 	%r560, %r1548, %r1549;
	max.s32 	%r561, %r1548, %r1549;
	min.s32 	%r562, %r549, %r546;
	max.s32 	%r563, %r549, %r546;
	min.s32 	%r564, %r551, %r548;
	max.s32 	%r565, %r551, %r548;
	min.s32 	%r566, %r553, %r550;
	max.s32 	%r567, %r553, %r550;
	min.s32 	%r568, %r555, %r552;
	max.s32 	%r569, %r555, %r552;
	min.s32 	%r570, %r557, %r554;
	max.s32 	%r571, %r557, %r554;
	min.s32 	%r572, %r559, %r556;
	max.s32 	%r573, %r559, %r556;
	min.s32 	%r574, %r561, %r558;
	max.s32 	%r575, %r561, %r558;
	min.s32 	%r576, %r1547, %r560;
	max.s32 	%r577, %r1547, %r560;
	setp.gt.s32 	%p100, %r549, %r547;
	selp.b32 	%r578, %r547, %r563, %p100;
	selp.b32 	%r579, %r563, %r547, %p100;
	min.s32 	%r580, %r565, %r562;
	max.s32 	%r581, %r565, %r562;
	min.s32 	%r582, %r567, %r564;
	max.s32 	%r583, %r567, %r564;
	min.s32 	%r584, %r569, %r566;
	max.s32 	%r585, %r569, %r566;
	min.s32 	%r586, %r571, %r568;
	max.s32 	%r587, %r571, %r568;
	min.s32 	%r588, %r573, %r570;
	max.s32 	%r589, %r573, %r570;
	min.s32 	%r590, %r575, %r572;
	max.s32 	%r591, %r575, %r572;
	min.s32 	%r592, %r577, %r574;
	max.s32 	%r593, %r577, %r574;
	min.s32 	%r594, %r581, %r578;
	max.s32 	%r595, %r581, %r578;
	min.s32 	%r596, %r583, %r580;
	max.s32 	%r597, %r583, %r580;
	min.s32 	%r598, %r585, %r582;
	max.s32 	%r599, %r585, %r582;
	min.s32 	%r600, %r587, %r584;
	max.s32 	%r601, %r587, %r584;
	min.s32 	%r602, %r589, %r586;
	max.s32 	%r603, %r589, %r586;
	min.s32 	%r604, %r591, %r588;
	max.s32 	%r605, %r591, %r588;
	min.s32 	%r606, %r593, %r590;
	max.s32 	%r607, %r593, %r590;
	setp.lt.s32 	%p101, %r574, %r576;
	selp.b32 	%r608, %r592, %r576, %p101;
	selp.b32 	%r609, %r576, %r592, %p101;
	min.s32 	%r610, %r595, %r579;
	max.s32 	%r611, %r595, %r579;
	min.s32 	%r612, %r597, %r594;
	max.s32 	%r613, %r597, %r594;
	min.s32 	%r614, %r599, %r596;
	max.s32 	%r615, %r599, %r596;
	min.s32 	%r616, %r601, %r598;
	max.s32 	%r617, %r601, %r598;
	min.s32 	%r618, %r603, %r600;
	max.s32 	%r619, %r603, %r600;
	min.s32 	%r620, %r605, %r602;
	max.s32 	%r621, %r605, %r602;
	min.s32 	%r622, %r607, %r604;
	max.s32 	%r623, %r607, %r604;
	min.s32 	%r624, %r609, %r606;
	max.s32 	%r625, %r609, %r606;
	min.s32 	%r626, %r613, %r610;
	max.s32 	%r627, %r613, %r610;
	min.s32 	%r628, %r615, %r612;
	max.s32 	%r629, %r615, %r612;
	min.s32 	%r630, %r617, %r614;
	max.s32 	%r631, %r617, %r614;
	min.s32 	%r632, %r619, %r616;
	max.s32 	%r633, %r619, %r616;
	min.s32 	%r634, %r621, %r618;
	max.s32 	%r635, %r621, %r618;
	min.s32 	%r636, %r623, %r620;
	max.s32 	%r637, %r623, %r620;
	min.s32 	%r638, %r625, %r622;
	max.s32 	%r639, %r625, %r622;
	min.s32 	%r640, %r608, %r624;
	max.s32 	%r641, %r608, %r624;
	setp.gt.s32 	%p102, %r613, %r611;
	selp.b32 	%r642, %r611, %r627, %p102;
	selp.b32 	%r643, %r627, %r611, %p102;
	min.s32 	%r644, %r629, %r626;
	max.s32 	%r645, %r629, %r626;
	min.s32 	%r646, %r631, %r628;
	max.s32 	%r647, %r631, %r628;
	min.s32 	%r648, %r633, %r630;
	max.s32 	%r649, %r633, %r630;
	min.s32 	%r650, %r635, %r632;
	max.s32 	%r651, %r635, %r632;
	min.s32 	%r652, %r637, %r634;
	max.s32 	%r653, %r637, %r634;
	min.s32 	%r654, %r639, %r636;
	max.s32 	%r655, %r639, %r636;
	min.s32 	%r656, %r641, %r638;
	max.s32 	%r657, %r641, %r638;
	min.s32 	%r658, %r645, %r642;
	max.s32 	%r659, %r645, %r642;
	min.s32 	%r660, %r647, %r644;
	max.s32 	%r661, %r647, %r644;
	min.s32 	%r662, %r649, %r646;
	max.s32 	%r663, %r649, %r646;
	min.s32 	%r664, %r651, %r648;
	max.s32 	%r665, %r651, %r648;
	min.s32 	%r666, %r653, %r650;
	max.s32 	%r667, %r653, %r650;
	min.s32 	%r668, %r655, %r652;
	max.s32 	%r669, %r655, %r652;
	min.s32 	%r670, %r657, %r654;
	max.s32 	%r671, %r657, %r654;
	setp.lt.s32 	%p103, %r638, %r640;
	selp.b32 	%r672, %r656, %r640, %p103;
	selp.b32 	%r673, %r640, %r656, %p103;
	min.s32 	%r674, %r659, %r643;
	max.s32 	%r675, %r659, %r643;
	min.s32 	%r676, %r661, %r658;
	max.s32 	%r677, %r661, %r658;
	min.s32 	%r678, %r663, %r660;
	max.s32 	%r679, %r663, %r660;
	min.s32 	%r680, %r665, %r662;
	max.s32 	%r681, %r665, %r662;
	min.s32 	%r682, %r667, %r664;
	max.s32 	%r683, %r667, %r664;
	min.s32 	%r684, %r669, %r666;
	max.s32 	%r685, %r669, %r666;
	min.s32 	%r686, %r671, %r668;
	max.s32 	%r687, %r671, %r668;
	min.s32 	%r688, %r673, %r670;
	max.s32 	%r689, %r673, %r670;
	min.s32 	%r690, %r677, %r674;
	max.s32 	%r691, %r677, %r674;
	min.s32 	%r692, %r679, %r676;
	max.s32 	%r693, %r679, %r676;
	min.s32 	%r694, %r681, %r678;
	max.s32 	%r695, %r681, %r678;
	min.s32 	%r696, %r683, %r680;
	max.s32 	%r697, %r683, %r680;
	min.s32 	%r698, %r685, %r682;
	max.s32 	%r699, %r685, %r682;
	min.s32 	%r700, %r687, %r684;
	max.s32 	%r701, %r687, %r684;
	min.s32 	%r702, %r689, %r686;
	max.s32 	%r703, %r689, %r686;
	min.s32 	%r704, %r672, %r688;
	max.s32 	%r705, %r672, %r688;
	setp.gt.s32 	%p104, %r677, %r675;
	selp.b32 	%r706, %r675, %r691, %p104;
	selp.b32 	%r707, %r691, %r675, %p104;
	min.s32 	%r708, %r693, %r690;
	max.s32 	%r709, %r693, %r690;
	min.s32 	%r710, %r695, %r692;
	max.s32 	%r711, %r695, %r692;
	min.s32 	%r712, %r697, %r694;
	max.s32 	%r713, %r697, %r694;
	min.s32 	%r714, %r699, %r696;
	max.s32 	%r715, %r699, %r696;
	min.s32 	%r716, %r701, %r698;
	max.s32 	%r717, %r701, %r698;
	min.s32 	%r718, %r703, %r700;
	max.s32 	%r719, %r703, %r700;
	min.s32 	%r720, %r705, %r702;
	max.s32 	%r721, %r705, %r702;
	min.s32 	%r722, %r709, %r706;
	max.s32 	%r723, %r709, %r706;
	min.s32 	%r724, %r711, %r708;
	max.s32 	%r725, %r711, %r708;
	min.s32 	%r726, %r713, %r710;
	max.s32 	%r727, %r713, %r710;
	min.s32 	%r728, %r715, %r712;
	max.s32 	%r729, %r715, %r712;
	min.s32 	%r730, %r717, %r714;
	max.s32 	%r731, %r717, %r714;
	min.s32 	%r732, %r719, %r716;
	max.s32 	%r733, %r719, %r716;
	min.s32 	%r734, %r721, %r718;
	max.s32 	%r735, %r721, %r718;
	setp.lt.s32 	%p105, %r702, %r704;
	selp.b32 	%r736, %r720, %r704, %p105;
	selp.b32 	%r737, %r704, %r720, %p105;
	min.s32 	%r738, %r723, %r707;
	max.s32 	%r739, %r723, %r707;
	min.s32 	%r740, %r725, %r722;
	max.s32 	%r741, %r725, %r722;
	min.s32 	%r742, %r727, %r724;
	max.s32 	%r743, %r727, %r724;
	min.s32 	%r744, %r729, %r726;
	max.s32 	%r745, %r729, %r726;
	min.s32 	%r746, %r731, %r728;
	max.s32 	%r747, %r731, %r728;
	min.s32 	%r748, %r733, %r730;
	max.s32 	%r749, %r733, %r730;
	min.s32 	%r750, %r735, %r732;
	max.s32 	%r751, %r735, %r732;
	min.s32 	%r752, %r737, %r734;
	max.s32 	%r753, %r737, %r734;
	min.s32 	%r754, %r741, %r738;
	max.s32 	%r755, %r741, %r738;
	min.s32 	%r756, %r743, %r740;
	max.s32 	%r757, %r743, %r740;
	min.s32 	%r758, %r745, %r742;
	max.s32 	%r759, %r745, %r742;
	min.s32 	%r760, %r747, %r744;
	max.s32 	%r761, %r747, %r744;
	min.s32 	%r762, %r749, %r746;
	max.s32 	%r763, %r749, %r746;
	min.s32 	%r764, %r751, %r748;
	max.s32 	%r765, %r751, %r748;
	min.s32 	%r766, %r753, %r750;
	max.s32 	%r767, %r753, %r750;
	min.s32 	%r768, %r736, %r752;
	max.s32 	%r769, %r736, %r752;
	setp.gt.s32 	%p106, %r741, %r739;
	selp.b32 	%r770, %r739, %r755, %p106;
	selp.b32 	%r771, %r755, %r739, %p106;
	min.s32 	%r772, %r757, %r754;
	max.s32 	%r773, %r757, %r754;
	min.s32 	%r774, %r759, %r756;
	max.s32 	%r775, %r759, %r756;
	min.s32 	%r776, %r761, %r758;
	max.s32 	%r777, %r761, %r758;
	min.s32 	%r778, %r763, %r760;
	max.s32 	%r779, %r763, %r760;
	min.s32 	%r780, %r765, %r762;
	max.s32 	%r781, %r765, %r762;
	min.s32 	%r782, %r767, %r764;
	max.s32 	%r783, %r767, %r764;
	min.s32 	%r784, %r769, %r766;
	max.s32 	%r785, %r769, %r766;
	min.s32 	%r786, %r773, %r770;
	max.s32 	%r787, %r773, %r770;
	min.s32 	%r788, %r775, %r772;
	max.s32 	%r789, %r775, %r772;
	min.s32 	%r790, %r777, %r774;
	max.s32 	%r791, %r777, %r774;
	min.s32 	%r792, %r779, %r776;
	max.s32 	%r793, %r779, %r776;
	min.s32 	%r794, %r781, %r778;
	max.s32 	%r795, %r781, %r778;
	min.s32 	%r796, %r783, %r780;
	max.s32 	%r797, %r783, %r780;
	min.s32 	%r798, %r785, %r782;
	max.s32 	%r799, %r785, %r782;
	setp.lt.s32 	%p107, %r766, %r768;
	selp.b32 	%r1547, %r784, %r768, %p107;
	selp.b32 	%r800, %r768, %r784, %p107;
	min.s32 	%r1562, %r787, %r771;
	max.s32 	%r1563, %r787, %r771;
	min.s32 	%r1560, %r789, %r786;
	max.s32 	%r1561, %r789, %r786;
	min.s32 	%r1558, %r791, %r788;
	max.s32 	%r1559, %r791, %r788;
	min.s32 	%r1556, %r793, %r790;
	max.s32 	%r1557, %r793, %r790;
	min.s32 	%r1554, %r795, %r792;
	max.s32 	%r1555, %r795, %r792;
	min.s32 	%r1552, %r797, %r794;
	max.s32 	%r1553, %r797, %r794;
	min.s32 	%r1550, %r799, %r796;
	max.s32 	%r1551, %r799, %r796;
	min.s32 	%r1548, %r800, %r798;
	max.s32 	%r1549, %r800, %r798;
$L__BB1_125:
	mov.b32 	%r1564, 2;
$L__BB1_126:
	bar.sync 	0;
	add.s32 	%r802, %r1564, -1;
	shr.u32 	%r803, %r1564, 1;
	mov.u32 	%r804, _ZZN3cub18CUB_300001_SM_10006detail10merge_sort30DeviceMergeSortBlockSortKernelINS2_10policy_hubIN6thrust24THRUST_300001_SM_1000_NS6detail15normal_iteratorINS6_10device_ptrIiEEEEE9Policy600ESB_PNS0_8NullTypeESB_SF_j12greater_thaniSE_EEvbT0_T1_T2_T3_T4_PT6_PT7_T5_NS1_7vsmem_tEE19static_temp_storage;
	mad.lo.s32 	%r805, %r176, 68, %r804;
	st.shared.u32 	[%r805], %r1563;
	st.shared.u32 	[%r805+4], %r1562;
	st.shared.u32 	[%r805+8], %r1561;
	st.shared.u32 	[%r805+12], %r1560;
	st.shared.u32 	[%r805+16], %r1559;
	st.shared.u32 	[%r805+20], %r1558;
	st.shared.u32 	[%r805+24], %r1557;
	st.shared.u32 	[%r805+28], %r1556;
	st.shared.u32 	[%r805+32], %r1555;
	st.shared.u32 	[%r805+36], %r1554;
	st.shared.u32 	[%r805+40], %r1553;
	st.shared.u32 	[%r805+44], %r1552;
	st.shared.u32 	[%r805+48], %r1551;
	st.shared.u32 	[%r805+52], %r1550;
	st.shared.u32 	[%r805+56], %r1549;
	st.shared.u32 	[%r805+60], %r1548;
	st.shared.u32 	[%r805+64], %r1547;
	bar.sync 	0;
	neg.s32 	%r806, %r1564;
	and.b32  	%r807, %r176, %r806;
	mul.lo.s32 	%r808, %r807, 17;
	mul.lo.s32 	%r809, %r803, 17;
	and.b32  	%r810, %r802, %r176;
	mul.lo.s32 	%r811, %r810, 17;
	min.s32 	%r300, %r811, %r175;
	min.s32 	%r301, %r808, %r175;
	add.s32 	%r812, %r301, %r809;
	min.s32 	%r302, %r812, %r175;
	add.s32 	%r813, %r302, %r809;
	min.s32 	%r303, %r813, %r175;
	sub.s32 	%r814, %r302, %r301;
	sub.s32 	%r815, %r303, %r302;
	setp.lt.s32 	%p108, %r300, %r815;
	sub.s32 	%r816, %r300, %r815;
	selp.b32 	%r1567, 0, %r816, %p108;
	min.s32 	%r1565, %r814, %r300;
	setp.ge.s32 	%p109, %r1567, %r1565;
	@%p109 bra 	$L__BB1_129;
	add.s32 	%r306, %r302, %r300;
$L__BB1_128:
	sub.s32 	%r817, %r1565, %r1567;
	shr.u32 	%r818, %r817, 31;
	add.s32 	%r819, %r817, %r818;
	shr.s32 	%r820, %r819, 1;
	add.s32 	%r821, %r820, %r1567;
	add.s32 	%r822, %r821, %r301;
	shl.b32 	%r823, %r822, 2;
	add.s32 	%r825, %r804, %r823;
	ld.shared.u32 	%r826, [%r825];
	not.b32 	%r827, %r821;
	add.s32 	%r828, %r306, %r827;
	shl.b32 	%r829, %r828, 2;
	add.s32 	%r830, %r804, %r829;
	ld.shared.u32 	%r831, [%r830];
	setp.gt.s32 	%p110, %r831, %r826;
	add.s32 	%r832, %r821, 1;
	selp.b32 	%r1567, %r1567, %r832, %p110;
	selp.b32 	%r1565, %r821, %r1565, %p110;
	setp.lt.s32 	%p111, %r1567, %r1565;
	@%p111 bra 	$L__BB1_128;
$L__BB1_129:
	add.s32 	%r312, %r1567, %r301;
	add.s32 	%r833, %r302, %r300;
	sub.s32 	%r313, %r833, %r1567;
	shl.b32 	%r834, %r312, 2;
	add.s32 	%r314, %r804, %r834;
	ld.shared.u32 	%r1571, [%r314];
	shl.b32 	%r836, %r313, 2;
	add.s32 	%r316, %r804, %r836;
	ld.shared.u32 	%r1568, [%r316];
	setp.ge.s32 	%p113, %r313, %r303;
	mov.pred 	%p344, 0;
	@%p113 bra 	$L__BB1_131;
	setp.ge.s32 	%p114, %r312, %r302;
	setp.gt.s32 	%p115, %r1568, %r1571;
	or.pred  	%p344, %p114, %p115;
$L__BB1_131:
	selp.b32 	%r1563, %r1568, %r1571, %p344;
	selp.u32 	%r837, 1, 0, %p344;
	add.s32 	%r319, %r313, %r837;
	not.pred 	%p116, %p344;
	selp.u32 	%r838, 1, 0, %p116;
	add.s32 	%r320, %r312, %r838;
	@%p116 bra 	$L__BB1_133;
	ld.shared.u32 	%r1568, [%r316+4];
	bra.uni 	$L__BB1_134;
$L__BB1_133:
	ld.shared.u32 	%r1571, [%r314+4];
$L__BB1_134:
	setp.ge.s32 	%p118, %r319, %r303;
	mov.pred 	%p345, 0;
	@%p118 bra 	$L__BB1_136;
	setp.ge.s32 	%p119, %r320, %r302;
	setp.gt.s32 	%p120, %r1568, %r1571;
	or.pred  	%p345, %p119, %p120;
$L__BB1_136:
	selp.b32 	%r1562, %r1568, %r1571, %p345;
	selp.u32 	%r839, 1, 0, %p345;
	add.s32 	%r326, %r319, %r839;
	not.pred 	%p121, %p345;
	selp.u32 	%r840, 1, 0, %p121;
	add.s32 	%r327, %r320, %r840;
	@%p345 bra 	$L__BB1_138;
	shl.b32 	%r841, %r327, 2;
	add.s32 	%r843, %r804, %r841;
	ld.shared.u32 	%r1571, [%r843];
	bra.uni 	$L__BB1_139;
$L__BB1_138:
	shl.b32 	%r844, %r326, 2;
	add.s32 	%r846, %r804, %r844;
	ld.shared.u32 	%r1568, [%r846];
$L__BB1_139:
	setp.ge.s32 	%p123, %r326, %r303;
	mov.pred 	%p346, 0;
	@%p123 bra 	$L__BB1_141;
	setp.ge.s32 	%p124, %r327, %r302;
	setp.gt.s32 	%p125, %r1568, %r1571;
	or.pred  	%p346, %p124, %p125;
$L__BB1_141:
	selp.b32 	%r1561, %r1568, %r1571, %p346;
	selp.u32 	%r847, 1, 0, %p346;
	add.s32 	%r333, %r326, %r847;
	not.pred 	%p126, %p346;
	selp.u32 	%r848, 1, 0, %p126;
	add.s32 	%r334, %r327, %r848;
	@%p346 bra 	$L__BB1_143;
	shl.b32 	%r849, %r334, 2;
	add.s32 	%r851, %r804, %r849;
	ld.shared.u32 	%r1571, [%r851];
	bra.uni 	$L__BB1_144;
$L__BB1_143:
	shl.b32 	%r852, %r333, 2;
	add.s32 	%r854, %r804, %r852;
	ld.shared.u32 	%r1568, [%r854];
$L__BB1_144:
	setp.ge.s32 	%p128, %r333, %r303;
	mov.pred 	%p347, 0;
	@%p128 bra 	$L__BB1_146;
	setp.ge.s32 	%p129, %r334, %r302;
	setp.gt.s32 	%p130, %r1568, %r1571;
	or.pred  	%p347, %p129, %p130;
$L__BB1_146:
	selp.b32 	%r1560, %r1568, %r1571, %p347;
	selp.u32 	%r855, 1, 0, %p347;
	add.s32 	%r340, %r333, %r855;
	not.pred 	%p131, %p347;
	selp.u32 	%r856, 1, 0, %p131;
	add.s32 	%r341, %r334, %r856;
	@%p347 bra 	$L__BB1_148;
	shl.b32 	%r857, %r341, 2;
	add.s32 	%r859, %r804, %r857;
	ld.shared.u32 	%r1571, [%r859];
	bra.uni 	$L__BB1_149;
$L__BB1_148:
	shl.b32 	%r860, %r340, 2;
	add.s32 	%r862, %r804, %r860;
	ld.shared.u32 	%r1568, [%r862];
$L__BB1_149:
	setp.ge.s32 	%p133, %r340, %r303;
	mov.pred 	%p348, 0;
	@%p133 bra 	$L__BB1_151;
	setp.ge.s32 	%p134, %r341, %r302;
	setp.gt.s32 	%p135, %r1568, %r1571;
	or.pred  	%p348, %p134, %p135;
$L__BB1_151:
	selp.b32 	%r1559, %r1568, %r1571, %p348;
	selp.u32 	%r863, 1, 0, %p348;
	add.s32 	%r347, %r340, %r863;
	not.pred 	%p136, %p348;
	selp.u32 	%r864, 1, 0, %p136;
	add.s32 	%r348, %r341, %r864;
	@%p348 bra 	$L__BB1_153;
	shl.b32 	%r865, %r348, 2;
	add.s32 	%r867, %r804, %r865;
	ld.shared.u32 	%r1571, [%r867];
	bra.uni 	$L__BB1_154;
$L__BB1_153:
	shl.b32 	%r868, %r347, 2;
	add.s32 	%r870, %r804, %r868;
	ld.shared.u32 	%r1568, [%r870];
$L__BB1_154:
	setp.ge.s32 	%p138, %r347, %r303;
	mov.pred 	%p349, 0;
	@%p138 bra 	$L__BB1_156;
	setp.ge.s32 	%p139, %r348, %r302;
	setp.gt.s32 	%p140, %r1568, %r1571;
	or.pred  	%p349, %p139, %p140;
$L__BB1_156:
	selp.b32 	%r1558, %r1568, %r1571, %p349;
	selp.u32 	%r871, 1, 0, %p349;
	add.s32 	%r354, %r347, %r871;
	not.pred 	%p141, %p349;
	selp.u32 	%r872, 1, 0, %p141;
	add.s32 	%r355, %r348, %r872;
	@%p349 bra 	$L__BB1_158;
	shl.b32 	%r873, %r355, 2;
	add.s32 	%r875, %r804, %r873;
	ld.shared.u32 	%r1571, [%r875];
	bra.uni 	$L__BB1_159;
$L__BB1_158:
	shl.b32 	%r876, %r354, 2;
	add.s32 	%r878, %r804, %r876;
	ld.shared.u32 	%r1568, [%r878];
$L__BB1_159:
	setp.ge.s32 	%p143, %r354, %r303;
	mov.pred 	%p350, 0;
	@%p143 bra 	$L__BB1_161;
	setp.ge.s32 	%p144, %r355, %r302;
	setp.gt.s32 	%p145, %r1568, %r1571;
	or.pred  	%p350, %p144, %p145;
$L__BB1_161:
	selp.b32 	%r1557, %r1568, %r1571, %p350;
	selp.u32 	%r879, 1, 0, %p350;
	add.s32 	%r361, %r354, %r879;
	not.pred 	%p146, %p350;
	selp.u32 	%r880, 1, 0, %p146;
	add.s32 	%r362, %r355, %r880;
	@%p350 bra 	$L__BB1_163;
	shl.b32 	%r881, %r362, 2;
	add.s32 	%r883, %r804, %r881;
	ld.shared.u32 	%r1571, [%r883];
	bra.uni 	$L__BB1_164;
$L__BB1_163:
	shl.b32 	%r884, %r361, 2;
	add.s32 	%r886, %r804, %r884;
	ld.shared.u32 	%r1568, [%r886];
$L__BB1_164:
	setp.ge.s32 	%p148, %r361, %r303;
	mov.pred 	%p351, 0;
	@%p148 bra 	$L__BB1_166;
	setp.ge.s32 	%p149, %r362, %r302;
	setp.gt.s32 	%p150, %r1568, %r1571;
	or.pred  	%p351, %p149, %p150;
$L__BB1_166:
	selp.b32 	%r1556, %r1568, %r1571, %p351;
	selp.u32 	%r887, 1, 0, %p351;
	add.s32 	%r368, %r361, %r887;
	not.pred 	%p151, %p351;
	selp.u32 	%r888, 1, 0, %p151;
	add.s32 	%r369, %r362, %r888;
	@%p351 bra 	$L__BB1_168;
	shl.b32 	%r889, %r369, 2;
	mov.u32 	%r890, _ZZN3cub18CUB_300001_SM_10006detail10merge_sort30DeviceMergeSortBlockSortKernelINS2_10policy_hubIN6thrust24THRUST_300001_SM_1000_NS6detail15normal_iteratorINS6_10device_ptrIiEEEEE9Policy600ESB_PNS0_8NullTypeESB_SF_j12greater_thaniSE_EEvbT0_T1_T2_T3_T4_PT6_PT7_T5_NS1_7vsmem_tEE19static_temp_storage;
	add.s32 	%r891, %r890, %r889;
	ld.shared.u32 	%r1571, [%r891];
	bra.uni 	$L__BB1_169;
$L__BB1_168:
	shl.b32 	%r892, %r368, 2;
	mov.u32 	%r893, _ZZN3cub18CUB_300001_SM_10006detail10merge_sort30DeviceMergeSortBlockSortKernelINS2_10policy_hubIN6thrust24THRUST_300001_SM_1000_NS6detail15normal_iteratorINS6_10device_ptrIiEEEEE9Policy600ESB_PNS0_8NullTypeESB_SF_j12greater_thaniSE_EEvbT0_T1_T2_T3_T4_PT6_PT7_T5_NS1_7vsmem_tEE19static_temp_storage;
	add.s32 	%r894, %r893, %r892;
	ld.shared.u32 	%r1568, [%r894];
$L__BB1_169:
	setp.ge.s32 	%p153, %r368, %r303;
	mov.pred 	%p352, 0;
	@%p153 bra 	$L__BB1_171;
	setp.ge.s32 	%p154, %r369, %r302;
	setp.gt.s32 	%p155, %r1568, %r1571;
	or.pred  	%p352, %p154, %p155;
$L__BB1_171:
	selp.b32 	%r1555, %r1568, %r1571, %p352;
	selp.u32 	%r895, 1, 0, %p352;
	add.s32 	%r375, %r368, %r895;
	not.pred 	%p156, %p352;
	selp.u32 	%r896, 1, 0, %p156;
	add.s32 	%r376, %r369, %r896;
	@%p352 bra 	$L__BB1_173;
	shl.b32 	%r897, %r376, 2;
	mov.u32 	%r898, _ZZN3cub18CUB_300001_SM_10006detail10merge_sort30DeviceMergeSortBlockSortKernelINS2_10policy_hubIN6thrust24THRUST_300001_SM_1000_NS6detail15normal_iteratorINS6_10device_ptrIiEEEEE9Policy600ESB_PNS0_8NullTypeESB_SF_j12greater_thaniSE_EEvbT0_T1_T2_T3_T4_PT6_PT7_T5_NS1_7vsmem_tEE19static_temp_storage;
	add.s32 	%r899, %r898, %r897;
	ld.shared.u32 	%r1571, [%r899];
	bra.uni 	$L__BB1_174;
$L__BB1_173:
	shl.b32 	%r900, %r375, 2;
	mov.u32 	%r901, _ZZN3cub18CUB_300001_SM_10006detail10merge_sort30DeviceMergeSortBlockSortKernelINS2_10policy_hubIN6thrust24THRUST_300001_SM_1000_NS6detail15normal_iteratorINS6_10device_ptrIiEEEEE9Policy600ESB_PNS0_8NullTypeESB_SF_j12greater_thaniSE_EEvbT0_T1_T2_T3_T4_PT6_PT7_T5_NS1_7vsmem_tEE19static_temp_storage;
	add.s32 	%r902, %r901, %r900;
	ld.shared.u32 	%r1568, [%r902];
$L__BB1_174:
	setp.ge.s32 	%p158, %r375, %r303;
	mov.pred 	%p353, 0;
	@%p158 bra 	$L__BB1_176;
	setp.ge.s32 	%p159, %r376, %r302;
	setp.gt.s32 	%p160, %r1568, %r1571;
	or.pred  	%p353, %p159, %p160;
$L__BB1_176:
	selp.b32 	%r1554, %r1568, %r1571, %p353;
	selp.u32 	%r903, 1, 0, %p353;
	add.s32 	%r382, %r375, %r903;
	not.pred 	%p161, %p353;
	selp.u32 	%r904, 1, 0, %p161;
	add.s32 	%r383, %r376, %r904;
	@%p353 bra 	$L__BB1_178;
	shl.b32 	%r905, %r383, 2;
	mov.u32 	%r906, _ZZN3cub18CUB_300001_SM_10006detail10merge_sort30DeviceMergeSortBlockSortKernelINS2_10policy_hubIN6thrust24THRUST_300001_SM_1000_NS6detail15normal_iteratorINS6_10device_ptrIiEEEEE9Policy600ESB_PNS0_8NullTypeESB_SF_j12greater_thaniSE_EEvbT0_T1_T2_T3_T4_PT6_PT7_T5_NS1_7vsmem_tEE19static_temp_storage;
	add.s32 	%r907, %r906, %r905;
	ld.shared.u32 	%r1571, [%r907];
	bra.uni 	$L__BB1_179;
$L__BB1_178:
	shl.b32 	%r908, %r382, 2;
	mov.u32 	%r909, _ZZN3cub18CUB_300001_SM_10006detail10merge_sort30DeviceMergeSortBlockSortKernelINS2_10policy_hubIN6thrust24THRUST_300001_SM_1000_NS6detail15normal_iteratorINS6_10device_ptrIiEEEEE9Policy600ESB_PNS0_8NullTypeESB_SF_j12greater_thaniSE_EEvbT0_T1_T2_T3_T4_PT6_PT7_T5_NS1_7vsmem_tEE19static_temp_storage;
	add.s32 	%r910, %r909, %r908;
	ld.shared.u32 	%r1568, [%r910];
$L__BB1_179:
	setp.ge.s32 	%p163, %r382, %r303;
	mov.pred 	%p354, 0;
	@%p163 bra 	$L__BB1_181;
	setp.ge.s32 	%p164, %r383, %r302;
	setp.gt.s32 	%p165, %r1568, %r1571;
	or.pred  	%p354, %p164, %p165;
$L__BB1_181:
	selp.b32 	%r1553, %r1568, %r1571, %p354;
	selp.u32 	%r911, 1, 0, %p354;
	add.s32 	%r389, %r382, %r911;
	not.pred 	%p166, %p354;
	selp.u32 	%r912, 1, 0, %p166;
	add.s32 	%r390, %r383, %r912;
	@%p354 bra 	$L__BB1_183;
	shl.b32 	%r913, %r390, 2;
	mov.u32 	%r914, _ZZN3cub18CUB_300001_SM_10006detail10merge_sort30DeviceMergeSortBlockSortKernelINS2_10policy_hubIN6thrust24THRUST_300001_SM_1000_NS6detail15normal_iteratorINS6_10device_ptrIiEEEEE9Policy600ESB_PNS0_8NullTypeESB_SF_j12greater_thaniSE_EEvbT0_T1_T2_T3_T4_PT6_PT7_T5_NS1_7vsmem_tEE19static_temp_storage;
	add.s32 	%r915, %r914, %r913;
	ld.shared.u32 	%r1571, [%r915];
	bra.uni 	$L__BB1_184;
$L__BB1_183:
	shl.b32 	%r916, %r389, 2;
	mov.u32 	%r917, _ZZN3cub18CUB_300001_SM_10006detail10merge_sort30DeviceMergeSortBlockSortKernelINS2_10policy_hubIN6thrust24THRUST_300001_SM_1000_NS6detail15normal_iteratorINS6_10device_ptrIiEEEEE9Policy600ESB_PNS0_8NullTypeESB_SF_j12greater_thaniSE_EEvbT0_T1_T2_T3_T4_PT6_PT7_T5_NS1_7vsmem_tEE19static_temp_storage;
	add.s32 	%r918, %r917, %r916;
	ld.shared.u32 	%r1568, [%r918];
$L__BB1_184:
	setp.ge.s32 	%p168, %r389, %r303;
	mov.pred 	%p355, 0;
	@%p168 bra 	$L__BB1_186;
	setp.ge.s32 	%p169, %r390, %r302;
	setp.gt.s32 	%p170, %r1568, %r1571;
	or.pred  	%p355, %p169, %p170;
$L__BB1_186:
	selp.b32 	%r1552, %r1568, %r1571, %p355;
	selp.u32 	%r919, 1, 0, %p355;
	add.s32 	%r396, %r389, %r919;
	not.pred 	%p171, %p355;
	selp.u32 	%r920, 1, 0, %p171;
	add.s32 	%r397, %r390, %r920;
	@%p355 bra 	$L__BB1_188;
	shl.b32 	%r921, %r397, 2;
	mov.u32 	%r922, _ZZN3cub18CUB_300001_SM_10006detail10merge_sort30DeviceMergeSortBlockSortKernelINS2_10policy_hubIN6thrust24THRUST_300001_SM_1000_NS6detail15normal_iteratorINS6_10device_ptrIiEEEEE9Policy600ESB_PNS0_8NullTypeESB_SF_j12greater_thaniSE_EEvbT0_T1_T2_T3_T4_PT6_PT7_T5_NS1_7vsmem_tEE19static_temp_storage;
	add.s32 	%r923, %r922, %r921;
	ld.shared.u32 	%r1571, [%r923];
	bra.uni 	$L__BB1_189;
$L__BB1_188:
	shl.b32 	%r924, %r396, 2;
	mov.u32 	%r925, _ZZN3cub18CUB_300001_SM_10006detail10merge_sort30DeviceMergeSortBlockSortKernelINS2_10policy_hubIN6thrust24THRUST_300001_SM_1000_NS6detail15normal_iteratorINS6_10device_ptrIiEEEEE9Policy600ESB_PNS0_8NullTypeESB_SF_j12greater_thaniSE_EEvbT0_T1_T2_T3_T4_PT6_PT7_T5_NS1_7vsmem_tEE19static_temp_storage;
	add.s32 	%r926, %r925, %r924;
	ld.shared.u32 	%r1568, [%r926];
$L__BB1_189:
	setp.ge.s32 	%p173, %r396, %r303;
	mov.pred 	%p356, 0;
	@%p173 bra 	$L__BB1_191;
	setp.ge.s32 	%p174, %r397, %r302;
	setp.gt.s32 	%p175, %r1568, %r1571;
	or.pred  	%p356, %p174, %p175;
$L__BB1_191:
	selp.b32 	%r1551, %r1568, %r1571, %p356;
	selp.u32 	%r927, 1, 0, %p356;
	add.s32 	%r403, %r396, %r927;
	not.pred 	%p176, %p356;
	selp.u32 	%r928, 1, 0, %p176;
	add.s32 	%r404, %r397, %r928;
	@%p356 bra 	$L__BB1_193;
	shl.b32 	%r929, %r404, 2;
	mov.u32 	%r930, _ZZN3cub18CUB_300001_SM_10006detail10merge_sort30DeviceMergeSortBlockSortKernelINS2_10policy_hubIN6thrust24THRUST_300001_SM_1000_NS6detail15normal_iteratorINS6_10device_ptrIiEEEEE9Policy600ESB_PNS0_8NullTypeESB_SF_j12greater_thaniSE_EEvbT0_T1_T2_T3_T4_PT6_PT7_T5_NS1_7vsmem_tEE19static_temp_storage;
	add.s32 	%r931, %r930, %r929;
	ld.shared.u32 	%r1571, [%r931];
	bra.uni 	$L__BB1_194;
$L__BB1_193:
	shl.b32 	%r932, %r403, 2;
	mov.u32 	%r933, _ZZN3cub18CUB_300001_SM_10006detail10merge_sort30DeviceMergeSortBlockSortKernelINS2_10policy_hubIN6thrust24THRUST_300001_SM_1000_NS6detail15normal_iteratorINS6_10device_ptrIiEEEEE9Policy600ESB_PNS0_8NullTypeESB_SF_j12greater_thaniSE_EEvbT0_T1_T2_T3_T4_PT6_PT7_T5_NS1_7vsmem_tEE19static_temp_storage;
	add.s32 	%r934, %r933, %r932;
	ld.shared.u32 	%r1568, [%r934];
$L__BB1_194:
	setp.ge.s32 	%p178, %r403, %r303;
	mov.pred 	%p357, 0;
	@%p178 bra 	$L__BB1_196;
	setp.ge.s32 	%p179, %r404, %r302;
	setp.gt.s32 	%p180, %r1568, %r1571;
	or.pred  	%p357, %p179, %p180;
$L__BB1_196:
	selp.b32 	%r1550, %r1568, %r1571, %p357;
	selp.u32 	%r935, 1, 0, %p357;
	add.s32 	%r410, %r403, %r935;
	not.pred 	%p181, %p357;
	selp.u32 	%r936, 1, 0, %p181;
	add.s32 	%r411, %r404, %r936;
	@%p357 bra 	$L__BB1_198;
	shl.b32 	%r937, %r411, 2;
	mov.u32 	%r938, _ZZN3cub18CUB_300001_SM_10006detail10merge_sort30DeviceMergeSortBlockSortKernelINS2_10policy_hubIN6thrust24THRUST_300001_SM_1000_NS6detail15normal_iteratorINS6_10device_ptrIiEEEEE9Policy600ESB_PNS0_8NullTypeESB_SF_j12greater_thaniSE_EEvbT0_T1_T2_T3_T4_PT6_PT7_T5_NS1_7vsmem_tEE19static_temp_storage;
	add.s32 	%r939, %r938, %r937;
	ld.shared.u32 	%r1571, [%r939];
	bra.uni 	$L__BB1_199;
$L__BB1_198:
	shl.b32 	%r940, %r410, 2;
	mov.u32 	%r941, _ZZN3cub18CUB_300001_SM_10006detail10merge_sort30DeviceMergeSortBlockSortKernelINS2_10policy_hubIN6thrust24THRUST_300001_SM_1000_NS6detail15normal_iteratorINS6_10device_ptrIiEEEEE9Policy600ESB_PNS0_8NullTypeESB_SF_j12greater_thaniSE_EEvbT0_T1_T2_T3_T4_PT6_PT7_T5_NS1_7vsmem_tEE19static_temp_storage;
	add.s32 	%r942, %r941, %r940;
	ld.shared.u32 	%r1568, [%r942];
$L__BB1_199:
	setp.ge.s32 	%p183, %r410, %r303;
	mov.pred 	%p358, 0;
	@%p183 bra 	$L__BB1_201;
	setp.ge.s32 	%p184, %r411, %r302;
	setp.gt.s32 	%p185, %r1568, %r1571;
	or.pred  	%p358, %p184, %p185;
$L__BB1_201:
	selp.b32 	%r1549, %r1568, %r1571, %p358;
	selp.u32 	%r943, 1, 0, %p358;
	add.s32 	%r417, %r410, %r943;
	not.pred 	%p186, %p358;
	selp.u32 	%r944, 1, 0, %p186;
	add.s32 	%r418, %r411, %r944;
	@%p358 bra 	$L__BB1_203;
	shl.b32 	%r945, %r418, 2;
	mov.u32 	%r946, _ZZN3cub18CUB_300001_SM_10006detail10merge_sort30DeviceMergeSortBlockSortKernelINS2_10policy_hubIN6thrust24THRUST_300001_SM_1000_NS6detail15normal_iteratorINS6_10device_ptrIiEEEEE9Policy600ESB_PNS0_8NullTypeESB_SF_j12greater_thaniSE_EEvbT0_T1_T2_T3_T4_PT6_PT7_T5_NS1_7vsmem_tEE19static_temp_storage;
	add.s32 	%r947, %r946, %r945;
	ld.shared.u32 	%r1571, [%r947];
	bra.uni 	$L__BB1_204;
$L__BB1_203:
	shl.b32 	%r948, %r417, 2;
	mov.u32 	%r949, _ZZN3cub18CUB_300001_SM_10006detail10merge_sort30DeviceMergeSortBlockSortKernelINS2_10policy_hubIN6thrust24THRUST_300001_SM_1000_NS6detail15normal_iteratorINS6_10device_ptrIiEEEEE9Policy600ESB_PNS0_8NullTypeESB_SF_j12greater_thaniSE_EEvbT0_T1_T2_T3_T4_PT6_PT7_T5_NS1_7vsmem_tEE19static_temp_storage;
	add.s32 	%r950, %r949, %r948;
	ld.shared.u32 	%r1568, [%r950];
$L__BB1_204:
	setp.ge.s32 	%p188, %r417, %r303;
	mov.pred 	%p359, 0;
	@%p188 bra 	$L__BB1_206;
	setp.ge.s32 	%p189, %r418, %r302;
	setp.gt.s32 	%p190, %r1568, %r1571;
	or.pred  	%p359, %p189, %p190;
$L__BB1_206:
	selp.b32 	%r1548, %r1568, %r1571, %p359;
	selp.u32 	%r951, 1, 0, %p359;
	add.s32 	%r424, %r417, %r951;
	not.pred 	%p191, %p359;
	selp.u32 	%r952, 1, 0, %p191;
	add.s32 	%r425, %r418, %r952;
	@%p359 bra 	$L__BB1_208;
	shl.b32 	%r953, %r425, 2;
	mov.u32 	%r954, _ZZN3cub18CUB_300001_SM_10006detail10merge_sort30DeviceMergeSortBlockSortKernelINS2_10policy_hubIN6thrust24THRUST_300001_SM_1000_NS6detail15normal_iteratorINS6_10device_ptrIiEEEEE9Policy600ESB_PNS0_8NullTypeESB_SF_j12greater_thaniSE_EEvbT0_T1_T2_T3_T4_PT6_PT7_T5_NS1_7vsmem_tEE19static_temp_storage;
	add.s32 	%r955, %r954, %r953;
	ld.shared.u32 	%r1571, [%r955];
	bra.uni 	$L__BB1_209;
$L__BB1_208:
	shl.b32 	%r956, %r424, 2;
	mov.u32 	%r957, _ZZN3cub18CUB_300001_SM_10006detail10merge_sort30DeviceMergeSortBlockSortKernelINS2_10policy_hubIN6thrust24THRUST_300001_SM_1000_NS6detail15normal_iteratorINS6_10device_ptrIiEEEEE9Policy600ESB_PNS0_8NullTypeESB_SF_j12greater_thaniSE_EEvbT0_T1_T2_T3_T4_PT6_PT7_T5_NS1_7vsmem_tEE19static_temp_storage;
	add.s32 	%r958, %r957, %r956;
	ld.shared.u32 	%r1568, [%r958];
$L__BB1_209:
	setp.lt.s32 	%p192, %r424, %r303;
	setp.lt.s32 	%p193, %r425, %r302;
	max.s32 	%r959, %r1568, %r1571;
	selp.b32 	%r960, %r959, %r1568, %p193;
	selp.b32 	%r1547, %r960, %r1571, %p192;
	shl.b32 	%r431, %r1564, 1;
	setp.lt.u32 	%p194, %r1564, 129;
	mov.u32 	%r1564, %r431;
	@%p194 bra 	$L__BB1_126;
	ld.param.s8 	%rs2, [_ZN3cub18CUB_300001_SM_10006detail10merge_sort30DeviceMergeSortBlockSortKernelINS2_10policy_hubIN6thrust24THRUST_300001_SM_1000_NS6detail15normal_iteratorINS6_10device_ptrIiEEEEE9Policy600ESB_PNS0_8NullTypeESB_SF_j12greater_thaniSE_EEvbT0_T1_T2_T3_T4_PT6_PT7_T5_NS1_7vsmem_tE_param_0];
	bar.sync 	0;
	setp.eq.s16 	%p195, %rs2, 0;
	@%p195 bra 	$L__BB1_247;
	st.shared.u32 	[%r230], %r1563;
	st.shared.u32 	[%r230+4], %r1562;
	st.shared.u32 	[%r230+8], %r1561;
	st.shared.u32 	[%r230+12], %r1560;
	st.shared.u32 	[%r230+16], %r1559;
	st.shared.u32 	[%r230+20], %r1558;
	st.shared.u32 	[%r230+24], %r1557;
	st.shared.u32 	[%r230+28], %r1556;
	st.shared.u32 	[%r230+32], %r1555;
	st.shared.u32 	[%r230+36], %r1554;
	st.shared.u32 	[%r230+40], %r1553;
	st.shared.u32 	[%r230+44], %r1552;
	st.shared.u32 	[%r230+48], %r1551;
	st.shared.u32 	[%r230+52], %r1550;
	st.shared.u32 	[%r230+56], %r1549;
	st.shared.u32 	[%r230+60], %r1548;
	st.shared.u32 	[%r230+64], %r1547;
	bar.warp.sync 	-1;
	ld.shared.u32 	%r432, [%r229];
	ld.shared.u32 	%r433, [%r229+128];
	ld.shared.u32 	%r434, [%r229+256];
	ld.shared.u32 	%r435, [%r229+384];
	ld.shared.u32 	%r436, [%r229+512];
	ld.shared.u32 	%r437, [%r229+640];
	ld.shared.u32 	%r438, [%r229+768];
	ld.shared.u32 	%r439, [%r229+896];
	ld.shared.u32 	%r440, [%r229+1024];
	ld.shared.u32 	%r441, [%r229+1152];
	ld.shared.u32 	%r442, [%r229+1280];
	ld.shared.u32 	%r443, [%r229+1408];
	ld.shared.u32 	%r444, [%r229+1536];
	ld.shared.u32 	%r445, [%r229+1664];
	ld.shared.u32 	%r446, [%r229+1792];
	ld.shared.u32 	%r447, [%r229+1920];
	ld.shared.u32 	%r448, [%r229+2048];
	setp.eq.s32 	%p196, %r176, 0;
	@%p196 bra 	$L__BB1_212;
	bra.uni 	$L__BB1_213;
$L__BB1_212:
	st.volatile.shared.u32 	[_ZZN3cub18CUB_300001_SM_10006detail10merge_sort30DeviceMergeSortBlockSortKernelINS2_10policy_hubIN6thrust24THRUST_300001_SM_1000_NS6detail15normal_iteratorINS6_10device_ptrIiEEEEE9Policy600ESB_PNS0_8NullTypeESB_SF_j12greater_thaniSE_EEvbT0_T1_T2_T3_T4_PT6_PT7_T5_NS1_7vsmem_tEE19static_temp_storage+17408], %r175;
$L__BB1_213:
	bar.sync 	0;
	ld.volatile.shared.u32 	%r466, [_ZZN3cub18CUB_300001_SM_10006detail10merge_sort30DeviceMergeSortBlockSortKernelINS2_10policy_hubIN6thrust24THRUST_300001_SM_1000_NS6detail15normal_iteratorINS6_10device_ptrIiEEEEE9Policy600ESB_PNS0_8NullTypeESB_SF_j12greater_thaniSE_EEvbT0_T1_T2_T3_T4_PT6_PT7_T5_NS1_7vsmem_tEE19static_temp_storage+17408];
	mov.u32 	%r961, %tid.x;
	and.b32  	%r962, %r961, 992;
	mul.lo.s32 	%r963, %r962, 17;
	cvt.u64.u32 	%rd14, %r963;
	and.b32  	%r964, %r961, 31;
	mov.u32 	%r965, %ctaid.x;
	mul.lo.s32 	%r966, %r965, 4352;
	or.b32  	%r967, %r964, %r966;
	cvt.u64.u32 	%rd15, %r967;
	add.s64 	%rd16, %rd15, %rd14;
	setp.ge.s32 	%p197, %r178, %r466;
	shl.b64 	%rd17, %rd16, 2;
	add.s64 	%rd6, %rd3, %rd17;
	@%p197 bra 	$L__BB1_215;
	st.global.u32 	[%rd6], %r432;
$L__BB1_215:
	setp.ge.s32 	%p198, %r181, %r466;
	@%p198 bra 	$L__BB1_217;
	st.global.u32 	[%rd6+128], %r433;
$L__BB1_217:
	setp.ge.s32 	%p199, %r184, %r466;
	@%p199 bra 	$L__BB1_219;
	st.global.u32 	[%rd6+256], %r434;
$L__BB1_219:
	setp.ge.s32 	%p200, %r187, %r466;
	@%p200 bra 	$L__BB1_221;
	st.global.u32 	[%rd6+384], %r435;
$L__BB1_221:
	setp.ge.s32 	%p201, %r190, %r466;
	@%p201 bra 	$L__BB1_223;
	st.global.u32 	[%rd6+512], %r436;
$L__BB1_223:
	setp.ge.s32 	%p202, %r193, %r466;
	@%p202 bra 	$L__BB1_225;
	st.global.u32 	[%rd6+640], %r437;
$L__BB1_225:
	setp.ge.s32 	%p203, %r196, %r466;
	@%p203 bra 	$L__BB1_227;
	st.global.u32 	[%rd6+768], %r438;
$L__BB1_227:
	setp.ge.s32 	%p204, %r199, %r466;
	@%p204 bra 	$L__BB1_229;
	st.global.u32 	[%rd6+896], %r439;
$L__BB1_229:
	setp.ge.s32 	%p205, %r202, %r466;
	@%p205 bra 	$L__BB1_231;
	st.global.u32 	[%rd6+1024], %r440;
$L__BB1_231:
	setp.ge.s32 	%p206, %r205, %r466;
	@%p206 bra 	$L__BB1_233;
	st.global.u32 	[%rd6+1152], %r441;
$L__BB1_233:
	setp.ge.s32 	%p207, %r208, %r466;
	@%p207 bra 	$L__BB1_235;
	st.global.u32 	[%rd6+1280], %r442;
$L__BB1_235:
	setp.ge.s32 	%p208, %r211, %r466;
	@%p208 bra 	$L__BB1_237;
	st.global.u32 	[%rd6+1408], %r443;
$L__BB1_237:
	setp.ge.s32 	%p209, %r214, %r466;
	@%p209 bra 	$L__BB1_239;
	st.global.u32 	[%rd6+1536], %r444;
$L__BB1_239:
	setp.ge.s32 	%p210, %r217, %r466;
	@%p210 bra 	$L__BB1_241;
	st.global.u32 	[%rd6+1664], %r445;
$L__BB1_241:
	setp.ge.s32 	%p211, %r220, %r466;
	@%p211 bra 	$L__BB1_243;
	st.global.u32 	[%rd6+1792], %r446;
$L__BB1_243:
	setp.ge.s32 	%p212, %r223, %r466;
	@%p212 bra 	$L__BB1_245;
	st.global.u32 	[%rd6+1920], %r447;
$L__BB1_245:
	setp.ge.s32 	%p213, %r226, %r466;
	@%p213 bra 	$L__BB1_283;
	st.global.u32 	[%rd6+2048], %r448;
	bra.uni 	$L__BB1_283;
$L__BB1_247:
	st.shared.u32 	[%r230], %r1563;
	st.shared.u32 	[%r230+4], %r1562;
	st.shared.u32 	[%r230+8], %r1561;
	st.shared.u32 	[%r230+12], %r1560;
	st.shared.u32 	[%r230+16], %r1559;
	st.shared.u32 	[%r230+20], %r1558;
	st.shared.u32 	[%r230+24], %r1557;
	st.shared.u32 	[%r230+28], %r1556;
	st.shared.u32 	[%r230+32], %r1555;
	st.shared.u32 	[%r230+36], %r1554;
	st.shared.u32 	[%r230+40], %r1553;
	st.shared.u32 	[%r230+44], %r1552;
	st.shared.u32 	[%r230+48], %r1551;
	st.shared.u32 	[%r230+52], %r1550;
	st.shared.u32 	[%r230+56], %r1549;
	st.shared.u32 	[%r230+60], %r1548;
	st.shared.u32 	[%r230+64], %r1547;
	bar.warp.sync 	-1;
	ld.shared.u32 	%r449, [%r229];
	ld.shared.u32 	%r450, [%r229+128];
	ld.shared.u32 	%r451, [%r229+256];
	ld.shared.u32 	%r452, [%r229+384];
	ld.shared.u32 	%r453, [%r229+512];
	ld.shared.u32 	%r454, [%r229+640];
	ld.shared.u32 	%r455, [%r229+768];
	ld.shared.u32 	%r456, [%r229+896];
	ld.shared.u32 	%r457, [%r229+1024];
	ld.shared.u32 	%r458, [%r229+1152];
	ld.shared.u32 	%r459, [%r229+1280];
	ld.shared.u32 	%r460, [%r229+1408];
	ld.shared.u32 	%r461, [%r229+1536];
	ld.shared.u32 	%r462, [%r229+1664];
	ld.shared.u32 	%r463, [%r229+1792];
	ld.shared.u32 	%r464, [%r229+1920];
	ld.shared.u32 	%r465, [%r229+2048];
	setp.eq.s32 	%p214, %r176, 0;
	@%p214 bra 	$L__BB1_248;
	bra.uni 	$L__BB1_249;
$L__BB1_248:
	st.volatile.shared.u32 	[_ZZN3cub18CUB_300001_SM_10006detail10merge_sort30DeviceMergeSortBlockSortKernelINS2_10policy_hubIN6thrust24THRUST_300001_SM_1000_NS6detail15normal_iteratorINS6_10device_ptrIiEEEEE9Policy600ESB_PNS0_8NullTypeESB_SF_j12greater_thaniSE_EEvbT0_T1_T2_T3_T4_PT6_PT7_T5_NS1_7vsmem_tEE19static_temp_storage+17408], %r175;
$L__BB1_249:
	ld.param.u64 	%rd34, [_ZN3cub18CUB_300001_SM_10006detail10merge_sort30DeviceMergeSortBlockSortKernelINS2_10policy_hubIN6thrust24THRUST_300001_SM_1000_NS6detail15normal_iteratorINS6_10device_ptrIiEEEEE9Policy600ESB_PNS0_8NullTypeESB_SF_j12greater_thaniSE_EEvbT0_T1_T2_T3_T4_PT6_PT7_T5_NS1_7vsmem_tE_param_6];
	bar.sync 	0;
	ld.volatile.shared.u32 	%r467, [_ZZN3cub18CUB_300001_SM_10006detail10merge_sort30DeviceMergeSortBlockSortKernelINS2_10policy_hubIN6thrust24THRUST_300001_SM_1000_NS6detail15normal_iteratorINS6_10device_ptrIiEEEEE9Policy600ESB_PNS0_8NullTypeESB_SF_j12greater_thaniSE_EEvbT0_T1_T2_T3_T4_PT6_PT7_T5_NS1_7vsmem_tEE19static_temp_storage+17408];
	setp.ge.s32 	%p215, %r178, %r467;
	cvt.u64.u32 	%rd18, %r178;
	mov.u32 	%r968, %ctaid.x;
	mul.lo.s32 	%r969, %r968, 4352;
	cvt.u64.u32 	%rd19, %r969;
	add.s64 	%rd20, %rd18, %rd19;
	cvta.to.global.u64 	%rd21, %rd34;
	shl.b64 	%rd22, %rd20, 2;
	add.s64 	%rd7, %rd21, %rd22;
	@%p215 bra 	$L__BB1_251;
	st.global.u32 	[%rd7], %r449;
$L__BB1_251:
	setp.ge.s32 	%p216, %r181, %r467;
	@%p216 bra 	$L__BB1_253;
	st.global.u32 	[%rd7+128], %r450;
$L__BB1_253:
	setp.ge.s32 	%p217, %r184, %r467;
	@%p217 bra 	$L__BB1_255;
	st.global.u32 	[%rd7+256], %r451;
$L__BB1_255:
	setp.ge.s32 	%p218, %r187, %r467;
	@%p218 bra 	$L__BB1_257;
	st.global.u32 	[%rd7+384], %r452;
$L__BB1_257:
	setp.ge.s32 	%p219, %r190, %r467;
	@%p219 bra 	$L__BB1_259;
	st.global.u32 	[%rd7+512], %r453;
$L__BB1_259:
	setp.ge.s32 	%p220, %r193, %r467;
	@%p220 bra 	$L__BB1_261;
	st.global.u32 	[%rd7+640], %r454;
$L__BB1_261:
	setp.ge.s32 	%p221, %r196, %r467;
	@%p221 bra 	$L__BB1_263;
	st.global.u32 	[%rd7+768], %r455;
$L__BB1_263:
	setp.ge.s32 	%p222, %r199, %r467;
	@%p222 bra 	$L__BB1_265;
	st.global.u32 	[%rd7+896], %r456;
$L__BB1_265:
	setp.ge.s32 	%p223, %r202, %r467;
	@%p223 bra 	$L__BB1_267;
	st.global.u32 	[%rd7+1024], %r457;
$L__BB1_267:
	setp.ge.s32 	%p224, %r205, %r467;
	@%p224 bra 	$L__BB1_269;
	st.global.u32 	[%rd7+1152], %r458;
$L__BB1_269:
	setp.ge.s32 	%p225, %r208, %r467;
	@%p225 bra 	$L__BB1_271;
	st.global.u32 	[%rd7+1280], %r459;
$L__BB1_271:
	setp.ge.s32 	%p226, %r211, %r467;
	@%p226 bra 	$L__BB1_273;
	st.global.u32 	[%rd7+1408], %r460;
$L__BB1_273:
	setp.ge.s32 	%p227, %r214, %r467;
	@%p227 bra 	$L__BB1_275;
	st.global.u32 	[%rd7+1536], %r461;
$L__BB1_275:
	setp.ge.s32 	%p228, %r217, %r467;
	@%p228 bra 	$L__BB1_277;
	st.global.u32 	[%rd7+1664], %r462;
$L__BB1_277:
	setp.ge.s32 	%p229, %r220, %r467;
	@%p229 bra 	$L__BB1_279;
	st.global.u32 	[%rd7+1792], %r463;
$L__BB1_279:
	setp.ge.s32 	%p230, %r223, %r467;
	@%p230 bra 	$L__BB1_281;
	st.global.u32 	[%rd7+1920], %r464;
$L__BB1_281:
	setp.ge.s32 	%p231, %r226, %r467;
	@%p231 bra 	$L__BB1_283;
	st.global.u32 	[%rd7+2048], %r465;
$L__BB1_283:
	ret;

}
	// .globl	_ZN3cub18CUB_300001_SM_10006detail10merge_sort30DeviceMergeSortPartitionKernelIN6thrust24THRUST_300001_SM_1000_NS6detail15normal_iteratorINS5_10device_ptrIiEEEEj12greater_thaniEEvbT_PT2_T0_SF_PSF_T1_SF_i
.visible .entry _ZN3cub18CUB_300001_SM_10006detail10merge_sort30DeviceMergeSortPartitionKernelIN6thrust24THRUST_300001_SM_1000_NS6detail15normal_iteratorINS5_10device_ptrIiEEEEj12greater_thaniEEvbT_PT2_T0_SF_PSF_T1_SF_i(
	.param .u8 _ZN3cub18CUB_300001_SM_10006detail10merge_sort30DeviceMergeSortPartitionKernelIN6thrust24THRUST_300001_SM_1000_NS6detail15normal_iteratorINS5_10device_ptrIiEEEEj12greater_thaniEEvbT_PT2_T0_SF_PSF_T1_SF_i_param_0,
	.param .align 8 .b8 _ZN3cub18CUB_300001_SM_10006detail10merge_sort30DeviceMergeSortPartitionKernelIN6thrust24THRUST_300001_SM_1000_NS6detail15normal_iteratorINS5_10device_ptrIiEEEEj12greater_thaniEEvbT_PT2_T0_SF_PSF_T1_SF_i_param_1[8],
	.param .u64 .ptr .align 1 _ZN3cub18CUB_300001_SM_10006detail10merge_sort30DeviceMergeSortPartitionKernelIN6thrust24THRUST_300001_SM_1000_NS6detail15normal_iteratorINS5_10device_ptrIiEEEEj12greater_thaniEEvbT_PT2_T0_SF_PSF_T1_SF_i_param_2,
	.param .u32 _ZN3cub18CUB_300001_SM_10006detail10merge_sort30DeviceMergeSortPartitionKernelIN6thrust24THRUST_300001_SM_1000_NS6detail15normal_iteratorINS5_10device_ptrIiEEEEj12greater_thaniEEvbT_PT2_T0_SF_PSF_T1_SF_i_param_3,
	.param .u32 _ZN3cub18CUB_300001_SM_10006detail10merge_sort30DeviceMergeSortPartitionKernelIN6thrust24THRUST_300001_SM_1000_NS6detail15normal_iteratorINS5_10device_ptrIiEEEEj12greater_thaniEEvbT_PT2_T0_SF_PSF_T1_SF_i_param_4,
	.param .u64 .ptr .align 1 _ZN3cub18CUB_300001_SM_10006detail10merge_sort30DeviceMergeSortPartitionKernelIN6thrust24THRUST_300001_SM_1000_NS6detail15normal_iteratorINS5_10device_ptrIiEEEEj12greater_thaniEEvbT_PT2_T0_SF_PSF_T1_SF_i_param_5,
	.param .align 1 .b8 _ZN3cub18CUB_300001_SM_10006detail10merge_sort30DeviceMergeSortPartitionKernelIN6thrust24THRUST_300001_SM_1000_NS6detail15normal_iteratorINS5_10device_ptrIiEEEEj12greater_thaniEEvbT_PT2_T0_SF_PSF_T1_SF_i_param_6[1],
	.param .u32 _ZN3cub18CUB_300001_SM_10006detail10merge_sort30DeviceMergeSortPartitionKernelIN6thrust24THRUST_300001_SM_1000_NS6detail15normal_iteratorINS5_10device_ptrIiEEEEj12greater_thaniEEvbT_PT2_T0_SF_PSF_T1_SF_i_param_7,
	.param .u32 _ZN3cub18CUB_300001_SM_10006detail10merge_sort30DeviceMergeSortPartitionKernelIN6thrust24THRUST_300001_SM_1000_NS6detail15normal_iteratorINS5_10device_ptrIiEEEEj12greater_thaniEEvbT_PT2_T0_SF_PSF_T1_SF_i_param_8
)
{
	.reg .pred 	%p<10>;
	.reg .b16 	%rs<2>;
	.reg .b32 	%r<70>;
	.reg .b64 	%rd<32>;

	ld.param.u64 	%rd9, [_ZN3cub18CUB_300001_SM_10006detail10merge_sort30DeviceMergeSortPartitionKernelIN6thrust24THRUST_300001_SM_1000_NS6detail15normal_iteratorINS5_10device_ptrIiEEEEj12greater_thaniEEvbT_PT2_T0_SF_PSF_T1_SF_i_param_1];
	ld.param.s8 	%rs1, [_ZN3cub18CUB_300001_SM_10006detail10merge_sort30DeviceMergeSortPartitionKernelIN6thrust24THRUST_300001_SM_1000_NS6detail15normal_iteratorINS5_10device_ptrIiEEEEj12greater_thaniEEvbT_PT2_T0_SF_PSF_T1_SF_i_param_0];
	ld.param.u64 	%rd10, [_ZN3cub18CUB_300001_SM_10006detail10merge_sort30DeviceMergeSortPartitionKernelIN6thrust24THRUST_300001_SM_1000_NS6detail15normal_iteratorINS5_10device_ptrIiEEEEj12greater_thaniEEvbT_PT2_T0_SF_PSF_T1_SF_i_param_2];
	ld.param.u32 	%r20, [_ZN3cub18CUB_300001_SM_10006detail10merge_sort30DeviceMergeSortPartitionKernelIN6thrust24THRUST_300001_SM_1000_NS6detail15normal_iteratorINS5_10device_ptrIiEEEEj12greater_thaniEEvbT_PT2_T0_SF_PSF_T1_SF_i_param_3];
	ld.param.u32 	%r21, [_ZN3cub18CUB_300001_SM_10006detail10merge_sort30DeviceMergeSortPartitionKernelIN6thrust24THRUST_300001_SM_1000_NS6detail15normal_iteratorINS5_10device_ptrIiEEEEj12greater_thaniEEvbT_PT2_T0_SF_PSF_T1_SF_i_param_4];
	ld.param.u64 	%rd11, [_ZN3cub18CUB_300001_SM_10006detail10merge_sort30DeviceMergeSortPartitionKernelIN6thrust24THRUST_300001_SM_1000_NS6detail15normal_iteratorINS5_10device_ptrIiEEEEj12greater_thaniEEvbT_PT2_T0_SF_PSF_T1_SF_i_param_5];
	ld.param.u32 	%r22, [_ZN3cub18CUB_300001_SM_10006detail10merge_sort30DeviceMergeSortPartitionKernelIN6thrust24THRUST_300001_SM_1000_NS6detail15normal_iteratorINS5_10device_ptrIiEEEEj12greater_thaniEEvbT_PT2_T0_SF_PSF_T1_SF_i_param_7];
	ld.param.u32 	%r23, [_ZN3cub18CUB_300001_SM_10006detail10merge_sort30DeviceMergeSortPartitionKernelIN6thrust24THRUST_300001_SM_1000_NS6detail15normal_iteratorINS5_10device_ptrIiEEEEj12greater_thaniEEvbT_PT2_T0_SF_PSF_T1_SF_i_param_8];
	cvta.to.global.u64 	%rd1, %rd11;
	mov.u32 	%r24, %ntid.x;
	mov.u32 	%r25, %ctaid.x;
	mov.u32 	%r26, %tid.x;
	mad.lo.s32 	%r1, %r24, %r25, %r26;
	setp.ge.u32 	%p1, %r1, %r21;
	@%p1 bra 	$L__BB2_11;
	shr.u32 	%r27, %r22, 1;
	add.s32 	%r2, %r22, -1;
	neg.s32 	%r28, %r22;
	and.b32  	%r29, %r1, %r28;
	mul.lo.s32 	%r30, %r23, %r29;
	mul.lo.s32 	%r31, %r23, %r27;
	min.u32 	%r3, %r30, %r20;
	not.b32 	%r32, %r30;
	min.u32 	%r33, %r31, %r32;
	add.s32 	%r34, %r33, %r30;
	min.u32 	%r4, %r34, %r20;
	not.b32 	%r35, %r4;
	min.u32 	%r36, %r31, %r35;
	add.s32 	%r37, %r36, %r4;
	min.u32 	%r5, %r37, %r20;
	// begin inline asm
	griddepcontrol.wait;
	// end inline asm
	add.s32 	%r38, %r1, 1;
	setp.ne.s32 	%p2, %r38, %r21;
	@%p2 bra 	$L__BB2_3;
	mul.wide.u32 	%rd30, %r1, 4;
	add.s64 	%rd31, %rd1, %rd30;
	st.global.u32 	[%rd31], %r4;
	bra.uni 	$L__BB2_11;
$L__BB2_3:
	sub.s32 	%r39, %r5, %r3;
	and.b32  	%r40, %r2, %r1;
	mul.lo.s32 	%r41, %r40, %r23;
	min.u32 	%r6, %r41, %r39;
	setp.eq.s16 	%p3, %rs1, 0;
	@%p3 bra 	$L__BB2_7;
	sub.s32 	%r42, %r4, %r3;
	sub.s32 	%r43, %r5, %r4;
	max.u32 	%r44, %r6, %r43;
	sub.s32 	%r69, %r44, %r43;
	min.u32 	%r65, %r42, %r6;
	setp.ge.u32 	%p4, %r69, %r65;
	@%p4 bra 	$L__BB2_10;
	cvta.to.global.u64 	%rd3, %rd9;
	cvt.u64.u32 	%rd4, %r4;
	cvt.u64.u32 	%rd5, %r3;
$L__BB2_6:
	sub.s32 	%r45, %r65, %r69;
	shr.u32 	%r46, %r45, 1;
	add.s32 	%r47, %r46, %r69;
	cvt.u64.u32 	%rd12, %r47;
	add.s64 	%rd13, %rd12, %rd5;
	shl.b64 	%rd14, %rd13, 2;
	add.s64 	%rd15, %rd3, %rd14;
	ld.global.u32 	%r48, [%rd15];
	not.b32 	%r49, %r47;
	add.s32 	%r50, %r6, %r49;
	cvt.u64.u32 	%rd16, %r50;
	add.s64 	%rd17, %rd16, %rd4;
	shl.b64 	%rd18, %rd17, 2;
	add.s64 	%rd19, %rd3, %rd18;
	ld.global.u32 	%r51, [%rd19];
	setp.gt.s32 	%p5, %r51, %r48;
	add.s32 	%r52, %r47, 1;
	selp.b32 	%r69, %r69, %r52, %p5;
	selp.b32 	%r65, %r47, %r65, %p5;
	setp.lt.u32 	%p6, %r69, %r65;
	@%p6 bra 	$L__BB2_6;
	bra.uni 	$L__BB2_10;
$L__BB2_7:
	sub.s32 	%r53, %r4, %r3;
	sub.s32 	%r54, %r5, %r4;
	max.u32 	%r55, %r6, %r54;
	sub.s32 	%r69, %r55, %r54;
	min.u32 	%r67, %r53, %r6;
	setp.ge.u32 	%p7, %r69, %r67;
	@%p7 bra 	$L__BB2_10;
	cvta.to.global.u64 	%rd6, %rd10;
	cvt.u64.u32 	%rd7, %r4;
	cvt.u64.u32 	%rd8, %r3;
$L__BB2_9:
	sub.s32 	%r56, %r67, %r69;
	shr.u32 	%r57, %r56, 1;
	add.s32 	%r58, %r57, %r69;
	cvt.u64.u32 	%rd20, %r58;
	add.s64 	%rd21, %rd20, %rd8;
	shl.b64 	%rd22, %rd21, 2;
	add.s64 	%rd23, %rd6, %rd22;
	ld.global.u32 	%r59, [%rd23];
	not.b32 	%r60, %r58;
	add.s32 	%r61, %r6, %r60;
	cvt.u64.u32 	%rd24, %r61;
	add.s64 	%rd25, %rd24, %rd7;
	shl.b64 	%rd26, %rd25, 2;
	add.s64 	%rd27, %rd6, %rd26;
	ld.global.u32 	%r62, [%rd27];
	setp.gt.s32 	%p8, %r62, %r59;
	add.s32 	%r63, %r58, 1;
	selp.b32 	%r69, %r69, %r63, %p8;
	selp.b32 	%r67, %r58, %r67, %p8;
	setp.lt.u32 	%p9, %r69, %r67;
	@%p9 bra 	$L__BB2_9;
$L__BB2_10:
	add.s32 	%r64, %r69, %r3;
	mul.wide.u32 	%rd28, %r1, 4;
	add.s64 	%rd29, %rd1, %rd28;
	st.global.u32 	[%rd29], %r64;
$L__BB2_11:
	ret;

}
	// .globl	_ZN3cub18CUB_300001_SM_10006detail10merge_sort26DeviceMergeSortMergeKernelINS2_10policy_hubIN6thrust24THRUST_300001_SM_1000_NS6detail15normal_iteratorINS6_10device_ptrIiEEEEE9Policy600ESB_PNS0_8NullTypeESB_SF_j12greater_thaniSE_EEvbT2_T3_T4_PT6_PT7_T5_PSJ_SJ_NS1_7vsmem_tE
.visible .entry _ZN3cub18CUB_300001_SM_10006detail10merge_sort26DeviceMergeSortMergeKernelINS2_10policy_hubIN6thrust24THRUST_300001_SM_1000_NS6detail15normal_iteratorINS6_10device_ptrIiEEEEE9Policy600ESB_PNS0_8NullTypeESB_SF_j12greater_thaniSE_EEvbT2_T3_T4_PT6_PT7_T5_PSJ_SJ_NS1_7vsmem_tE(
	.param .u8 _ZN3cub18CUB_300001_SM_10006detail10merge_sort26DeviceMergeSortMergeKernelINS2_10policy_hubIN6thrust24THRUST_300001_SM_1000_NS6detail15normal_iteratorINS6_10device_ptrIiEEEEE9Policy600ESB_PNS0_8NullTypeESB_SF_j12greater_thaniSE_EEvbT2_T3_T4_PT6_PT7_T5_PSJ_SJ_NS1_7vsmem_tE_param_0,
	.param .align 8 .b8 _ZN3cub18CUB_300001_SM_10006detail10merge_sort26DeviceMergeSortMergeKernelINS2_10policy_hubIN6thrust24THRUST_300001_SM_1000_NS6detail15normal_iteratorINS6_10device_ptrIiEEEEE9Policy600ESB_PNS0_8NullTypeESB_SF_j12greater_thaniSE_EEvbT2_T3_T4_PT6_PT7_T5_PSJ_SJ_NS1_7vsmem_tE_param_1[8],
	.param .u64 .ptr .align 1 _ZN3cub18CUB_300001_SM_10006detail10merge_sort26DeviceMergeSortMergeKernelINS2_10policy_hubIN6thrust24THRUST_300001_SM_1000_NS6detail15normal_iteratorINS6_10device_ptrIiEEEEE9Policy600ESB_PNS0_8NullTypeESB_SF_j12greater_thaniSE_EEvbT2_T3_T4_PT6_PT7_T5_PSJ_SJ_NS1_7vsmem_tE_param_2,
	.param .u32 _ZN3cub18CUB_300001_SM_10006detail10merge_sort26DeviceMergeSortMergeKernelINS2_10policy_hubIN6thrust24THRUST_300001_SM_1000_NS6detail15normal_iteratorINS6_10device_ptrIiEEEEE9Policy600ESB_PNS0_8NullTypeESB_SF_j12greater_thaniSE_EEvbT2_T3_T4_PT6_PT7_T5_PSJ_SJ_NS1_7vsmem_tE_param_3,
	.param .u64 .ptr .align 1 _ZN3cub18CUB_300001_SM_10006detail10merge_sort26DeviceMergeSortMergeKernelINS2_10policy_hubIN6thrust24THRUST_300001_SM_1000_NS6detail15normal_iteratorINS6_10device_ptrIiEEEEE9Policy600ESB_PNS0_8NullTypeESB_SF_j12greater_thaniSE_EEvbT2_T3_T4_PT6_PT7_T5_PSJ_SJ_NS1_7vsmem_tE_param_4,
	.param .u64 .ptr .align 1 _ZN3cub18CUB_300001_SM_10006detail10merge_sort26DeviceMergeSortMergeKernelINS2_10policy_hubIN6thrust24THRUST_300001_SM_1000_NS6detail15normal_iteratorINS6_10device_ptrIiEEEEE9Policy600ESB_PNS0_8NullTypeESB_SF_j12greater_thaniSE_EEvbT2_T3_T4_PT6_PT7_T5_PSJ_SJ_NS1_7vsmem_tE_param_5,
	.param .align 1 .b8 _ZN3cub18CUB_300001_SM_10006detail10merge_sort26DeviceMergeSortMergeKernelINS2_10policy_hubIN6thrust24THRUST_300001_SM_1000_NS6detail15normal_iteratorINS6_10device_ptrIiEEEEE9Policy600ESB_PNS0_8NullTypeESB_SF_j12greater_thaniSE_EEvbT2_T3_T4_PT6_PT7_T5_PSJ_SJ_NS1_7vsmem_tE_param_6[1],
	.param .u64 .ptr .align 1 _ZN3cub18CUB_300001_SM_10006detail10merge_sort26DeviceMergeSortMergeKernelINS2_10policy_hubIN6thrust24THRUST_300001_SM_1000_NS6detail15normal_iteratorINS6_10device_ptrIiEEEEE9Policy600ESB_PNS0_8NullTypeESB_SF_j12greater_thaniSE_EEvbT2_T3_T4_PT6_PT7_T5_PSJ_SJ_NS1_7vsmem_tE_param_7,
	.param .u32 _ZN3cub18CUB_300001_SM_10006detail10merge_sort26DeviceMergeSortMergeKernelINS2_10policy_hubIN6thrust24THRUST_300001_SM_1000_NS6detail15normal_iteratorINS6_10device_ptrIiEEEEE9Policy600ESB_PNS0_8NullTypeESB_SF_j12greater_thaniSE_EEvbT2_T3_T4_PT6_PT7_T5_PSJ_SJ_NS1_7vsmem_tE_param_8,
	.param .align 8 .b8 _ZN3cub18CUB_300001_SM_10006detail10merge_sort26DeviceMergeSortMergeKernelINS2_10policy_hubIN6thrust24THRUST_300001_SM_1000_NS6detail15normal_iteratorINS6_10device_ptrIiEEEEE9Policy600ESB_PNS0_8NullTypeESB_SF_j12greater_thaniSE_EEvbT2_T3_T4_PT6_PT7_T5_PSJ_SJ_NS1_7vsmem_tE_param_9[8]
)
.maxntid 256
{
	.reg .pred 	%p<414>;
	.reg .b16 	%rs<6>;
	.reg .b32 	%r<1263>;
	.reg .b64 	%rd<335>;
	// demoted variable
	.shared .align 16 .b8 _ZZN3cub18CUB_300001_SM_10006detail10merge_sort26DeviceMergeSortMergeKernelINS2_10policy_hubIN6thrust24THRUST_300001_SM_1000_NS6detail15normal_iteratorINS6_10device_ptrIiEEEEE9Policy600ESB_PNS0_8NullTypeESB_SF_j12greater_thaniSE_EEvbT2_T3_T4_PT6_PT7_T5_PSJ_SJ_NS1_7vsmem_tEE19static_temp_storage[17424];
	ld.param.u64 	%rd13, [_ZN3cub18CUB_300001_SM_10006detail10merge_sort26DeviceMergeSortMergeKernelINS2_10policy_hubIN6thrust24THRUST_300001_SM_1000_NS6detail15normal_iteratorINS6_10device_ptrIiEEEEE9Policy600ESB_PNS0_8NullTypeESB_SF_j12greater_thaniSE_EEvbT2_T3_T4_PT6_PT7_T5_PSJ_SJ_NS1_7vsmem_tE_param_1];
	ld.param.u32 	%r523, [_ZN3cub18CUB_300001_SM_10006detail10merge_sort26DeviceMergeSortMergeKernelINS2_10policy_hubIN6thrust24THRUST_300001_SM_1000_NS6detail15normal_iteratorINS6_10device_ptrIiEEEEE9Policy600ESB_PNS0_8NullTypeESB_SF_j12greater_thaniSE_EEvbT2_T3_T4_PT6_PT7_T5_PSJ_SJ_NS1_7vsmem_tE_param_3];
	ld.param.u64 	%rd12, [_ZN3cub18CUB_300001_SM_10006detail10merge_sort26DeviceMergeSortMergeKernelINS2_10policy_hubIN6thrust24THRUST_300001_SM_1000_NS6detail15normal_iteratorINS6_10device_ptrIiEEEEE9Policy600ESB_PNS0_8NullTypeESB_SF_j12greater_thaniSE_EEvbT2_T3_T4_PT6_PT7_T5_PSJ_SJ_NS1_7vsmem_tE_param_4];
	ld.param.u64 	%rd14, [_ZN3cub18CUB_300001_SM_10006detail10merge_sort26DeviceMergeSortMergeKernelINS2_10policy_hubIN6thrust24THRUST_300001_SM_1000_NS6detail15normal_iteratorINS6_10device_ptrIiEEEEE9Policy600ESB_PNS0_8NullTypeESB_SF_j12greater_thaniSE_EEvbT2_T3_T4_PT6_PT7_T5_PSJ_SJ_NS1_7vsmem_tE_param_7];
	cvta.to.global.u64 	%rd1, %rd12;
	cvta.to.global.u64 	%rd2, %rd14;
	cvta.to.global.u64 	%rd3, %rd13;
	mov.u32 	%r1, %ctaid.x;
	mov.u32 	%r525, %nctaid.x;
	mov.u32 	%r2, %tid.x;
	add.s32 	%r526, %r525, -1;
	setp.ge.u32 	%p65, %r1, %r526;
	@%p65 bra 	$L__BB3_140;
	ld.param.u32 	%r1109, [_ZN3cub18CUB_300001_SM_10006detail10merge_sort26DeviceMergeSortMergeKernelINS2_10policy_hubIN6thrust24THRUST_300001_SM_1000_NS6detail15normal_iteratorINS6_10device_ptrIiEEEEE9Policy600ESB_PNS0_8NullTypeESB_SF_j12greater_thaniSE_EEvbT2_T3_T4_PT6_PT7_T5_PSJ_SJ_NS1_7vsmem_tE_param_8];
	ld.param.s8 	%rs4, [_ZN3cub18CUB_300001_SM_10006detail10merge_sort26DeviceMergeSortMergeKernelINS2_10policy_hubIN6thrust24THRUST_300001_SM_1000_NS6detail15normal_iteratorINS6_10device_ptrIiEEEEE9Policy600ESB_PNS0_8NullTypeESB_SF_j12greater_thaniSE_EEvbT2_T3_T4_PT6_PT7_T5_PSJ_SJ_NS1_7vsmem_tE_param_0];
	mul.wide.u32 	%rd171, %r1, 4;
	add.s64 	%rd172, %rd2, %rd171;
	ld.global.u32 	%r822, [%rd172];
	ld.global.u32 	%r823, [%rd172+4];
	shr.u32 	%r824, %r1109, 1;
	neg.s32 	%r825, %r1109;
	and.b32  	%r826, %r1, %r825;
	mul.lo.s32 	%r3, %r826, 4352;
	mul.lo.s32 	%r4, %r824, 4352;
	sub.s32 	%r827, %r1, %r826;
	mul.lo.s32 	%r828, %r827, 4352;
	sub.s32 	%r5, %r822, %r3;
	sub.s32 	%r829, %r823, %r3;
	sub.s32 	%r830, %r523, %r3;
	max.u32 	%r831, %r830, %r4;
	sub.s32 	%r832, %r831, %r4;
	sub.s32 	%r833, %r828, %r5;
	min.u32 	%r6, %r833, %r832;
	max.u32 	%r834, %r828, -4353;
	not.b32 	%r835, %r834;
	add.s32 	%r836, %r828, %r835;
	sub.s32 	%r837, %r836, %r829;
	or.b32  	%r838, %r1, %r825;
	setp.eq.s32 	%p259, %r838, -1;
	min.u32 	%r839, %r4, %r830;
	selp.b32 	%r840, %r839, %r829, %p259;
	selp.b32 	%r841, %r4, %r837, %p259;
	min.u32 	%r7, %r841, %r832;
	sub.s32 	%r8, %r840, %r5;
	// begin inline asm
	griddepcontrol.wait;
	// end inline asm
	setp.eq.s16 	%p260, %rs4, 0;
	@%p260 bra 	$L__BB3_53;
	cvt.u64.u32 	%rd173, %r3;
	cvt.u64.u32 	%rd174, %r5;
	add.s64 	%rd175, %rd174, %rd173;
	cvt.u64.u32 	%rd176, %r4;
	add.s64 	%rd177, %rd173, %rd176;
	cvt.u64.u32 	%rd178, %r6;
	add.s64 	%rd179, %rd177, %rd178;
	setp.ge.s32 	%p261, %r2, %r8;
	cvt.u64.u32 	%rd180, %r2;
	add.s64 	%rd181, %rd175, %rd180;
	shl.b64 	%rd182, %rd181, 2;
	add.s64 	%rd4, %rd3, %rd182;
	sub.s32 	%r842, %r2, %r8;
	cvt.s64.s32 	%rd183, %r842;
	add.s64 	%rd184, %rd179, %rd183;
	shl.b64 	%rd185, %rd184, 2;
	add.s64 	%rd5, %rd3, %rd185;
	@%p261 bra 	$L__BB3_4;
	ld.global.u32 	%r1143, [%rd4];
	bra.uni 	$L__BB3_5;
$L__BB3_4:
	ld.global.u32 	%r1143, [%rd5];
$L__BB3_5:
	add.s32 	%r843, %r2, 256;
	setp.lt.s32 	%p262, %r843, %r8;
	@%p262 bra 	$L__BB3_7;
	ld.global.u32 	%r1142, [%rd5+1024];
	bra.uni 	$L__BB3_8;
$L__BB3_7:
	ld.global.u32 	%r1142, [%rd4+1024];
$L__BB3_8:
	add.s32 	%r844, %r2, 512;
	setp.lt.s32 	%p263, %r844, %r8;
	@%p263 bra 	$L__BB3_10;
	ld.global.u32 	%r1141, [%rd5+2048];
	bra.uni 	$L__BB3_11;
$L__BB3_10:
	ld.global.u32 	%r1141, [%rd4+2048];
$L__BB3_11:
	add.s32 	%r845, %r2, 768;
	setp.lt.s32 	%p264, %r845, %r8;
	@%p264 bra 	$L__BB3_13;
	ld.global.u32 	%r1140, [%rd5+3072];
	bra.uni 	$L__BB3_14;
$L__BB3_13:
	ld.global.u32 	%r1140, [%rd4+3072];
$L__BB3_14:
	or.b32  	%r846, %r2, 1024;
	setp.lt.s32 	%p265, %r846, %r8;
	@%p265 bra 	$L__BB3_16;
	ld.global.u32 	%r1139, [%rd5+4096];
	bra.uni 	$L__BB3_17;
$L__BB3_16:
	ld.global.u32 	%r1139, [%rd4+4096];
$L__BB3_17:
	add.s32 	%r847, %r2, 1280;
	setp.lt.s32 	%p266, %r847, %r8;
	@%p266 bra 	$L__BB3_19;
	ld.global.u32 	%r1138, [%rd5+5120];
	bra.uni 	$L__BB3_20;
$L__BB3_19:
	ld.global.u32 	%r1138, [%rd4+5120];
$L__BB3_20:
	add.s32 	%r848, %r2, 1536;
	setp.lt.s32 	%p267, %r848, %r8;
	@%p267 bra 	$L__BB3_22;
	ld.global.u32 	%r1137, [%rd5+6144];
	bra.uni 	$L__BB3_23;
$L__BB3_22:
	ld.global.u32 	%r1137, [%rd4+6144];
$L__BB3_23:
	add.s32 	%r849, %r2, 1792;
	setp.lt.s32 	%p268, %r849, %r8;
	@%p268 bra 	$L__BB3_25;
	ld.global.u32 	%r1136, [%rd5+7168];
	bra.uni 	$L__BB3_26;
$L__BB3_25:
	ld.global.u32 	%r1136, [%rd4+7168];
$L__BB3_26:
	or.b32  	%r850, %r2, 2048;
	setp.lt.s32 	%p269, %r850, %r8;
	@%p269 bra 	$L__BB3_28;
	ld.global.u32 	%r1135, [%rd5+8192];
	bra.uni 	$L__BB3_29;
$L__BB3_28:
	ld.global.u32 	%r1135, [%rd4+8192];
$L__BB3_29:
	add.s32 	%r851, %r2, 2304;
	setp.lt.s32 	%p270, %r851, %r8;
	@%p270 bra 	$L__BB3_31;
	ld.global.u32 	%r1134, [%rd5+9216];
	bra.uni 	$L__BB3_32;
$L__BB3_31:
	ld.global.u32 	%r1134, [%rd4+9216];
$L__BB3_32:
	add.s32 	%r852, %r2, 2560;
	setp.lt.s32 	%p271, %r852, %r8;
	@%p271 bra 	$L__BB3_34;
	ld.global.u32 	%r1133, [%rd5+10240];
	bra.uni 	$L__BB3_35;
$L__BB3_34:
	ld.global.u32 	%r1133, [%rd4+10240];
$L__BB3_35:
	add.s32 	%r853, %r2, 2816;
	setp.lt.s32 	%p272, %r853, %r8;
	@%p272 bra 	$L__BB3_37;
	ld.global.u32 	%r1132, [%rd5+11264];
	bra.uni 	$L__BB3_38;
$L__BB3_37:
	ld.global.u32 	%r1132, [%rd4+11264];
$L__BB3_38:
	or.b32  	%r854, %r2, 3072;
	setp.lt.s32 	%p273, %r854, %r8;
	@%p273 bra 	$L__BB3_40;
	ld.global.u32 	%r1131, [%rd5+12288];
	bra.uni 	$L__BB3_41;
$L__BB3_40:
	ld.global.u32 	%r1131, [%rd4+12288];
$L__BB3_41:
	add.s32 	%r855, %r2, 3328;
	setp.lt.s32 	%p274, %r855, %r8;
	@%p274 bra 	$L__BB3_43;
	ld.global.u32 	%r1130, [%rd5+13312];
	bra.uni 	$L__BB3_44;
$L__BB3_43:
	ld.global.u32 	%r1130, [%rd4+13312];
$L__BB3_44:
	add.s32 	%r856, %r2, 3584;
	setp.lt.s32 	%p275, %r856, %r8;
	@%p275 bra 	$L__BB3_46;
	ld.global.u32 	%r1129, [%rd5+14336];
	bra.uni 	$L__BB3_47;
$L__BB3_46:
	ld.global.u32 	%r1129, [%rd4+14336];
$L__BB3_47:
	add.s32 	%r857, %r2, 3840;
	setp.lt.s32 	%p276, %r857, %r8;
	@%p276 bra 	$L__BB3_49;
	ld.global.u32 	%r1128, [%rd5+15360];
	bra.uni 	$L__BB3_50;
$L__BB3_49:
	ld.global.u32 	%r1128, [%rd4+15360];
$L__BB3_50:
	or.b32  	%r858, %r2, 4096;
	setp.lt.s32 	%p277, %r858, %r8;
	@%p277 bra 	$L__BB3_52;
	ld.global.u32 	%r1127, [%rd5+16384];
	bra.uni 	$L__BB3_54;
$L__BB3_52:
	ld.global.u32 	%r1127, [%rd4+16384];
	bra.uni 	$L__BB3_54;
$L__BB3_53:
	ld.param.u32 	%r1110, [_ZN3cub18CUB_300001_SM_10006detail10merge_sort26DeviceMergeSortMergeKernelINS2_10policy_hubIN6thrust24THRUST_300001_SM_1000_NS6detail15normal_iteratorINS6_10device_ptrIiEEEEE9Policy600ESB_PNS0_8NullTypeESB_SF_j12greater_thaniSE_EEvbT2_T3_T4_PT6_PT7_T5_PSJ_SJ_NS1_7vsmem_tE_param_8];
	ld.param.u64 	%rd333, [_ZN3cub18CUB_300001_SM_10006detail10merge_sort26DeviceMergeSortMergeKernelINS2_10policy_hubIN6thrust24THRUST_300001_SM_1000_NS6detail15normal_iteratorINS6_10device_ptrIiEEEEE9Policy600ESB_PNS0_8NullTypeESB_SF_j12greater_thaniSE_EEvbT2_T3_T4_PT6_PT7_T5_PSJ_SJ_NS1_7vsmem_tE_param_4];
	cvt.u64.u32 	%rd186, %r3;
	cvt.u64.u32 	%rd187, %r5;
	add.s64 	%rd188, %rd187, %rd186;
	shr.u32 	%r859, %r1110, 1;
	mul.lo.s32 	%r860, %r859, 4352;
	cvt.u64.u32 	%rd189, %r860;
	add.s64 	%rd190, %rd186, %rd189;
	cvt.u64.u32 	%rd191, %r6;
	add.s64 	%rd192, %rd190, %rd191;
	setp.lt.s32 	%p278, %r2, %r8;
	sub.s32 	%r861, %r2, %r8;
	cvt.s64.s32 	%rd193, %r861;
	cvt.u64.u32 	%rd194, %r2;
	selp.b64 	%rd195, %rd188, %rd192, %p278;
	selp.b64 	%rd196, %rd194, %rd193, %p278;
	add.s64 	%rd197, %rd196, %rd195;
	cvta.to.global.u64 	%rd198, %rd333;
	shl.b64 	%rd199, %rd197, 2;
	add.s64 	%rd200, %rd198, %rd199;
	ld.global.u32 	%r1143, [%rd200];
	add.s32 	%r862, %r2, 256;
	setp.lt.s32 	%p279, %r862, %r8;
	sub.s32 	%r863, %r862, %r8;
	cvt.s64.s32 	%rd201, %r863;
	cvt.u64.u32 	%rd202, %r862;
	selp.b64 	%rd203, %rd188, %rd192, %p279;
	selp.b64 	%rd204, %rd202, %rd201, %p279;
	add.s64 	%rd205, %rd204, %rd203;
	shl.b64 	%rd206, %rd205, 2;
	add.s64 	%rd207, %rd198, %rd206;
	ld.global.u32 	%r1142, [%rd207];
	add.s32 	%r864, %r2, 512;
	setp.lt.s32 	%p280, %r864, %r8;
	sub.s32 	%r865, %r864, %r8;
	cvt.s64.s32 	%rd208, %r865;
	cvt.u64.u32 	%rd209, %r864;
	selp.b64 	%rd210, %rd188, %rd192, %p280;
	selp.b64 	%rd211, %rd209, %rd208, %p280;
	add.s64 	%rd212, %rd211, %rd210;
	shl.b64 	%rd213, %rd212, 2;
	add.s64 	%rd214, %rd198, %rd213;
	ld.global.u32 	%r1141, [%rd214];
	add.s32 	%r866, %r2, 768;
	setp.lt.s32 	%p281, %r866, %r8;
	sub.s32 	%r867, %r866, %r8;
	cvt.s64.s32 	%rd215, %r867;
	cvt.u64.u32 	%rd216, %r866;
	selp.b64 	%rd217, %rd188, %rd192, %p281;
	selp.b64 	%rd218, %rd216, %rd215, %p281;
	add.s64 	%rd219, %rd218, %rd217;
	shl.b64 	%rd220, %rd219, 2;
	add.s64 	%rd221, %rd198, %rd220;
	ld.global.u32 	%r1140, [%rd221];
	or.b32  	%r868, %r2, 1024;
	setp.lt.s32 	%p282, %r868, %r8;
	sub.s32 	%r869, %r868, %r8;
	cvt.s64.s32 	%rd222, %r869;
	cvt.u64.u32 	%rd223, %r868;
	selp.b64 	%rd224, %rd188, %rd192, %p282;
	selp.b64 	%rd225, %rd223, %rd222, %p282;
	add.s64 	%rd226, %rd225, %rd224;
	shl.b64 	%rd227, %rd226, 2;
	add.s64 	%rd228, %rd198, %rd227;
	ld.global.u32 	%r1139, [%rd228];
	add.s32 	%r870, %r2, 1280;
	setp.lt.s32 	%p283, %r870, %r8;
	sub.s32 	%r871, %r870, %r8;
	cvt.s64.s32 	%rd229, %r871;
	cvt.u64.u32 	%rd230, %r870;
	selp.b64 	%rd231, %rd188, %rd192, %p283;
	selp.b64 	%rd232, %rd230, %rd229, %p283;
	add.s64 	%rd233, %rd232, %rd231;
	shl.b64 	%rd234, %rd233, 2;
	add.s64 	%rd235, %rd198, %rd234;
	ld.global.u32 	%r1138, [%rd235];
	add.s32 	%r872, %r2, 1536;
	setp.lt.s32 	%p284, %r872, %r8;
	sub.s32 	%r873, %r872, %r8;
	cvt.s64.s32 	%rd236, %r873;
	cvt.u64.u32 	%rd237, %r872;
	selp.b64 	%rd238, %rd188, %rd192, %p284;
	selp.b64 	%rd239, %rd237, %rd236, %p284;
	add.s64 	%rd240, %rd239, %rd238;
	shl.b64 	%rd241, %rd240, 2;
	add.s64 	%rd242, %rd198, %rd241;
	ld.global.u32 	%r1137, [%rd242];
	add.s32 	%r874, %r2, 1792;
	setp.lt.s32 	%p285, %r874, %r8;
	sub.s32 	%r875, %r874, %r8;
	cvt.s64.s32 	%rd243, %r875;
	cvt.u64.u32 	%rd244, %r874;
	selp.b64 	%rd245, %rd188, %rd192, %p285;
	selp.b64 	%rd246, %rd244, %rd243, %p285;
	add.s64 	%rd247, %rd246, %rd245;
	shl.b64 	%rd248, %rd247, 2;
	add.s64 	%rd249, %rd198, %rd248;
	ld.global.u32 	%r1136, [%rd249];
	or.b32  	%r876, %r2, 2048;
	setp.lt.s32 	%p286, %r876, %r8;
	sub.s32 	%r877, %r876, %r8;
	cvt.s64.s32 	%rd250, %r877;
	cvt.u64.u32 	%rd251, %r876;
	selp.b64 	%rd252, %rd188, %rd192, %p286;
	selp.b64 	%rd253, %rd251, %rd250, %p286;
	add.s64 	%rd254, %rd253, %rd252;
	shl.b64 	%rd255, %rd254, 2;
	add.s64 	%rd256, %rd198, %rd255;
	ld.global.u32 	%r1135, [%rd256];
	add.s32 	%r878, %r2, 2304;
	setp.lt.s32 	%p287, %r878, %r8;
	sub.s32 	%r879, %r878, %r8;
	cvt.s64.s32 	%rd257, %r879;
	cvt.u64.u32 	%rd258, %r878;
	selp.b64 	%rd259, %rd188, %rd192, %p287;
	selp.b64 	%rd260, %rd258, %rd257, %p287;
	add.s64 	%rd261, %rd260, %rd259;
	shl.b64 	%rd262, %rd261, 2;
	add.s64 	%rd263, %rd198, %rd262;
	ld.global.u32 	%r1134, [%rd263];
	add.s32 	%r880, %r2, 2560;
	setp.lt.s32 	%p288, %r880, %r8;
	sub.s32 	%r881, %r880, %r8;
	cvt.s64.s32 	%rd264, %r881;
	cvt.u64.u32 	%rd265, %r880;
	selp.b64 	%rd266, %rd188, %rd192, %p288;
	selp.b64 	%rd267, %rd265, %rd264, %p288;
	add.s64 	%rd268, %rd267, %rd266;
	shl.b64 	%rd269, %rd268, 2;
	add.s64 	%rd270, %rd198, %rd269;
	ld.global.u32 	%r1133, [%rd270];
	add.s32 	%r882, %r2, 2816;
	setp.lt.s32 	%p289, %r882, %r8;
	sub.s32 	%r883, %r882, %r8;
	cvt.s64.s32 	%rd271, %r883;
	cvt.u64.u32 	%rd272, %r882;
	selp.b64 	%rd273, %rd188, %rd192, %p289;
	selp.b64 	%rd274, %rd272, %rd271, %p289;
	add.s64 	%rd275, %rd274, %rd273;
	shl.b64 	%rd276, %rd275, 2;
	add.s64 	%rd277, %rd198, %rd276;
	ld.global.u32 	%r1132, [%rd277];
	or.b32  	%r884, %r2, 3072;
	setp.lt.s32 	%p290, %r884, %r8;
	sub.s32 	%r885, %r884, %r8;
	cvt.s64.s32 	%rd278, %r885;
	cvt.u64.u32 	%rd279, %r884;
	selp.b64 	%rd280, %rd188, %rd192, %p290;
	selp.b64 	%rd281, %rd279, %rd278, %p290;
	add.s64 	%rd282, %rd281, %rd280;
	shl.b64 	%rd283, %rd282, 2;
	add.s64 	%rd284, %rd198, %rd283;
	ld.global.u32 	%r1131, [%rd284];
	add.s32 	%r886, %r2, 3328;
	setp.lt.s32 	%p291, %r886, %r8;
	sub.s32 	%r887, %r886, %r8;
	cvt.s64.s32 	%rd285, %r887;
	cvt.u64.u32 	%rd286, %r886;
	selp.b64 	%rd287, %rd188, %rd192, %p291;
	selp.b64 	%rd288, %rd286, %rd285, %p291;
	add.s64 	%rd289, %rd288, %rd287;
	shl.b64 	%rd290, %rd289, 2;
	add.s64 	%rd291, %rd198, %rd290;
	ld.global.u32 	%r1130, [%rd291];
	add.s32 	%r888, %r2, 3584;
	setp.lt.s32 	%p292, %r888, %r8;
	sub.s32 	%r889, %r888, %r8;
	cvt.s64.s32 	%rd292, %r889;
	cvt.u64.u32 	%rd293, %r888;
	selp.b64 	%rd294, %rd188, %rd192, %p292;
	selp.b64 	%rd295, %rd293, %rd292, %p292;
	add.s64 	%rd296, %rd295, %rd294;
	shl.b64 	%rd297, %rd296, 2;
	add.s64 	%rd298, %rd198, %rd297;
	ld.global.u32 	%r1129, [%rd298];
	add.s32 	%r890, %r2, 3840;
	setp.lt.s32 	%p293, %r890, %r8;
	sub.s32 	%r891, %r890, %r8;
	cvt.s64.s32 	%rd299, %r891;
	cvt.u64.u32 	%rd300, %r890;
	selp.b64 	%rd301, %rd188, %rd192, %p293;
	selp.b64 	%rd302, %rd300, %rd299, %p293;
	add.s64 	%rd303, %rd302, %rd301;
	shl.b64 	%rd304, %rd303, 2;
	add.s64 	%rd305, %rd198, %rd304;
	ld.global.u32 	%r1128, [%rd305];
	or.b32  	%r892, %r2, 4096;
	setp.lt.s32 	%p294, %r892, %r8;
	sub.s32 	%r893, %r892, %r8;
	cvt.s64.s32 	%rd306, %r893;
	cvt.u64.u32 	%rd307, %r892;
	selp.b64 	%rd308, %rd188, %rd192, %p294;
	selp.b64 	%rd309, %rd307, %rd306, %p294;
	add.s64 	%rd310, %rd309, %rd308;
	shl.b64 	%rd311, %rd310, 2;
	add.s64 	%rd312, %rd198, %rd311;
	ld.global.u32 	%r1127, [%rd312];
$L__BB3_54:
	sub.s32 	%r894, %r7, %r6;
	shl.b32 	%r895, %r2, 2;
	mov.u32 	%r896, _ZZN3cub18CUB_300001_SM_10006detail10merge_sort26DeviceMergeSortMergeKernelINS2_10policy_hubIN6thrust24THRUST_300001_SM_1000_NS6detail15normal_iteratorINS6_10device_ptrIiEEEEE9Policy600ESB_PNS0_8NullTypeESB_SF_j12greater_thaniSE_EEvbT2_T3_T4_PT6_PT7_T5_PSJ_SJ_NS1_7vsmem_tEE19static_temp_storage;
	add.s32 	%r897, %r896, %r895;
	st.shared.u32 	[%r897], %r1143;
	st.shared.u32 	[%r897+1024], %r1142;
	st.shared.u32 	[%r897+2048], %r1141;
	st.shared.u32 	[%r897+3072], %r1140;
	st.shared.u32 	[%r897+4096], %r1139;
	st.shared.u32 	[%r897+5120], %r1138;
	st.shared.u32 	[%r897+6144], %r1137;
	st.shared.u32 	[%r897+7168], %r1136;
	st.shared.u32 	[%r897+8192], %r1135;
	st.shared.u32 	[%r897+9216], %r1134;
	st.shared.u32 	[%r897+10240], %r1133;
	st.shared.u32 	[%r897+11264], %r1132;
	st.shared.u32 	[%r897+12288], %r1131;
	st.shared.u32 	[%r897+13312], %r1130;
	st.shared.u32 	[%r897+14336], %r1129;
	st.shared.u32 	[%r897+15360], %r1128;
	st.shared.u32 	[%r897+16384], %r1127;
	bar.sync 	0;
	// begin inline asm
	griddepcontrol.launch_dependents;
	// end inline asm
	add.s32 	%r93, %r894, %r8;
	mul.lo.s32 	%r898, %r2, 17;
	min.s32 	%r94, %r898, %r93;
	setp.lt.s32 	%p295, %r94, %r894;
	sub.s32 	%r899, %r94, %r894;
	selp.b32 	%r1146, 0, %r899, %p295;
	min.s32 	%r1144, %r8, %r94;
	setp.ge.s32 	%p296, %r1146, %r1144;
	@%p296 bra 	$L__BB3_57;
	add.s32 	%r97, %r94, %r8;
$L__BB3_56:
	sub.s32 	%r900, %r1144, %r1146;
	shr.u32 	%r901, %r900, 31;
	add.s32 	%r902, %r900, %r901;
	shr.s32 	%r903, %r902, 1;
	add.s32 	%r904, %r903, %r1146;
	shl.b32 	%r905, %r904, 2;
	add.s32 	%r907, %r896, %r905;
	ld.shared.u32 	%r908, [%r907];
	not.b32 	%r909, %r904;
	add.s32 	%r910, %r97, %r909;
	shl.b32 	%r911, %r910, 2;
	add.s32 	%r912, %r896, %r911;
	ld.shared.u32 	%r913, [%r912];
	setp.gt.s32 	%p297, %r913, %r908;
	add.s32 	%r914, %r904, 1;
	selp.b32 	%r1146, %r1146, %r914, %p297;
	selp.b32 	%r1144, %r904, %r1144, %p297;
	setp.lt.s32 	%p298, %r1146, %r1144;
	@%p298 bra 	$L__BB3_56;
$L__BB3_57:
	sub.s32 	%r915, %r94, %r1146;
	add.s32 	%r103, %r915, %r8;
	shl.b32 	%r916, %r103, 2;
	add.s32 	%r104, %r896, %r916;
	ld.shared.u32 	%r1147, [%r104];
	shl.b32 	%r918, %r1146, 2;
	add.s32 	%r106, %r896, %r918;
	ld.shared.u32 	%r1150, [%r106];
	setp.ge.s32 	%p300, %r103, %r93;
	mov.pred 	%p382, 0;
	@%p300 bra 	$L__BB3_59;
	setp.ge.s32 	%p301, %r1146, %r8;
	setp.gt.s32 	%p302, %r1147, %r1150;
	or.pred  	%p382, %p301, %p302;
$L__BB3_59:
	selp.b32 	%r108, %r1147, %r1150, %p382;
	selp.u32 	%r919, 1, 0, %p382;
	add.s32 	%r109, %r103, %r919;
	not.pred 	%p303, %p382;
	selp.u32 	%r920, 1, 0, %p303;
	add.s32 	%r110, %r1146, %r920;
	@%p303 bra 	$L__BB3_61;
	ld.shared.u32 	%r1147, [%r104+4];
	bra.uni 	$L__BB3_62;
$L__BB3_61:
	ld.shared.u32 	%r1150, [%r106+4];
$L__BB3_62:
	setp.ge.s32 	%p305, %r109, %r93;
	mov.pred 	%p383, 0;
	@%p305 bra 	$L__BB3_64;
	setp.ge.s32 	%p306, %r110, %r8;
	setp.gt.s32 	%p307, %r1147, %r1150;
	or.pred  	%p383, %p306, %p307;
$L__BB3_64:
	selp.b32 	%r115, %r1147, %r1150, %p383;
	selp.u32 	%r921, 1, 0, %p383;
	add.s32 	%r116, %r109, %r921;
	not.pred 	%p308, %p383;
	selp.u32 	%r922, 1, 0, %p308;
	add.s32 	%r117, %r110, %r922;
	@%p383 bra 	$L__BB3_66;
	shl.b32 	%r923, %r117, 2;
	add.s32 	%r925, %r896, %r923;
	ld.shared.u32 	%r1150, [%r925];
	bra.uni 	$L__BB3_67;
$L__BB3_66:
	shl.b32 	%r926, %r116, 2;
	add.s32 	%r928, %r896, %r926;
	ld.shared.u32 	%r1147, [%r928];
$L__BB3_67:
	setp.ge.s32 	%p310, %r116, %r93;
	mov.pred 	%p384, 0;
	@%p310 bra 	$L__BB3_69;
	setp.ge.s32 	%p311, %r117, %r8;
	setp.gt.s32 	%p312, %r1147, %r1150;
	or.pred  	%p384, %p311, %p312;
$L__BB3_69:
	selp.b32 	%r122, %r1147, %r1150, %p384;
	selp.u32 	%r929, 1, 0, %p384;
	add.s32 	%r123, %r116, %r929;
	not.pred 	%p313, %p384;
	selp.u32 	%r930, 1, 0, %p313;
	add.s32 	%r124, %r117, %r930;
	@%p384 bra 	$L__BB3_71;
	shl.b32 	%r931, %r124, 2;
	add.s32 	%r933, %r896, %r931;
	ld.shared.u32 	%r1150, [%r933];
	bra.uni 	$L__BB3_72;
$L__BB3_71:
	shl.b32 	%r934, %r123, 2;
	add.s32 	%r936, %r896, %r934;
	ld.shared.u32 	%r1147, [%r936];
$L__BB3_72:
	setp.ge.s32 	%p315, %r123, %r93;
	mov.pred 	%p385, 0;
	@%p315 bra 	$L__BB3_74;
	setp.ge.s32 	%p316, %r124, %r8;
	setp.gt.s32 	%p317, %r1147, %r1150;
	or.pred  	%p385, %p316, %p317;
$L__BB3_74:
	selp.b32 	%r129, %r1147, %r1150, %p385;
	selp.u32 	%r937, 1, 0, %p385;
	add.s32 	%r130, %r123, %r937;
	not.pred 	%p318, %p385;
	selp.u32 	%r938, 1, 0, %p318;
	add.s32 	%r131, %r124, %r938;
	@%p385 bra 	$L__BB3_76;
	shl.b32 	%r939, %r131, 2;
	add.s32 	%r941, %r896, %r939;
	ld.shared.u32 	%r1150, [%r941];
	bra.uni 	$L__BB3_77;
$L__BB3_76:
	shl.b32 	%r942, %r130, 2;
	add.s32 	%r944, %r896, %r942;
	ld.shared.u32 	%r1147, [%r944];
$L__BB3_77:
	setp.ge.s32 	%p320, %r130, %r93;
	mov.pred 	%p386, 0;
	@%p320 bra 	$L__BB3_79;
	setp.ge.s32 	%p321, %r131, %r8;
	setp.gt.s32 	%p322, %r1147, %r1150;
	or.pred  	%p386, %p321, %p322;
$L__BB3_79:
	selp.b32 	%r136, %r1147, %r1150, %p386;
	selp.u32 	%r945, 1, 0, %p386;
	add.s32 	%r137, %r130, %r945;
	not.pred 	%p323, %p386;
	selp.u32 	%r946, 1, 0, %p323;
	add.s32 	%r138, %r131, %r946;
	@%p386 bra 	$L__BB3_81;
	shl.b32 	%r947, %r138, 2;
	add.s32 	%r949, %r896, %r947;
	ld.shared.u32 	%r1150, [%r949];
	bra.uni 	$L__BB3_82;
$L__BB3_81:
	shl.b32 	%r950, %r137, 2;
	add.s32 	%r952, %r896, %r950;
	ld.shared.u32 	%r1147, [%r952];
$L__BB3_82:
	setp.ge.s32 	%p325, %r137, %r93;
	mov.pred 	%p387, 0;
	@%p325 bra 	$L__BB3_84;
	setp.ge.s32 	%p326, %r138, %r8;
	setp.gt.s32 	%p327, %r1147, %r1150;
	or.pred  	%p387, %p326, %p327;
$L__BB3_84:
	selp.b32 	%r143, %r1147, %r1150, %p387;
	selp.u32 	%r953, 1, 0, %p387;
	add.s32 	%r144, %r137, %r953;
	not.pred 	%p328, %p387;
	selp.u32 	%r954, 1, 0, %p328;
	add.s32 	%r145, %r138, %r954;
	@%p387 bra 	$L__BB3_86;
	shl.b32 	%r955, %r145, 2;
	add.s32 	%r957, %r896, %r955;
	ld.shared.u32 	%r1150, [%r957];
	bra.uni 	$L__BB3_87;
$L__BB3_86:
	shl.b32 	%r958, %r144, 2;
	add.s32 	%r960, %r896, %r958;
	ld.shared.u32 	%r1147, [%r960];
$L__BB3_87:
	setp.ge.s32 	%p330, %r144, %r93;
	mov.pred 	%p388, 0;
	@%p330 bra 	$L__BB3_89;
	setp.ge.s32 	%p331, %r145, %r8;
	setp.gt.s32 	%p332, %r1147, %r1150;
	or.pred  	%p388, %p331, %p332;
$L__BB3_89:
	selp.b32 	%r150, %r1147, %r1150, %p388;
	selp.u32 	%r961, 1, 0, %p388;
	add.s32 	%r151, %r144, %r961;
	not.pred 	%p333, %p388;
	selp.u32 	%r962, 1, 0, %p333;
	add.s32 	%r152, %r145, %r962;
	@%p388 bra 	$L__BB3_91;
	shl.b32 	%r963, %r152, 2;
	add.s32 	%r965, %r896, %r963;
	ld.shared.u32 	%r1150, [%r965];
	bra.uni 	$L__BB3_92;
$L__BB3_91:
	shl.b32 	%r966, %r151, 2;
	add.s32 	%r968, %r896, %r966;
	ld.shared.u32 	%r1147, [%r968];
$L__BB3_92:
	setp.ge.s32 	%p335, %r151, %r93;
	mov.pred 	%p389, 0;
	@%p335 bra 	$L__BB3_94;
	setp.ge.s32 	%p336, %r152, %r8;
	setp.gt.s32 	%p337, %r1147, %r1150;
	or.pred  	%p389, %p336, %p337;
$L__BB3_94:
	selp.b32 	%r157, %r1147, %r1150, %p389;
	selp.u32 	%r969, 1, 0, %p389;
	add.s32 	%r158, %r151, %r969;
	not.pred 	%p338, %p389;
	selp.u32 	%r970, 1, 0, %p338;
	add.s32 	%r159, %r152, %r970;
	@%p389 bra 	$L__BB3_96;
	shl.b32 	%r971, %r159, 2;
	add.s32 	%r973, %r896, %r971;
	ld.shared.u32 	%r1150, [%r973];
	bra.uni 	$L__BB3_97;
$L__BB3_96:
	shl.b32 	%r974, %r158, 2;
	add.s32 	%r976, %r896, %r974;
	ld.shared.u32 	%r1147, [%r976];
$L__BB3_97:
	setp.ge.s32 	%p340, %r158, %r93;
	mov.pred 	%p390, 0;
	@%p340 bra 	$L__BB3_99;
	setp.ge.s32 	%p341, %r159, %r8;
	setp.gt.s32 	%p342, %r1147, %r1150;
	or.pred  	%p390, %p341, %p342;
$L__BB3_99:
	selp.b32 	%r164, %r1147, %r1150, %p390;
	selp.u32 	%r977, 1, 0, %p390;
	add.s32 	%r165, %r158, %r977;
	not.pred 	%p343, %p390;
	selp.u32 	%r978, 1, 0, %p343;
	add.s32 	%r166, %r159, %r978;
	@%p390 bra 	$L__BB3_101;
	shl.b32 	%r979, %r166, 2;
	add.s32 	%r981, %r896, %r979;
	ld.shared.u32 	%r1150, [%r981];
	bra.uni 	$L__BB3_102;
$L__BB3_101:
	shl.b32 	%r982, %r165, 2;
	add.s32 	%r984, %r896, %r982;
	ld.shared.u32 	%r1147, [%r984];
$L__BB3_102:
	setp.ge.s32 	%p345, %r165, %r93;
	mov.pred 	%p391, 0;
	@%p345 bra 	$L__BB3_104;
	setp.ge.s32 	%p346, %r166, %r8;
	setp.gt.s32 	%p347, %r1147, %r1150;
	or.pred  	%p391, %p346, %p347;
$L__BB3_104:
	selp.b32 	%r171, %r1147, %r1150, %p391;
	selp.u32 	%r985, 1, 0, %p391;
	add.s32 	%r172, %r165, %r985;
	not.pred 	%p348, %p391;
	selp.u32 	%r986, 1, 0, %p348;
	add.s32 	%r173, %r166, %r986;
	@%p391 bra 	$L__BB3_106;
	shl.b32 	%r987, %r173, 2;
	add.s32 	%r989, %r896, %r987;
	ld.shared.u32 	%r1150, [%r989];
	bra.uni 	$L__BB3_107;
$L__BB3_106:
	shl.b32 	%r990, %r172, 2;
	add.s32 	%r992, %r896, %r990;
	ld.shared.u32 	%r1147, [%r992];
$L__BB3_107:
	setp.ge.s32 	%p350, %r172, %r93;
	mov.pred 	%p392, 0;
	@%p350 bra 	$L__BB3_109;
	setp.ge.s32 	%p351, %r173, %r8;
	setp.gt.s32 	%p352, %r1147, %r1150;
	or.pred  	%p392, %p351, %p352;
$L__BB3_109:
	selp.b32 	%r178, %r1147, %r1150, %p392;
	selp.u32 	%r993, 1, 0, %p392;
	add.s32 	%r179, %r172, %r993;
	not.pred 	%p353, %p392;
	selp.u32 	%r994, 1, 0, %p353;
	add.s32 	%r180, %r173, %r994;
	@%p392 bra 	$L__BB3_111;
	shl.b32 	%r995, %r180, 2;
	add.s32 	%r997, %r896, %r995;
	ld.shared.u32 	%r1150, [%r997];
	bra.uni 	$L__BB3_112;
$L__BB3_111:
	shl.b32 	%r998, %r179, 2;
	add.s32 	%r1000, %r896, %r998;
	ld.shared.u32 	%r1147, [%r1000];
$L__BB3_112:
	setp.ge.s32 	%p355, %r179, %r93;
	mov.pred 	%p393, 0;
	@%p355 bra 	$L__BB3_114;
	setp.ge.s32 	%p356, %r180, %r8;
	setp.gt.s32 	%p357, %r1147, %r1150;
	or.pred  	%p393, %p356, %p357;
$L__BB3_114:
	selp.b32 	%r185, %r1147, %r1150, %p393;
	selp.u32 	%r1001, 1, 0, %p393;
	add.s32 	%r186, %r179, %r1001;
	not.pred 	%p358, %p393;
	selp.u32 	%r1002, 1, 0, %p358;
	add.s32 	%r187, %r180, %r1002;
	@%p393 bra 	$L__BB3_116;
	shl.b32 	%r1003, %r187, 2;
	add.s32 	%r1005, %r896, %r1003;
	ld.shared.u32 	%r1150, [%r1005];
	bra.uni 	$L__BB3_117;
$L__BB3_116:
	shl.b32 	%r1006, %r186, 2;
	add.s32 	%r1008, %r896, %r1006;
	ld.shared.u32 	%r1147, [%r1008];
$L__BB3_117:
	setp.ge.s32 	%p360, %r186, %r93;
	mov.pred 	%p394, 0;
	@%p360 bra 	$L__BB3_119;
	setp.ge.s32 	%p361, %r187, %r8;
	setp.gt.s32 	%p362, %r1147, %r1150;
	or.pred  	%p394, %p361, %p362;
$L__BB3_119:
	selp.b32 	%r192, %r1147, %r1150, %p394;
	selp.u32 	%r1009, 1, 0, %p394;
	add.s32 	%r193, %r186, %r1009;
	not.pred 	%p363, %p394;
	selp.u32 	%r1010, 1, 0, %p363;
	add.s32 	%r194, %r187, %r1010;
	@%p394 bra 	$L__BB3_121;
	shl.b32 	%r1011, %r194, 2;
	add.s32 	%r1013, %r896, %r1011;
	ld.shared.u32 	%r1150, [%r1013];
	bra.uni 	$L__BB3_122;
$L__BB3_121:
	shl.b32 	%r1014, %r193, 2;
	add.s32 	%r1016, %r896, %r1014;
	ld.shared.u32 	%r1147, [%r1016];
$L__BB3_122:
	setp.ge.s32 	%p365, %r193, %r93;
	mov.pred 	%p395, 0;
	@%p365 bra 	$L__BB3_124;
	setp.ge.s32 	%p366, %r194, %r8;
	setp.gt.s32 	%p367, %r1147, %r1150;
	or.pred  	%p395, %p366, %p367;
$L__BB3_124:
	selp.b32 	%r199, %r1147, %r1150, %p395;
	selp.u32 	%r1017, 1, 0, %p395;
	add.s32 	%r200, %r193, %r1017;
	not.pred 	%p368, %p395;
	selp.u32 	%r1018, 1, 0, %p368;
	add.s32 	%r201, %r194, %r1018;
	@%p395 bra 	$L__BB3_126;
	shl.b32 	%r1019, %r201, 2;
	add.s32 	%r1021, %r896, %r1019;
	ld.shared.u32 	%r1150, [%r1021];
	bra.uni 	$L__BB3_127;
$L__BB3_126:
	shl.b32 	%r1022, %r200, 2;
	add.s32 	%r1024, %r896, %r1022;
	ld.shared.u32 	%r1147, [%r1024];
$L__BB3_127:
	setp.ge.s32 	%p370, %r200, %r93;
	mov.pred 	%p396, 0;
	@%p370 bra 	$L__BB3_129;
	setp.ge.s32 	%p371, %r201, %r8;
	setp.gt.s32 	%p372, %r1147, %r1150;
	or.pred  	%p396, %p371, %p372;
$L__BB3_129:
	selp.b32 	%r206, %r1147, %r1150, %p396;
	selp.u32 	%r1025, 1, 0, %p396;
	add.s32 	%r207, %r200, %r1025;
	not.pred 	%p373, %p396;
	selp.u32 	%r1026, 1, 0, %p373;
	add.s32 	%r208, %r201, %r1026;
	@%p396 bra 	$L__BB3_131;
	shl.b32 	%r1027, %r208, 2;
	add.s32 	%r1029, %r896, %r1027;
	ld.shared.u32 	%r1150, [%r1029];
	bra.uni 	$L__BB3_132;
$L__BB3_131:
	shl.b32 	%r1030, %r207, 2;
	add.s32 	%r1032, %r896, %r1030;
	ld.shared.u32 	%r1147, [%r1032];
$L__BB3_132:
	setp.ge.s32 	%p375, %r207, %r93;
	mov.pred 	%p397, 0;
	@%p375 bra 	$L__BB3_134;
	setp.ge.s32 	%p376, %r208, %r8;
	setp.gt.s32 	%p377, %r1147, %r1150;
	or.pred  	%p397, %p376, %p377;
$L__BB3_134:
	selp.b32 	%r213, %r1147, %r1150, %p397;
	selp.u32 	%r1033, 1, 0, %p397;
	add.s32 	%r214, %r207, %r1033;
	not.pred 	%p378, %p397;
	selp.u32 	%r1034, 1, 0, %p378;
	add.s32 	%r215, %r208, %r1034;
	@%p397 bra 	$L__BB3_136;
	shl.b32 	%r1035, %r215, 2;
	add.s32 	%r1037, %r896, %r1035;
	ld.shared.u32 	%r1150, [%r1037];
	bra.uni 	$L__BB3_137;
$L__BB3_136:
	shl.b32 	%r1038, %r214, 2;
	add.s32 	%r1040, %r896, %r1038;
	ld.shared.u32 	%r1147, [%r1040];
$L__BB3_137:
	ld.param.s8 	%rs5, [_ZN3cub18CUB_300001_SM_10006detail10merge_sort26DeviceMergeSortMergeKernelINS2_10policy_hubIN6thrust24THRUST_300001_SM_1000_NS6detail15normal_iteratorINS6_10device_ptrIiEEEEE9Policy600ESB_PNS0_8NullTypeESB_SF_j12greater_thaniSE_EEvbT2_T3_T4_PT6_PT7_T5_PSJ_SJ_NS1_7vsmem_tE_param_0];
	mov.u32 	%r1041, %ctaid.x;
	mul.lo.s32 	%r220, %r1041, 4352;
	setp.eq.s16 	%p379, %rs5, 0;
	setp.lt.s32 	%p380, %r214, %r93;
	setp.lt.s32 	%p381, %r215, %r8;
	max.s32 	%r1042, %r1147, %r1150;
	selp.b32 	%r1043, %r1042, %r1147, %p381;
	selp.b32 	%r221, %r1043, %r1150, %p380;
	bar.sync 	0;
	@%p379 bra 	$L__BB3_139;
	ld.param.u64 	%rd334, [_ZN3cub18CUB_300001_SM_10006detail10merge_sort26DeviceMergeSortMergeKernelINS2_10policy_hubIN6thrust24THRUST_300001_SM_1000_NS6detail15normal_iteratorINS6_10device_ptrIiEEEEE9Policy600ESB_PNS0_8NullTypeESB_SF_j12greater_thaniSE_EEvbT2_T3_T4_PT6_PT7_T5_PSJ_SJ_NS1_7vsmem_tE_param_4];
	cvt.u64.u32 	%rd313, %r220;
	// begin inline asm
	mov.u32 %r1044, %laneid;
	// end inline asm
	shr.u32 	%r1045, %r2, 5;
	mul.lo.s32 	%r1046, %r1045, 544;
	mad.lo.s32 	%r1047, %r1044, 17, %r1046;
	shl.b32 	%r1048, %r1047, 2;
	add.s32 	%r1050, %r896, %r1048;
	st.shared.u32 	[%r1050], %r108;
	st.shared.u32 	[%r1050+4], %r115;
	st.shared.u32 	[%r1050+8], %r122;
	st.shared.u32 	[%r1050+12], %r129;
	st.shared.u32 	[%r1050+16], %r136;
	st.shared.u32 	[%r1050+20], %r143;
	st.shared.u32 	[%r1050+24], %r150;
	st.shared.u32 	[%r1050+28], %r157;
	st.shared.u32 	[%r1050+32], %r164;
	st.shared.u32 	[%r1050+36], %r171;
	st.shared.u32 	[%r1050+40], %r178;
	st.shared.u32 	[%r1050+44], %r185;
	st.shared.u32 	[%r1050+48], %r192;
	st.shared.u32 	[%r1050+52], %r199;
	st.shared.u32 	[%r1050+56], %r206;
	st.shared.u32 	[%r1050+60], %r213;
	st.shared.u32 	[%r1050+64], %r221;
	bar.warp.sync 	-1;
	shl.b32 	%r1051, %r1044, 4;
	sub.s32 	%r1052, %r1047, %r1051;
	shl.b32 	%r1053, %r1052, 2;
	add.s32 	%r1054, %r896, %r1053;
	ld.shared.u32 	%r1055, [%r1054];
	ld.shared.u32 	%r1056, [%r1054+128];
	ld.shared.u32 	%r1057, [%r1054+256];
	ld.shared.u32 	%r1058, [%r1054+384];
	ld.shared.u32 	%r1059, [%r1054+512];
	ld.shared.u32 	%r1060, [%r1054+640];
	ld.shared.u32 	%r1061, [%r1054+768];
	ld.shared.u32 	%r1062, [%r1054+896];
	ld.shared.u32 	%r1063, [%r1054+1024];
	ld.shared.u32 	%r1064, [%r1054+1152];
	ld.shared.u32 	%r1065, [%r1054+1280];
	ld.shared.u32 	%r1066, [%r1054+1408];
	ld.shared.u32 	%r1067, [%r1054+1536];
	ld.shared.u32 	%r1068, [%r1054+1664];
	ld.shared.u32 	%r1069, [%r1054+1792];
	ld.shared.u32 	%r1070, [%r1054+1920];
	ld.shared.u32 	%r1071, [%r1054+2048];
	and.b32  	%r1072, %r2, 31;
	and.b32  	%r1073, %r2, 992;
	mul.lo.s32 	%r1074, %r1073, 17;
	or.b32  	%r1075, %r1074, %r1072;
	cvt.u64.u32 	%rd314, %r1075;
	add.s64 	%rd315, %rd314, %rd313;
	cvta.to.global.u64 	%rd316, %rd334;
	shl.b64 	%rd317, %rd315, 2;
	add.s64 	%rd318, %rd316, %rd317;
	st.global.u32 	[%rd318], %r1055;
	st.global.u32 	[%rd318+128], %r1056;
	st.global.u32 	[%rd318+256], %r1057;
	st.global.u32 	[%rd318+384], %r1058;
	st.global.u32 	[%rd318+512], %r1059;
	st.global.u32 	[%rd318+640], %r1060;
	st.global.u32 	[%rd318+768], %r1061;
	st.global.u32 	[%rd318+896], %r1062;
	st.global.u32 	[%rd318+1024], %r1063;
	st.global.u32 	[%rd318+1152], %r1064;
	st.global.u32 	[%rd318+1280], %r1065;
	st.global.u32 	[%rd318+1408], %r1066;
	st.global.u32 	[%rd318+1536], %r1067;
	st.global.u32 	[%rd318+1664], %r1068;
	st.global.u32 	[%rd318+1792], %r1069;
	st.global.u32 	[%rd318+1920], %r1070;
	st.global.u32 	[%rd318+2048], %r1071;
	bra.uni 	$L__BB3_399;
$L__BB3_139:
	// begin inline asm
	mov.u32 %r1076, %laneid;
	// end inline asm
	shr.u32 	%r1077, %r2, 5;
	mul.lo.s32 	%r1078, %r1077, 544;
	mad.lo.s32 	%r1079, %r1076, 17, %r1078;
	shl.b32 	%r1080, %r1079, 2;
	add.s32 	%r1082, %r896, %r1080;
	st.shared.u32 	[%r1082], %r108;
	st.shared.u32 	[%r1082+4], %r115;
	st.shared.u32 	[%r1082+8], %r122;
	st.shared.u32 	[%r1082+12], %r129;
	st.shared.u32 	[%r1082+16], %r136;
	st.shared.u32 	[%r1082+20], %r143;
	st.shared.u32 	[%r1082+24], %r150;
	st.shared.u32 	[%r1082+28], %r157;
	st.shared.u32 	[%r1082+32], %r164;
	st.shared.u32 	[%r1082+36], %r171;
	st.shared.u32 	[%r1082+40], %r178;
	st.shared.u32 	[%r1082+44], %r185;
	st.shared.u32 	[%r1082+48], %r192;
	st.shared.u32 	[%r1082+52], %r199;
	st.shared.u32 	[%r1082+56], %r206;
	st.shared.u32 	[%r1082+60], %r213;
	st.shared.u32 	[%r1082+64], %r221;
	bar.warp.sync 	-1;
	shl.b32 	%r1083, %r1076, 4;
	sub.s32 	%r1084, %r1079, %r1083;
	shl.b32 	%r1085, %r1084, 2;
	add.s32 	%r1086, %r896, %r1085;
	ld.shared.u32 	%r1087, [%r1086];
	ld.shared.u32 	%r1088, [%r1086+128];
	ld.shared.u32 	%r1089, [%r1086+256];
	ld.shared.u32 	%r1090, [%r1086+384];
	ld.shared.u32 	%r1091, [%r1086+512];
	ld.shared.u32 	%r1092, [%r1086+640];
	ld.shared.u32 	%r1093, [%r1086+768];
	ld.shared.u32 	%r1094, [%r1086+896];
	ld.shared.u32 	%r1095, [%r1086+1024];
	ld.shared.u32 	%r1096, [%r1086+1152];
	ld.shared.u32 	%r1097, [%r1086+1280];
	ld.shared.u32 	%r1098, [%r1086+1408];
	ld.shared.u32 	%r1099, [%r1086+1536];
	ld.shared.u32 	%r1100, [%r1086+1664];
	ld.shared.u32 	%r1101, [%r1086+1792];
	ld.shared.u32 	%r1102, [%r1086+1920];
	ld.shared.u32 	%r1103, [%r1086+2048];
	and.b32  	%r1104, %r2, 31;
	and.b32  	%r1105, %r2, 992;
	mul.lo.s32 	%r1106, %r1105, 17;
	cvt.u64.u32 	%rd319, %r1106;
	add.s32 	%r1107, %r1104, %r220;
	cvt.u64.u32 	%rd320, %r1107;
	add.s64 	%rd321, %rd320, %rd319;
	shl.b64 	%rd322, %rd321, 2;
	add.s64 	%rd323, %rd3, %rd322;
	st.global.u32 	[%rd323], %r1087;
	st.global.u32 	[%rd323+128], %r1088;
	st.global.u32 	[%rd323+256], %r1089;
	st.global.u32 	[%rd323+384], %r1090;
	st.global.u32 	[%rd323+512], %r1091;
	st.global.u32 	[%rd323+640], %r1092;
	st.global.u32 	[%rd323+768], %r1093;
	st.global.u32 	[%rd323+896], %r1094;
	st.global.u32 	[%rd323+1024], %r1095;
	st.global.u32 	[%rd323+1152], %r1096;
	st.global.u32 	[%rd323+1280], %r1097;
	st.global.u32 	[%rd323+1408], %r1098;
	st.global.u32 	[%rd323+1536], %r1099;
	st.global.u32 	[%rd323+1664], %r1100;
	st.global.u32 	[%rd323+1792], %r1101;
	st.global.u32 	[%rd323+1920], %r1102;
	st.global.u32 	[%rd323+2048], %r1103;
	bra.uni 	$L__BB3_399;
$L__BB3_140:
	ld.param.u32 	%r1108, [_ZN3cub18CUB_300001_SM_10006detail10merge_sort26DeviceMergeSortMergeKernelINS2_10policy_hubIN6thrust24THRUST_300001_SM_1000_NS6detail15normal_iteratorINS6_10device_ptrIiEEEEE9Policy600ESB_PNS0_8NullTypeESB_SF_j12greater_thaniSE_EEvbT2_T3_T4_PT6_PT7_T5_PSJ_SJ_NS1_7vsmem_tE_param_8];
	ld.param.s8 	%rs2, [_ZN3cub18CUB_300001_SM_10006detail10merge_sort26DeviceMergeSortMergeKernelINS2_10policy_hubIN6thrust24THRUST_300001_SM_1000_NS6detail15normal_iteratorINS6_10device_ptrIiEEEEE9Policy600ESB_PNS0_8NullTypeESB_SF_j12greater_thaniSE_EEvbT2_T3_T4_PT6_PT7_T5_PSJ_SJ_NS1_7vsmem_tE_param_0];
	mul.wide.u32 	%rd15, %r1, 4;
	add.s64 	%rd16, %rd2, %rd15;
	ld.global.u32 	%r527, [%rd16];
	ld.global.u32 	%r528, [%rd16+4];
	shr.u32 	%r529, %r1108, 1;
	neg.s32 	%r530, %r1108;
	and.b32  	%r531, %r1, %r530;
	mul.lo.s32 	%r222, %r531, 4352;
	mul.lo.s32 	%r223, %r529, 4352;
	sub.s32 	%r532, %r1, %r531;
	mul.lo.s32 	%r533, %r532, 4352;
	sub.s32 	%r224, %r527, %r222;
	sub.s32 	%r534, %r528, %r222;
	sub.s32 	%r535, %r523, %r222;
	max.u32 	%r536, %r535, %r223;
	sub.s32 	%r537, %r536, %r223;
	sub.s32 	%r538, %r533, %r224;
	min.u32 	%r225, %r538, %r537;
	max.u32 	%r539, %r533, -4353;
	not.b32 	%r540, %r539;
	add.s32 	%r541, %r533, %r540;
	sub.s32 	%r542, %r541, %r534;
	or.b32  	%r543, %r1, %r530;
	setp.eq.s32 	%p66, %r543, -1;
	min.u32 	%r544, %r223, %r535;
	selp.b32 	%r545, %r544, %r534, %p66;
	selp.b32 	%r546, %r223, %r542, %p66;
	min.u32 	%r547, %r546, %r537;
	sub.s32 	%r226, %r545, %r224;
	sub.s32 	%r227, %r547, %r225;
	// begin inline asm
	griddepcontrol.wait;
	// end inline asm
	setp.eq.s16 	%p67, %rs2, 0;
	@%p67 bra 	$L__BB3_209;
	cvt.u64.u32 	%rd17, %r222;
	cvt.u64.u32 	%rd18, %r224;
	add.s64 	%rd19, %rd18, %rd17;
	cvt.u64.u32 	%rd20, %r223;
	add.s64 	%rd21, %rd17, %rd20;
	cvt.u64.u32 	%rd22, %r225;
	add.s64 	%rd23, %rd21, %rd22;
	add.s32 	%r228, %r227, %r226;
	setp.ge.s32 	%p68, %r2, %r228;
	cvt.u64.u32 	%rd24, %r2;
	add.s64 	%rd25, %rd19, %rd24;
	shl.b64 	%rd26, %rd25, 2;
	add.s64 	%rd6, %rd3, %rd26;
	sub.s32 	%r549, %r2, %r226;
	cvt.s64.s32 	%rd27, %r549;
	add.s64 	%rd28, %rd23, %rd27;
	shl.b64 	%rd29, %rd28, 2;
	add.s64 	%rd7, %rd3, %rd29;
	@%p68 bra 	$L__BB3_145;
	setp.ge.s32 	%p69, %r2, %r226;
	@%p69 bra 	$L__BB3_144;
	ld.global.u32 	%r1227, [%rd6];
	bra.uni 	$L__BB3_145;
$L__BB3_144:
	ld.global.u32 	%r1227, [%rd7];
$L__BB3_145:
	add.s32 	%r232, %r2, 256;
	setp.ge.s32 	%p70, %r232, %r228;
	@%p70 bra 	$L__BB3_149;
	setp.lt.s32 	%p71, %r232, %r226;
	@%p71 bra 	$L__BB3_148;
	ld.global.u32 	%r1226, [%rd7+1024];
	bra.uni 	$L__BB3_149;
$L__BB3_148:
	ld.global.u32 	%r1226, [%rd6+1024];
$L__BB3_149:
	add.s32 	%r236, %r2, 512;
	setp.ge.s32 	%p72, %r236, %r228;
	@%p72 bra 	$L__BB3_153;
	setp.lt.s32 	%p73, %r236, %r226;
	@%p73 bra 	$L__BB3_152;
	ld.global.u32 	%r1225, [%rd7+2048];
	bra.uni 	$L__BB3_153;
$L__BB3_152:
	ld.global.u32 	%r1225, [%rd6+2048];
$L__BB3_153:
	add.s32 	%r240, %r2, 768;
	setp.ge.s32 	%p74, %r240, %r228;
	@%p74 bra 	$L__BB3_157;
	setp.lt.s32 	%p75, %r240, %r226;
	@%p75 bra 	$L__BB3_156;
	ld.global.u32 	%r1224, [%rd7+3072];
	bra.uni 	$L__BB3_157;
$L__BB3_156:
	ld.global.u32 	%r1224, [%rd6+3072];
$L__BB3_157:
	or.b32  	%r244, %r2, 1024;
	setp.ge.s32 	%p76, %r244, %r228;
	@%p76 bra 	$L__BB3_161;
	setp.lt.s32 	%p77, %r244, %r226;
	@%p77 bra 	$L__BB3_160;
	ld.global.u32 	%r1223, [%rd7+4096];
	bra.uni 	$L__BB3_161;
$L__BB3_160:
	ld.global.u32 	%r1223, [%rd6+4096];
$L__BB3_161:
	add.s32 	%r248, %r2, 1280;
	setp.ge.s32 	%p78, %r248, %r228;
	@%p78 bra 	$L__BB3_165;
	setp.lt.s32 	%p79, %r248, %r226;
	@%p79 bra 	$L__BB3_164;
	ld.global.u32 	%r1222, [%rd7+5120];
	bra.uni 	$L__BB3_165;
$L__BB3_164:
	ld.global.u32 	%r1222, [%rd6+5120];
$L__BB3_165:
	add.s32 	%r252, %r2, 1536;
	setp.ge.s32 	%p80, %r252, %r228;
	@%p80 bra 	$L__BB3_169;
	setp.lt.s32 	%p81, %r252, %r226;
	@%p81 bra 	$L__BB3_168;
	ld.global.u32 	%r1221, [%rd7+6144];
	bra.uni 	$L__BB3_169;
$L__BB3_168:
	ld.global.u32 	%r1221, [%rd6+6144];
$L__BB3_169:
	add.s32 	%r256, %r2, 1792;
	setp.ge.s32 	%p82, %r256, %r228;
	@%p82 bra 	$L__BB3_173;
	setp.lt.s32 	%p83, %r256, %r226;
	@%p83 bra 	$L__BB3_172;
	ld.global.u32 	%r1220, [%rd7+7168];
	bra.uni 	$L__BB3_173;
$L__BB3_172:
	ld.global.u32 	%r1220, [%rd6+7168];
$L__BB3_173:
	or.b32  	%r260, %r2, 2048;
	setp.ge.s32 	%p84, %r260, %r228;
	@%p84 bra 	$L__BB3_177;
	setp.lt.s32 	%p85, %r260, %r226;
	@%p85 bra 	$L__BB3_176;
	ld.global.u32 	%r1219, [%rd7+8192];
	bra.uni 	$L__BB3_177;
$L__BB3_176:
	ld.global.u32 	%r1219, [%rd6+8192];
$L__BB3_177:
	add.s32 	%r264, %r2, 2304;
	setp.ge.s32 	%p86, %r264, %r228;
	@%p86 bra 	$L__BB3_181;
	setp.lt.s32 	%p87, %r264, %r226;
	@%p87 bra 	$L__BB3_180;
	ld.global.u32 	%r1218, [%rd7+9216];
	bra.uni 	$L__BB3_181;
$L__BB3_180:
	ld.global.u32 	%r1218, [%rd6+9216];
$L__BB3_181:
	add.s32 	%r268, %r2, 2560;
	setp.ge.s32 	%p88, %r268, %r228;
	@%p88 bra 	$L__BB3_185;
	setp.lt.s32 	%p89, %r268, %r226;
	@%p89 bra 	$L__BB3_184;
	ld.global.u32 	%r1217, [%rd7+10240];
	bra.uni 	$L__BB3_185;
$L__BB3_184:
	ld.global.u32 	%r1217, [%rd6+10240];
$L__BB3_185:
	add.s32 	%r272, %r2, 2816;
	setp.ge.s32 	%p90, %r272, %r228;
	@%p90 bra 	$L__BB3_189;
	setp.lt.s32 	%p91, %r272, %r226;
	@%p91 bra 	$L__BB3_188;
	ld.global.u32 	%r1216, [%rd7+11264];
	bra.uni 	$L__BB3_189;
$L__BB3_188:
	ld.global.u32 	%r1216, [%rd6+11264];
$L__BB3_189:
	or.b32  	%r276, %r2, 3072;
	setp.ge.s32 	%p92, %r276, %r228;
	@%p92 bra 	$L__BB3_193;
	setp.lt.s32 	%p93, %r276, %r226;
	@%p93 bra 	$L__BB3_192;
	ld.global.u32 	%r1215, [%rd7+12288];
	bra.uni 	$L__BB3_193;
$L__BB3_192:
	ld.global.u32 	%r1215, [%rd6+12288];
$L__BB3_193:
	add.s32 	%r280, %r2, 3328;
	setp.ge.s32 	%p94, %r280, %r228;
	@%p94 bra 	$L__BB3_197;
	setp.lt.s32 	%p95, %r280, %r226;
	@%p95 bra 	$L__BB3_196;
	ld.global.u32 	%r1214, [%rd7+13312];
	bra.uni 	$L__BB3_197;
$L__BB3_196:
	ld.global.u32 	%r1214, [%rd6+13312];
$L__BB3_197:
	add.s32 	%r284, %r2, 3584;
	setp.ge.s32 	%p96, %r284, %r228;
	@%p96 bra 	$L__BB3_201;
	setp.lt.s32 	%p97, %r284, %r226;
	@%p97 bra 	$L__BB3_200;
	ld.global.u32 	%r1213, [%rd7+14336];
	bra.uni 	$L__BB3_201;
$L__BB3_200:
	ld.global.u32 	%r1213, [%rd6+14336];
$L__BB3_201:
	add.s32 	%r288, %r2, 3840;
	setp.ge.s32 	%p98, %r288, %r228;
	@%p98 bra 	$L__BB3_205;
	setp.lt.s32 	%p99, %r288, %r226;
	@%p99 bra 	$L__BB3_204;
	ld.global.u32 	%r1212, [%rd7+15360];
	bra.uni 	$L__BB3_205;
$L__BB3_204:
	ld.global.u32 	%r1212, [%rd6+15360];
$L__BB3_205:
	or.b32  	%r292, %r2, 4096;
	setp.ge.s32 	%p100, %r292, %r228;
	@%p100 bra 	$L__BB3_243;
	setp.lt.s32 	%p101, %r292, %r226;
	@%p101 bra 	$L__BB3_208;
	ld.global.u32 	%r1211, [%rd7+16384];
	bra.uni 	$L__BB3_243;
$L__BB3_208:
	ld.global.u32 	%r1211, [%rd6+16384];
	bra.uni 	$L__BB3_243;
$L__BB3_209:
	cvt.u64.u32 	%rd30, %r222;
	cvt.u64.u32 	%rd31, %r224;
	add.s64 	%rd8, %rd31, %rd30;
	cvt.u64.u32 	%rd32, %r223;
	add.s64 	%rd33, %rd30, %rd32;
	cvt.u64.u32 	%rd34, %r225;
	add.s64 	%rd9, %rd33, %rd34;
	add.s32 	%r295, %r227, %r226;
	setp.ge.s32 	%p102, %r2, %r295;
	@%p102 bra 	$L__BB3_211;
	setp.lt.s32 	%p103, %r2, %r226;
	sub.s32 	%r567, %r2, %r226;
	cvt.s64.s32 	%rd35, %r567;
	cvt.u64.u32 	%rd36, %r2;
	selp.b64 	%rd37, %rd8, %rd9, %p103;
	selp.b64 	%rd38, %rd36, %rd35, %p103;
	add.s64 	%rd39, %rd38, %rd37;
	shl.b64 	%rd40, %rd39, 2;
	add.s64 	%rd41, %rd1, %rd40;
	ld.global.u32 	%r1227, [%rd41];
$L__BB3_211:
	add.s32 	%r298, %r2, 256;
	setp.ge.s32 	%p104, %r298, %r295;
	@%p104 bra 	$L__BB3_213;
	setp.lt.s32 	%p105, %r298, %r226;
	sub.s32 	%r569, %r298, %r226;
	cvt.s64.s32 	%rd42, %r569;
	cvt.u64.u32 	%rd43, %r298;
	selp.b64 	%rd44, %rd8, %rd9, %p105;
	selp.b64 	%rd45, %rd43, %rd42, %p105;
	add.s64 	%rd46, %rd45, %rd44;
	shl.b64 	%rd47, %rd46, 2;
	add.s64 	%rd48, %rd1, %rd47;
	ld.global.u32 	%r1226, [%rd48];
$L__BB3_213:
	add.s32 	%r301, %r2, 512;
	setp.ge.s32 	%p106, %r301, %r295;
	@%p106 bra 	$L__BB3_215;
	setp.lt.s32 	%p107, %r301, %r226;
	sub.s32 	%r571, %r301, %r226;
	cvt.s64.s32 	%rd49, %r571;
	cvt.u64.u32 	%rd50, %r301;
	selp.b64 	%rd51, %rd8, %rd9, %p107;
	selp.b64 	%rd52, %rd50, %rd49, %p107;
	add.s64 	%rd53, %rd52, %rd51;
	shl.b64 	%rd54, %rd53, 2;
	add.s64 	%rd55, %rd1, %rd54;
	ld.global.u32 	%r1225, [%rd55];
$L__BB3_215:
	add.s32 	%r304, %r2, 768;
	setp.ge.s32 	%p108, %r304, %r295;
	@%p108 bra 	$L__BB3_217;
	setp.lt.s32 	%p109, %r304, %r226;
	sub.s32 	%r573, %r304, %r226;
	cvt.s64.s32 	%rd56, %r573;
	cvt.u64.u32 	%rd57, %r304;
	selp.b64 	%rd58, %rd8, %rd9, %p109;
	selp.b64 	%rd59, %rd57, %rd56, %p109;
	add.s64 	%rd60, %rd59, %rd58;
	shl.b64 	%rd61, %rd60, 2;
	add.s64 	%rd62, %rd1, %rd61;
	ld.global.u32 	%r1224, [%rd62];
$L__BB3_217:
	or.b32  	%r307, %r2, 1024;
	setp.ge.s32 	%p110, %r307, %r295;
	@%p110 bra 	$L__BB3_219;
	setp.lt.s32 	%p111, %r307, %r226;
	sub.s32 	%r575, %r307, %r226;
	cvt.s64.s32 	%rd63, %r575;
	cvt.u64.u32 	%rd64, %r307;
	selp.b64 	%rd65, %rd8, %rd9, %p111;
	selp.b64 	%rd66, %rd64, %rd63, %p111;
	add.s64 	%rd67, %rd66, %rd65;
	shl.b64 	%rd68, %rd67, 2;
	add.s64 	%rd69, %rd1, %rd68;
	ld.global.u32 	%r1223, [%rd69];
$L__BB3_219:
	add.s32 	%r310, %r2, 1280;
	setp.ge.s32 	%p112, %r310, %r295;
	@%p112 bra 	$L__BB3_221;
	setp.lt.s32 	%p113, %r310, %r226;
	sub.s32 	%r577, %r310, %r226;
	cvt.s64.s32 	%rd70, %r577;
	cvt.u64.u32 	%rd71, %r310;
	selp.b64 	%rd72, %rd8, %rd9, %p113;
	selp.b64 	%rd73, %rd71, %rd70, %p113;
	add.s64 	%rd74, %rd73, %rd72;
	shl.b64 	%rd75, %rd74, 2;
	add.s64 	%rd76, %rd1, %rd75;
	ld.global.u32 	%r1222, [%rd76];
$L__BB3_221:
	add.s32 	%r313, %r2, 1536;
	setp.ge.s32 	%p114, %r313, %r295;
	@%p114 bra 	$L__BB3_223;
	setp.lt.s32 	%p115, %r313, %r226;
	sub.s32 	%r579, %r313, %r226;
	cvt.s64.s32 	%rd77, %r579;
	cvt.u64.u32 	%rd78, %r313;
	selp.b64 	%rd79, %rd8, %rd9, %p115;
	selp.b64 	%rd80, %rd78, %rd77, %p115;
	add.s64 	%rd81, %rd80, %rd79;
	shl.b64 	%rd82, %rd81, 2;
	add.s64 	%rd83, %rd1, %rd82;
	ld.global.u32 	%r1221, [%rd83];
$L__BB3_223:
	add.s32 	%r316, %r2, 1792;
	setp.ge.s32 	%p116, %r316, %r295;
	@%p116 bra 	$L__BB3_225;
	setp.lt.s32 	%p117, %r316, %r226;
	sub.s32 	%r581, %r316, %r226;
	cvt.s64.s32 	%rd84, %r581;
	cvt.u64.u32 	%rd85, %r316;
	selp.b64 	%rd86, %rd8, %rd9, %p117;
	selp.b64 	%rd87, %rd85, %rd84, %p117;
	add.s64 	%rd88, %rd87, %rd86;
	shl.b64 	%rd89, %rd88, 2;
	add.s64 	%rd90, %rd1, %rd89;
	ld.global.u32 	%r1220, [%rd90];
$L__BB3_225:
	or.b32  	%r319, %r2, 2048;
	setp.ge.s32 	%p118, %r319, %r295;
	@%p118 bra 	$L__BB3_227;
	setp.lt.s32 	%p119, %r319, %r226;
	sub.s32 	%r583, %r319, %r226;
	cvt.s64.s32 	%rd91, %r583;
	cvt.u64.u32 	%rd92, %r319;
	selp.b64 	%rd93, %rd8, %rd9, %p119;
	selp.b64 	%rd94, %rd92, %rd91, %p119;
	add.s64 	%rd95, %rd94, %rd93;
	shl.b64 	%rd96, %rd95, 2;
	add.s64 	%rd97, %rd1, %rd96;
	ld.global.u32 	%r1219, [%rd97];
$L__BB3_227:
	add.s32 	%r322, %r2, 2304;
	setp.ge.s32 	%p120, %r322, %r295;
	@%p120 bra 	$L__BB3_229;
	ld.param.u64 	%rd324, [_ZN3cub18CUB_300001_SM_10006detail10merge_sort26DeviceMergeSortMergeKernelINS2_10policy_hubIN6thrust24THRUST_300001_SM_1000_NS6detail15normal_iteratorINS6_10device_ptrIiEEEEE9Policy600ESB_PNS0_8NullTypeESB_SF_j12greater_thaniSE_EEvbT2_T3_T4_PT6_PT7_T5_PSJ_SJ_NS1_7vsmem_tE_param_4];
	setp.lt.s32 	%p121, %r322, %r226;
	sub.s32 	%r585, %r322, %r226;
	cvt.s64.s32 	%rd98, %r585;
	cvt.u64.u32 	%rd99, %r322;
	selp.b64 	%rd100, %rd8, %rd9, %p121;
	selp.b64 	%rd101, %rd99, %rd98, %p121;
	add.s64 	%rd102, %rd101, %rd100;
	cvta.to.global.u64 	%rd103, %rd324;
	shl.b64 	%rd104, %rd102, 2;
	add.s64 	%rd105, %rd103, %rd104;
	ld.global.u32 	%r1218, [%rd105];
$L__BB3_229:
	add.s32 	%r325, %r2, 2560;
	setp.ge.s32 	%p122, %r325, %r295;
	@%p122 bra 	$L__BB3_231;
	ld.param.u64 	%rd325, [_ZN3cub18CUB_300001_SM_10006detail10merge_sort26DeviceMergeSortMergeKernelINS2_10policy_hubIN6thrust24THRUST_300001_SM_1000_NS6detail15normal_iteratorINS6_10device_ptrIiEEEEE9Policy600ESB_PNS0_8NullTypeESB_SF_j12greater_thaniSE_EEvbT2_T3_T4_PT6_PT7_T5_PSJ_SJ_NS1_7vsmem_tE_param_4];
	setp.lt.s32 	%p123, %r325, %r226;
	sub.s32 	%r587, %r325, %r226;
	cvt.s64.s32 	%rd106, %r587;
	cvt.u64.u32 	%rd107, %r325;
	selp.b64 	%rd108, %rd8, %rd9, %p123;
	selp.b64 	%rd109, %rd107, %rd106, %p123;
	add.s64 	%rd110, %rd109, %rd108;
	cvta.to.global.u64 	%rd111, %rd325;
	shl.b64 	%rd112, %rd110, 2;
	add.s64 	%rd113, %rd111, %rd112;
	ld.global.u32 	%r1217, [%rd113];
$L__BB3_231:
	add.s32 	%r589, %r2, 2816;
	setp.ge.s32 	%p124, %r589, %r295;
	@%p124 bra 	$L__BB3_233;
	ld.param.u64 	%rd326, [_ZN3cub18CUB_300001_SM_10006detail10merge_sort26DeviceMergeSortMergeKernelINS2_10policy_hubIN6thrust24THRUST_300001_SM_1000_NS6detail15normal_iteratorINS6_10device_ptrIiEEEEE9Policy600ESB_PNS0_8NullTypeESB_SF_j12greater_thaniSE_EEvbT2_T3_T4_PT6_PT7_T5_PSJ_SJ_NS1_7vsmem_tE_param_4];
	setp.lt.s32 	%p125, %r589, %r226;
	sub.s32 	%r591, %r589, %r226;
	cvt.s64.s32 	%rd114, %r591;
	cvt.u64.u32 	%rd115, %r589;
	selp.b64 	%rd116, %rd8, %rd9, %p125;
	selp.b64 	%rd117, %rd115, %rd114, %p125;
	add.s64 	%rd118, %rd117, %rd116;
	cvta.to.global.u64 	%rd119, %rd326;
	shl.b64 	%rd120, %rd118, 2;
	add.s64 	%rd121, %rd119, %rd120;
	ld.global.u32 	%r1216, [%rd121];
$L__BB3_233:
	or.b32  	%r593, %r2, 3072;
	setp.ge.s32 	%p126, %r593, %r295;
	@%p126 bra 	$L__BB3_235;
	ld.param.u64 	%rd327, [_ZN3cub18CUB_300001_SM_10006detail10merge_sort26DeviceMergeSortMergeKernelINS2_10policy_hubIN6thrust24THRUST_300001_SM_1000_NS6detail15normal_iteratorINS6_10device_ptrIiEEEEE9Policy600ESB_PNS0_8NullTypeESB_SF_j12greater_thaniSE_EEvbT2_T3_T4_PT6_PT7_T5_PSJ_SJ_NS1_7vsmem_tE_param_4];
	or.b32  	%r594, %r2, 3072;
	setp.lt.s32 	%p127, %r594, %r226;
	sub.s32 	%r595, %r594, %r226;
	cvt.s64.s32 	%rd122, %r595;
	cvt.u64.u32 	%rd123, %r594;
	selp.b64 	%rd124, %rd8, %rd9, %p127;
	selp.b64 	%rd125, %rd123, %rd122, %p127;
	add.s64 	%rd126, %rd125, %rd124;
	cvta.to.global.u64 	%rd127, %rd327;
	shl.b64 	%rd128, %rd126, 2;
	add.s64 	%rd129, %rd127, %rd128;
	ld.global.u32 	%r1215, [%rd129];
$L__BB3_235:
	add.s32 	%r597, %r2, 3328;
	setp.ge.s32 	%p128, %r597, %r295;
	@%p128 bra 	$L__BB3_237;
	ld.param.u64 	%rd328, [_ZN3cub18CUB_300001_SM_10006detail10merge_sort26DeviceMergeSortMergeKernelINS2_10policy_hubIN6thrust24THRUST_300001_SM_1000_NS6detail15normal_iteratorINS6_10device_ptrIiEEEEE9Policy600ESB_PNS0_8NullTypeESB_SF_j12greater_thaniSE_EEvbT2_T3_T4_PT6_PT7_T5_PSJ_SJ_NS1_7vsmem_tE_param_4];
	add.s32 	%r598, %r2, 3328;
	setp.lt.s32 	%p129, %r598, %r226;
	sub.s32 	%r599, %r598, %r226;
	cvt.s64.s32 	%rd130, %r599;
	cvt.u64.u32 	%rd131, %r598;
	selp.b64 	%rd132, %rd8, %rd9, %p129;
	selp.b64 	%rd133, %rd131, %rd130, %p129;
	add.s64 	%rd134, %rd133, %rd132;
	cvta.to.global.u64 	%rd135, %rd328;
	shl.b64 	%rd136, %rd134, 2;
	add.s64 	%rd137, %rd135, %rd136;
	ld.global.u32 	%r1214, [%rd137];
$L__BB3_237:
	add.s32 	%r601, %r2, 3584;
	setp.ge.s32 	%p130, %r601, %r295;
	@%p130 bra 	$L__BB3_239;
	ld.param.u64 	%rd329, [_ZN3cub18CUB_300001_SM_10006detail10merge_sort26DeviceMergeSortMergeKernelINS2_10policy_hubIN6thrust24THRUST_300001_SM_1000_NS6detail15normal_iteratorINS6_10device_ptrIiEEEEE9Policy600ESB_PNS0_8NullTypeESB_SF_j12greater_thaniSE_EEvbT2_T3_T4_PT6_PT7_T5_PSJ_SJ_NS1_7vsmem_tE_param_4];
	add.s32 	%r602, %r2, 3584;
	setp.lt.s32 	%p131, %r602, %r226;
	sub.s32 	%r603, %r602, %r226;
	cvt.s64.s32 	%rd138, %r603;
	cvt.u64.u32 	%rd139, %r602;
	selp.b64 	%rd140, %rd8, %rd9, %p131;
	selp.b64 	%rd141, %rd139, %rd138, %p131;
	add.s64 	%rd142, %rd141, %rd140;
	cvta.to.global.u64 	%rd143, %rd329;
	shl.b64 	%rd144, %rd142, 2;
	add.s64 	%rd145, %rd143, %rd144;
	ld.global.u32 	%r1213, [%rd145];
$L__BB3_239:
	add.s32 	%r605, %r2, 3840;
	setp.ge.s32 	%p132, %r605, %r295;
	@%p132 bra 	$L__BB3_241;
	ld.param.u64 	%rd330, [_ZN3cub18CUB_300001_SM_10006detail10merge_sort26DeviceMergeSortMergeKernelINS2_10policy_hubIN6thrust24THRUST_300001_SM_1000_NS6detail15normal_iteratorINS6_10device_ptrIiEEEEE9Policy600ESB_PNS0_8NullTypeESB_SF_j12greater_thaniSE_EEvbT2_T3_T4_PT6_PT7_T5_PSJ_SJ_NS1_7vsmem_tE_param_4];
	add.s32 	%r606, %r2, 3840;
	setp.lt.s32 	%p133, %r606, %r226;
	sub.s32 	%r607, %r606, %r226;
	cvt.s64.s32 	%rd146, %r607;
	cvt.u64.u32 	%rd147, %r606;
	selp.b64 	%rd148, %rd8, %rd9, %p133;
	selp.b64 	%rd149, %rd147, %rd146, %p133;
	add.s64 	%rd150, %rd149, %rd148;
	cvta.to.global.u64 	%rd151, %rd330;
	shl.b64 	%rd152, %rd150, 2;
	add.s64 	%rd153, %rd151, %rd152;
	ld.global.u32 	%r1212, [%rd153];
$L__BB3_241:
	or.b32  	%r609, %r2, 4096;
	setp.ge.s32 	%p134, %r609, %r295;
	@%p134 bra 	$L__BB3_243;
	ld.param.u64 	%rd331, [_ZN3cub18CUB_300001_SM_10006detail10merge_sort26DeviceMergeSortMergeKernelINS2_10policy_hubIN6thrust24THRUST_300001_SM_1000_NS6detail15normal_iteratorINS6_10device_ptrIiEEEEE9Policy600ESB_PNS0_8NullTypeESB_SF_j12greater_thaniSE_EEvbT2_T3_T4_PT6_PT7_T5_PSJ_SJ_NS1_7vsmem_tE_param_4];
	or.b32  	%r610, %r2, 4096;
	setp.lt.s32 	%p135, %r610, %r226;
	sub.s32 	%r611, %r610, %r226;
	cvt.s64.s32 	%rd154, %r611;
	cvt.u64.u32 	%rd155, %r610;
	selp.b64 	%rd156, %rd8, %rd9, %p135;
	selp.b64 	%rd157, %rd155, %rd154, %p135;
	add.s64 	%rd158, %rd157, %rd156;
	cvta.to.global.u64 	%rd159, %rd331;
	shl.b64 	%rd160, %rd158, 2;
	add.s64 	%rd161, %rd159, %rd160;
	ld.global.u32 	%r1211, [%rd161];
$L__BB3_243:
	shl.b32 	%r612, %r2, 2;
	mov.u32 	%r613, _ZZN3cub18CUB_300001_SM_10006detail10merge_sort26DeviceMergeSortMergeKernelINS2_10policy_hubIN6thrust24THRUST_300001_SM_1000_NS6detail15normal_iteratorINS6_10device_ptrIiEEEEE9Policy600ESB_PNS0_8NullTypeESB_SF_j12greater_thaniSE_EEvbT2_T3_T4_PT6_PT7_T5_PSJ_SJ_NS1_7vsmem_tEE19static_temp_storage;
	add.s32 	%r614, %r613, %r612;
	st.shared.u32 	[%r614], %r1227;
	st.shared.u32 	[%r614+1024], %r1226;
	st.shared.u32 	[%r614+2048], %r1225;
	st.shared.u32 	[%r614+3072], %r1224;
	st.shared.u32 	[%r614+4096], %r1223;
	st.shared.u32 	[%r614+5120], %r1222;
	st.shared.u32 	[%r614+6144], %r1221;
	st.shared.u32 	[%r614+7168], %r1220;
	st.shared.u32 	[%r614+8192], %r1219;
	st.shared.u32 	[%r614+9216], %r1218;
	st.shared.u32 	[%r614+10240], %r1217;
	st.shared.u32 	[%r614+11264], %r1216;
	st.shared.u32 	[%r614+12288], %r1215;
	st.shared.u32 	[%r614+13312], %r1214;
	st.shared.u32 	[%r614+14336], %r1213;
	st.shared.u32 	[%r614+15360], %r1212;
	st.shared.u32 	[%r614+16384], %r1211;
	bar.sync 	0;
	// begin inline asm
	griddepcontrol.launch_dependents;
	// end inline asm
	add.s32 	%r356, %r227, %r226;
	mul.lo.s32 	%r615, %r2, 17;
	min.s32 	%r357, %r615, %r356;
	setp.lt.s32 	%p136, %r357, %r227;
	sub.s32 	%r616, %r357, %r227;
	selp.b32 	%r1230, 0, %r616, %p136;
	min.s32 	%r1228, %r226, %r357;
	setp.ge.s32 	%p137, %r1230, %r1228;
	@%p137 bra 	$L__BB3_246;
	add.s32 	%r360, %r357, %r226;
$L__BB3_245:
	sub.s32 	%r617, %r1228, %r1230;
	shr.u32 	%r618, %r617, 31;
	add.s32 	%r619, %r617, %r618;
	shr.s32 	%r620, %r619, 1;
	add.s32 	%r621, %r620, %r1230;
	shl.b32 	%r622, %r621, 2;
	add.s32 	%r624, %r613, %r622;
	ld.shared.u32 	%r625, [%r624];
	not.b32 	%r626, %r621;
	add.s32 	%r627, %r360, %r626;
	shl.b32 	%r628, %r627, 2;
	add.s32 	%r629, %r613, %r628;
	ld.shared.u32 	%r630, [%r629];
	setp.gt.s32 	%p138, %r630, %r625;
	add.s32 	%r631, %r621, 1;
	selp.b32 	%r1230, %r1230, %r631, %p138;
	selp.b32 	%r1228, %r621, %r1228, %p138;
	setp.lt.s32 	%p139, %r1230, %r1228;
	@%p139 bra 	$L__BB3_245;
$L__BB3_246:
	sub.s32 	%r632, %r357, %r1230;
	add.s32 	%r366, %r632, %r226;
	shl.b32 	%r633, %r366, 2;
	add.s32 	%r367, %r613, %r633;
	ld.shared.u32 	%r1231, [%r367];
	shl.b32 	%r635, %r1230, 2;
	add.s32 	%r369, %r613, %r635;
	ld.shared.u32 	%r1234, [%r369];
	setp.ge.s32 	%p141, %r366, %r356;
	mov.pred 	%p398, 0;
	@%p141 bra 	$L__BB3_248;
	setp.ge.s32 	%p142, %r1230, %r226;
	setp.gt.s32 	%p143, %r1231, %r1234;
	or.pred  	%p398, %p142, %p143;
$L__BB3_248:
	selp.b32 	%r371, %r1231, %r1234, %p398;
	selp.u32 	%r636, 1, 0, %p398;
	add.s32 	%r372, %r366, %r636;
	not.pred 	%p144, %p398;
	selp.u32 	%r637, 1, 0, %p144;
	add.s32 	%r373, %r1230, %r637;
	@%p144 bra 	$L__BB3_250;
	ld.shared.u32 	%r1231, [%r367+4];
	bra.uni 	$L__BB3_251;
$L__BB3_250:
	ld.shared.u32 	%r1234, [%r369+4];
$L__BB3_251:
	setp.ge.s32 	%p146, %r372, %r356;
	mov.pred 	%p399, 0;
	@%p146 bra 	$L__BB3_253;
	setp.ge.s32 	%p147, %r373, %r226;
	setp.gt.s32 	%p148, %r1231, %r1234;
	or.pred  	%p399, %p147, %p148;
$L__BB3_253:
	selp.b32 	%r378, %r1231, %r1234, %p399;
	selp.u32 	%r638, 1, 0, %p399;
	add.s32 	%r379, %r372, %r638;
	not.pred 	%p149, %p399;
	selp.u32 	%r639, 1, 0, %p149;
	add.s32 	%r380, %r373, %r639;
	@%p399 bra 	$L__BB3_255;
	shl.b32 	%r640, %r380, 2;
	add.s32 	%r642, %r613, %r640;
	ld.shared.u32 	%r1234, [%r642];
	bra.uni 	$L__BB3_256;
$L__BB3_255:
	shl.b32 	%r643, %r379, 2;
	add.s32 	%r645, %r613, %r643;
	ld.shared.u32 	%r1231, [%r645];
$L__BB3_256:
	setp.ge.s32 	%p151, %r379, %r356;
	mov.pred 	%p400, 0;
	@%p151 bra 	$L__BB3_258;
	setp.ge.s32 	%p152, %r380, %r226;
	setp.gt.s32 	%p153, %r1231, %r1234;
	or.pred  	%p400, %p152, %p153;
$L__BB3_258:
	selp.b32 	%r385, %r1231, %r1234, %p400;
	selp.u32 	%r646, 1, 0, %p400;
	add.s32 	%r386, %r379, %r646;
	not.pred 	%p154, %p400;
	selp.u32 	%r647, 1, 0, %p154;
	add.s32 	%r387, %r380, %r647;
	@%p400 bra 	$L__BB3_260;
	shl.b32 	%r648, %r387, 2;
	add.s32 	%r650, %r613, %r648;
	ld.shared.u32 	%r1234, [%r650];
	bra.uni 	$L__BB3_261;
$L__BB3_260:
	shl.b32 	%r651, %r386, 2;
	add.s32 	%r653, %r613, %r651;
	ld.shared.u32 	%r1231, [%r653];
$L__BB3_261:
	setp.ge.s32 	%p156, %r386, %r356;
	mov.pred 	%p401, 0;
	@%p156 bra 	$L__BB3_263;
	setp.ge.s32 	%p157, %r387, %r226;
	setp.gt.s32 	%p158, %r1231, %r1234;
	or.pred  	%p401, %p157, %p158;
$L__BB3_263:
	selp.b32 	%r392, %r1231, %r1234, %p401;
	selp.u32 	%r654, 1, 0, %p401;
	add.s32 	%r393, %r386, %r654;
	not.pred 	%p159, %p401;
	selp.u32 	%r655, 1, 0, %p159;
	add.s32 	%r394, %r387, %r655;
	@%p401 bra 	$L__BB3_265;
	shl.b32 	%r656, %r394, 2;
	add.s32 	%r658, %r613, %r656;
	ld.shared.u32 	%r1234, [%r658];
	bra.uni 	$L__BB3_266;
$L__BB3_265:
	shl.b32 	%r659, %r393, 2;
	add.s32 	%r661, %r613, %r659;
	ld.shared.u32 	%r1231, [%r661];
$L__BB3_266:
	setp.ge.s32 	%p161, %r393, %r356;
	mov.pred 	%p402, 0;
	@%p161 bra 	$L__BB3_268;
	setp.ge.s32 	%p162, %r394, %r226;
	setp.gt.s32 	%p163, %r1231, %r1234;
	or.pred  	%p402, %p162, %p163;
$L__BB3_268:
	selp.b32 	%r399, %r1231, %r1234, %p402;
	selp.u32 	%r662, 1, 0, %p402;
	add.s32 	%r400, %r393, %r662;
	not.pred 	%p164, %p402;
	selp.u32 	%r663, 1, 0, %p164;
	add.s32 	%r401, %r394, %r663;
	@%p402 bra 	$L__BB3_270;
	shl.b32 	%r664, %r401, 2;
	add.s32 	%r666, %r613, %r664;
	ld.shared.u32 	%r1234, [%r666];
	bra.uni 	$L__BB3_271;
$L__BB3_270:
	shl.b32 	%r667, %r400, 2;
	add.s32 	%r669, %r613, %r667;
	ld.shared.u32 	%r1231, [%r669];
$L__BB3_271:
	setp.ge.s32 	%p166, %r400, %r356;
	mov.pred 	%p403, 0;
	@%p166 bra 	$L__BB3_273;
	setp.ge.s32 	%p167, %r401, %r226;
	setp.gt.s32 	%p168, %r1231, %r1234;
	or.pred  	%p403, %p167, %p168;
$L__BB3_273:
	selp.b32 	%r406, %r1231, %r1234, %p403;
	selp.u32 	%r670, 1, 0, %p403;
	add.s32 	%r407, %r400, %r670;
	not.pred 	%p169, %p403;
	selp.u32 	%r671, 1, 0, %p169;
	add.s32 	%r408, %r401, %r671;
	@%p403 bra 	$L__BB3_275;
	shl.b32 	%r672, %r408, 2;
	add.s32 	%r674, %r613, %r672;
	ld.shared.u32 	%r1234, [%r674];
	bra.uni 	$L__BB3_276;
$L__BB3_275:
	shl.b32 	%r675, %r407, 2;
	add.s32 	%r677, %r613, %r675;
	ld.shared.u32 	%r1231, [%r677];
$L__BB3_276:
	setp.ge.s32 	%p171, %r407, %r356;
	mov.pred 	%p404, 0;
	@%p171 bra 	$L__BB3_278;
	setp.ge.s32 	%p172, %r408, %r226;
	setp.gt.s32 	%p173, %r1231, %r1234;
	or.pred  	%p404, %p172, %p173;
$L__BB3_278:
	selp.b32 	%r413, %r1231, %r1234, %p404;
	selp.u32 	%r678, 1, 0, %p404;
	add.s32 	%r414, %r407, %r678;
	not.pred 	%p174, %p404;
	selp.u32 	%r679, 1, 0, %p174;
	add.s32 	%r415, %r408, %r679;
	@%p404 bra 	$L__BB3_280;
	shl.b32 	%r680, %r415, 2;
	add.s32 	%r682, %r613, %r680;
	ld.shared.u32 	%r1234, [%r682];
	bra.uni 	$L__BB3_281;
$L__BB3_280:
	shl.b32 	%r683, %r414, 2;
	add.s32 	%r685, %r613, %r683;
	ld.shared.u32 	%r1231, [%r685];
$L__BB3_281:
	setp.ge.s32 	%p176, %r414, %r356;
	mov.pred 	%p405, 0;
	@%p176 bra 	$L__BB3_283;
	setp.ge.s32 	%p177, %r415, %r226;
	setp.gt.s32 	%p178, %r1231, %r1234;
	or.pred  	%p405, %p177, %p178;
$L__BB3_283:
	selp.b32 	%r420, %r1231, %r1234, %p405;
	selp.u32 	%r686, 1, 0, %p405;
	add.s32 	%r421, %r414, %r686;
	not.pred 	%p179, %p405;
	selp.u32 	%r687, 1, 0, %p179;
	add.s32 	%r422, %r415, %r687;
	@%p405 bra 	$L__BB3_285;
	shl.b32 	%r688, %r422, 2;
	add.s32 	%r690, %r613, %r688;
	ld.shared.u32 	%r1234, [%r690];
	bra.uni 	$L__BB3_286;
$L__BB3_285:
	shl.b32 	%r691, %r421, 2;
	add.s32 	%r693, %r613, %r691;
	ld.shared.u32 	%r1231, [%r693];
$L__BB3_286:
	setp.ge.s32 	%p181, %r421, %r356;
	mov.pred 	%p406, 0;
	@%p181 bra 	$L__BB3_288;
	setp.ge.s32 	%p182, %r422, %r226;
	setp.gt.s32 	%p183, %r1231, %r1234;
	or.pred  	%p406, %p182, %p183;
$L__BB3_288:
	selp.b32 	%r427, %r1231, %r1234, %p406;
	selp.u32 	%r694, 1, 0, %p406;
	add.s32 	%r428, %r421, %r694;
	not.pred 	%p184, %p406;
	selp.u32 	%r695, 1, 0, %p184;
	add.s32 	%r429, %r422, %r695;
	@%p406 bra 	$L__BB3_290;
	shl.b32 	%r696, %r429, 2;
	add.s32 	%r698, %r613, %r696;
	ld.shared.u32 	%r1234, [%r698];
	bra.uni 	$L__BB3_291;
$L__BB3_290:
	shl.b32 	%r699, %r428, 2;
	add.s32 	%r701, %r613, %r699;
	ld.shared.u32 	%r1231, [%r701];
$L__BB3_291:
	setp.ge.s32 	%p186, %r428, %r356;
	mov.pred 	%p407, 0;
	@%p186 bra 	$L__BB3_293;
	setp.ge.s32 	%p187, %r429, %r226;
	setp.gt.s32 	%p188, %r1231, %r1234;
	or.pred  	%p407, %p187, %p188;
$L__BB3_293:
	selp.b32 	%r434, %r1231, %r1234, %p407;
	selp.u32 	%r702, 1, 0, %p407;
	add.s32 	%r435, %r428, %r702;
	not.pred 	%p189, %p407;
	selp.u32 	%r703, 1, 0, %p189;
	add.s32 	%r436, %r429, %r703;
	@%p407 bra 	$L__BB3_295;
	shl.b32 	%r704, %r436, 2;
	add.s32 	%r706, %r613, %r704;
	ld.shared.u32 	%r1234, [%r706];
	bra.uni 	$L__BB3_296;
$L__BB3_295:
	shl.b32 	%r707, %r435, 2;
	add.s32 	%r709, %r613, %r707;
	ld.shared.u32 	%r1231, [%r709];
$L__BB3_296:
	setp.ge.s32 	%p191, %r435, %r356;
	mov.pred 	%p408, 0;
	@%p191 bra 	$L__BB3_298;
	setp.ge.s32 	%p192, %r436, %r226;
	setp.gt.s32 	%p193, %r1231, %r1234;
	or.pred  	%p408, %p192, %p193;
$L__BB3_298:
	selp.b32 	%r441, %r1231, %r1234, %p408;
	selp.u32 	%r710, 1, 0, %p408;
	add.s32 	%r442, %r435, %r710;
	not.pred 	%p194, %p408;
	selp.u32 	%r711, 1, 0, %p194;
	add.s32 	%r443, %r436, %r711;
	@%p408 bra 	$L__BB3_300;
	shl.b32 	%r712, %r443, 2;
	add.s32 	%r714, %r613, %r712;
	ld.shared.u32 	%r1234, [%r714];
	bra.uni 	$L__BB3_301;
$L__BB3_300:
	shl.b32 	%r715, %r442, 2;
	add.s32 	%r717, %r613, %r715;
	ld.shared.u32 	%r1231, [%r717];
$L__BB3_301:
	setp.ge.s32 	%p196, %r442, %r356;
	mov.pred 	%p409, 0;
	@%p196 bra 	$L__BB3_303;
	setp.ge.s32 	%p197, %r443, %r226;
	setp.gt.s32 	%p198, %r1231, %r1234;
	or.pred  	%p409, %p197, %p198;
$L__BB3_303:
	selp.b32 	%r448, %r1231, %r1234, %p409;
	selp.u32 	%r718, 1, 0, %p409;
	add.s32 	%r449, %r442, %r718;
	not.pred 	%p199, %p409;
	selp.u32 	%r719, 1, 0, %p199;
	add.s32 	%r450, %r443, %r719;
	@%p409 bra 	$L__BB3_305;
	shl.b32 	%r720, %r450, 2;
	add.s32 	%r722, %r613, %r720;
	ld.shared.u32 	%r1234, [%r722];
	bra.uni 	$L__BB3_306;
$L__BB3_305:
	shl.b32 	%r723, %r449, 2;
	add.s32 	%r725, %r613, %r723;
	ld.shared.u32 	%r1231, [%r725];
$L__BB3_306:
	setp.ge.s32 	%p201, %r449, %r356;
	mov.pred 	%p410, 0;
	@%p201 bra 	$L__BB3_308;
	setp.ge.s32 	%p202, %r450, %r226;
	setp.gt.s32 	%p203, %r1231, %r1234;
	or.pred  	%p410, %p202, %p203;
$L__BB3_308:
	selp.b32 	%r455, %r1231, %r1234, %p410;
	selp.u32 	%r726, 1, 0, %p410;
	add.s32 	%r456, %r449, %r726;
	not.pred 	%p204, %p410;
	selp.u32 	%r727, 1, 0, %p204;
	add.s32 	%r457, %r450, %r727;
	@%p410 bra 	$L__BB3_310;
	shl.b32 	%r728, %r457, 2;
	add.s32 	%r730, %r613, %r728;
	ld.shared.u32 	%r1234, [%r730];
	bra.uni 	$L__BB3_311;
$L__BB3_310:
	shl.b32 	%r731, %r456, 2;
	add.s32 	%r733, %r613, %r731;
	ld.shared.u32 	%r1231, [%r733];
$L__BB3_311:
	setp.ge.s32 	%p206, %r456, %r356;
	mov.pred 	%p411, 0;
	@%p206 bra 	$L__BB3_313;
	setp.ge.s32 	%p207, %r457, %r226;
	setp.gt.s32 	%p208, %r1231, %r1234;
	or.pred  	%p411, %p207, %p208;
$L__BB3_313:
	selp.b32 	%r462, %r1231, %r1234, %p411;
	selp.u32 	%r734, 1, 0, %p411;
	add.s32 	%r463, %r456, %r734;
	not.pred 	%p209, %p411;
	selp.u32 	%r735, 1, 0, %p209;
	add.s32 	%r464, %r457, %r735;
	@%p411 bra 	$L__BB3_315;
	shl.b32 	%r736, %r464, 2;
	add.s32 	%r738, %r613, %r736;
	ld.shared.u32 	%r1234, [%r738];
	bra.uni 	$L__BB3_316;
$L__BB3_315:
	shl.b32 	%r739, %r463, 2;
	add.s32 	%r741, %r613, %r739;
	ld.shared.u32 	%r1231, [%r741];
$L__BB3_316:
	setp.ge.s32 	%p211, %r463, %r356;
	mov.pred 	%p412, 0;
	@%p211 bra 	$L__BB3_318;
	setp.ge.s32 	%p212, %r464, %r226;
	setp.gt.s32 	%p213, %r1231, %r1234;
	or.pred  	%p412, %p212, %p213;
$L__BB3_318:
	selp.b32 	%r469, %r1231, %r1234, %p412;
	selp.u32 	%r742, 1, 0, %p412;
	add.s32 	%r470, %r463, %r742;
	not.pred 	%p214, %p412;
	selp.u32 	%r743, 1, 0, %p214;
	add.s32 	%r471, %r464, %r743;
	@%p412 bra 	$L__BB3_320;
	shl.b32 	%r744, %r471, 2;
	add.s32 	%r746, %r613, %r744;
	ld.shared.u32 	%r1234, [%r746];
	bra.uni 	$L__BB3_321;
$L__BB3_320:
	shl.b32 	%r747, %r470, 2;
	add.s32 	%r749, %r613, %r747;
	ld.shared.u32 	%r1231, [%r749];
$L__BB3_321:
	setp.ge.s32 	%p216, %r470, %r356;
	mov.pred 	%p413, 0;
	@%p216 bra 	$L__BB3_323;
	setp.ge.s32 	%p217, %r471, %r226;
	setp.gt.s32 	%p218, %r1231, %r1234;
	or.pred  	%p413, %p217, %p218;
$L__BB3_323:
	selp.b32 	%r476, %r1231, %r1234, %p413;
	selp.u32 	%r750, 1, 0, %p413;
	add.s32 	%r477, %r470, %r750;
	not.pred 	%p219, %p413;
	selp.u32 	%r751, 1, 0, %p219;
	add.s32 	%r478, %r471, %r751;
	@%p413 bra 	$L__BB3_325;
	shl.b32 	%r752, %r478, 2;
	add.s32 	%r754, %r613, %r752;
	ld.shared.u32 	%r1234, [%r754];
	bra.uni 	$L__BB3_326;
$L__BB3_325:
	shl.b32 	%r755, %r477, 2;
	add.s32 	%r757, %r613, %r755;
	ld.shared.u32 	%r1231, [%r757];
$L__BB3_326:
	ld.param.s8 	%rs3, [_ZN3cub18CUB_300001_SM_10006detail10merge_sort26DeviceMergeSortMergeKernelINS2_10policy_hubIN6thrust24THRUST_300001_SM_1000_NS6detail15normal_iteratorINS6_10device_ptrIiEEEEE9Policy600ESB_PNS0_8NullTypeESB_SF_j12greater_thaniSE_EEvbT2_T3_T4_PT6_PT7_T5_PSJ_SJ_NS1_7vsmem_tE_param_0];
	mov.u32 	%r758, %ctaid.x;
	mul.lo.s32 	%r483, %r758, 4352;
	setp.eq.s16 	%p220, %rs3, 0;
	setp.lt.s32 	%p221, %r477, %r356;
	setp.lt.s32 	%p222, %r478, %r226;
	max.s32 	%r759, %r1231, %r1234;
	selp.b32 	%r760, %r759, %r1231, %p222;
	selp.b32 	%r484, %r760, %r1234, %p221;
	bar.sync 	0;
	@%p220 bra 	$L__BB3_363;
	// begin inline asm
	mov.u32 %r761, %laneid;
	// end inline asm
	shr.u32 	%r762, %r2, 5;
	mul.lo.s32 	%r763, %r762, 544;
	mad.lo.s32 	%r764, %r761, 17, %r763;
	shl.b32 	%r765, %r764, 2;
	add.s32 	%r767, %r613, %r765;
	st.shared.u32 	[%r767], %r371;
	st.shared.u32 	[%r767+4], %r378;
	st.shared.u32 	[%r767+8], %r385;
	st.shared.u32 	[%r767+12], %r392;
	st.shared.u32 	[%r767+16], %r399;
	st.shared.u32 	[%r767+20], %r406;
	st.shared.u32 	[%r767+24], %r413;
	st.shared.u32 	[%r767+28], %r420;
	st.shared.u32 	[%r767+32], %r427;
	st.shared.u32 	[%r767+36], %r434;
	st.shared.u32 	[%r767+40], %r441;
	st.shared.u32 	[%r767+44], %r448;
	st.shared.u32 	[%r767+48], %r455;
	st.shared.u32 	[%r767+52], %r462;
	st.shared.u32 	[%r767+56], %r469;
	st.shared.u32 	[%r767+60], %r476;
	st.shared.u32 	[%r767+64], %r484;
	bar.warp.sync 	-1;
	shl.b32 	%r768, %r761, 4;
	sub.s32 	%r769, %r764, %r768;
	shl.b32 	%r770, %r769, 2;
	add.s32 	%r771, %r613, %r770;
	ld.shared.u32 	%r485, [%r771];
	ld.shared.u32 	%r486, [%r771+128];
	ld.shared.u32 	%r487, [%r771+256];
	ld.shared.u32 	%r488, [%r771+384];
	ld.shared.u32 	%r489, [%r771+512];
	ld.shared.u32 	%r490, [%r771+640];
	ld.shared.u32 	%r491, [%r771+768];
	ld.shared.u32 	%r492, [%r771+896];
	ld.shared.u32 	%r493, [%r771+1024];
	ld.shared.u32 	%r494, [%r771+1152];
	ld.shared.u32 	%r495, [%r771+1280];
	ld.shared.u32 	%r496, [%r771+1408];
	ld.shared.u32 	%r497, [%r771+1536];
	ld.shared.u32 	%r498, [%r771+1664];
	ld.shared.u32 	%r499, [%r771+1792];
	ld.shared.u32 	%r500, [%r771+1920];
	ld.shared.u32 	%r501, [%r771+2048];
	setp.ne.s32 	%p223, %r2, 0;
	@%p223 bra 	$L__BB3_329;
	st.volatile.shared.u32 	[_ZZN3cub18CUB_300001_SM_10006detail10merge_sort26DeviceMergeSortMergeKernelINS2_10policy_hubIN6thrust24THRUST_300001_SM_1000_NS6detail15normal_iteratorINS6_10device_ptrIiEEEEE9Policy600ESB_PNS0_8NullTypeESB_SF_j12greater_thaniSE_EEvbT2_T3_T4_PT6_PT7_T5_PSJ_SJ_NS1_7vsmem_tEE19static_temp_storage+17408], %r356;
$L__BB3_329:
	ld.param.u64 	%rd332, [_ZN3cub18CUB_300001_SM_10006detail10merge_sort26DeviceMergeSortMergeKernelINS2_10policy_hubIN6thrust24THRUST_300001_SM_1000_NS6detail15normal_iteratorINS6_10device_ptrIiEEEEE9Policy600ESB_PNS0_8NullTypeESB_SF_j12greater_thaniSE_EEvbT2_T3_T4_PT6_PT7_T5_PSJ_SJ_NS1_7vsmem_tE_param_4];
	bar.sync 	0;
	ld.volatile.shared.u32 	%r502, [_ZZN3cub18CUB_300001_SM_10006detail10merge_sort26DeviceMergeSortMergeKernelINS2_10policy_hubIN6thrust24THRUST_300001_SM_1000_NS6detail15normal_iteratorINS6_10device_ptrIiEEEEE9Policy600ESB_PNS0_8NullTypeESB_SF_j12greater_thaniSE_EEvbT2_T3_T4_PT6_PT7_T5_PSJ_SJ_NS1_7vsmem_tEE19static_temp_storage+17408];
	and.b32  	%r772, %r2, 31;
	and.b32  	%r773, %r2, 992;
	mul.lo.s32 	%r774, %r773, 17;
	or.b32  	%r503, %r774, %r772;
	setp.ge.s32 	%p224, %r503, %r502;
	cvt.u64.u32 	%rd162, %r503;
	cvt.u64.u32 	%rd163, %r483;
	add.s64 	%rd164, %rd162, %rd163;
	cvta.to.global.u64 	%rd165, %rd332;
	shl.b64 	%rd166, %rd164, 2;
	add.s64 	%rd10, %rd165, %rd166;
	@%p224 bra 	$L__BB3_331;
	st.global.u32 	[%rd10], %r485;
$L__BB3_331:
	add.s32 	%r775, %r503, 32;
	setp.ge.s32 	%p225, %r775, %r502;
	@%p225 bra 	$L__BB3_333;
	st.global.u32 	[%rd10+128], %r486;
$L__BB3_333:
	add.s32 	%r776, %r503, 64;
	setp.ge.s32 	%p226, %r776, %r502;
	@%p226 bra 	$L__BB3_335;
	st.global.u32 	[%rd10+256], %r487;
$L__BB3_335:
	add.s32 	%r777, %r503, 96;
	setp.ge.s32 	%p227, %r777, %r502;
	@%p227 bra 	$L__BB3_337;
	st.global.u32 	[%rd10+384], %r488;
$L__BB3_337:
	add.s32 	%r778, %r503, 128;
	setp.ge.s32 	%p228, %r778, %r502;
	@%p228 bra 	$L__BB3_339;
	st.global.u32 	[%rd10+512], %r489;
$L__BB3_339:
	add.s32 	%r779, %r503, 160;
	setp.ge.s32 	%p229, %r779, %r502;
	@%p229 bra 	$L__BB3_341;
	st.global.u32 	[%rd10+640], %r490;
$L__BB3_341:
	add.s32 	%r780, %r503, 192;
	setp.ge.s32 	%p230, %r780, %r502;
	@%p230 bra 	$L__BB3_343;
	st.global.u32 	[%rd10+768], %r491;
$L__BB3_343:
	add.s32 	%r781, %r503, 224;
	setp.ge.s32 	%p231, %r781, %r502;
	@%p231 bra 	$L__BB3_345;
	st.global.u32 	[%rd10+896], %r492;
$L__BB3_345:
	add.s32 	%r782, %r503, 256;
	setp.ge.s32 	%p232, %r782, %r502;
	@%p232 bra 	$L__BB3_347;
	st.global.u32 	[%rd10+1024], %r493;
$L__BB3_347:
	add.s32 	%r783, %r503, 288;
	setp.ge.s32 	%p233, %r783, %r502;
	@%p233 bra 	$L__BB3_349;
	st.global.u32 	[%rd10+1152], %r494;
$L__BB3_349:
	add.s32 	%r784, %r503, 320;
	setp.ge.s32 	%p234, %r784, %r502;
	@%p234 bra 	$L__BB3_351;
	st.global.u32 	[%rd10+1280], %r495;
$L__BB3_351:
	add.s32 	%r785, %r503, 352;
	setp.ge.s32 	%p235, %r785, %r502;
	@%p235 bra 	$L__BB3_353;
	st.global.u32 	[%rd10+1408], %r496;
$L__BB3_353:
	add.s32 	%r786, %r503, 384;
	setp.ge.s32 	%p236, %r786, %r502;
	@%p236 bra 	$L__BB3_355;
	st.global.u32 	[%rd10+1536], %r497;
$L__BB3_355:
	add.s32 	%r787, %r503, 416;
	setp.ge.s32 	%p237, %r787, %r502;
	@%p237 bra 	$L__BB3_357;
	st.global.u32 	[%rd10+1664], %r498;
$L__BB3_357:
	add.s32 	%r788, %r503, 448;
	setp.ge.s32 	%p238, %r788, %r502;
	@%p238 bra 	$L__BB3_359;
	st.global.u32 	[%rd10+1792], %r499;
$L__BB3_359:
	add.s32 	%r789, %r503, 480;
	setp.ge.s32 	%p239, %r789, %r502;
	@%p239 bra 	$L__BB3_361;
	st.global.u32 	[%rd10+1920], %r500;
$L__BB3_361:
	add.s32 	%r790, %r503, 512;
	setp.ge.s32 	%p240, %r790, %r502;
	@%p240 bra 	$L__BB3_399;
	st.global.u32 	[%rd10+2048], %r501;
	bra.uni 	$L__BB3_399;
$L__BB3_363:
	// begin inline asm
	mov.u32 %r791, %laneid;
	// end inline asm
	shr.u32 	%r792, %r2, 5;
	mul.lo.s32 	%r793, %r792, 544;
	mad.lo.s32 	%r794, %r791, 17, %r793;
	shl.b32 	%r795, %r794, 2;
	add.s32 	%r797, %r613, %r795;
	st.shared.u32 	[%r797], %r371;
	st.shared.u32 	[%r797+4], %r378;
	st.shared.u32 	[%r797+8], %r385;
	st.shared.u32 	[%r797+12], %r392;
	st.shared.u32 	[%r797+16], %r399;
	st.shared.u32 	[%r797+20], %r406;
	st.shared.u32 	[%r797+24], %r413;
	st.shared.u32 	[%r797+28], %r420;
	st.shared.u32 	[%r797+32], %r427;
	st.shared.u32 	[%r797+36], %r434;
	st.shared.u32 	[%r797+40], %r441;
	st.shared.u32 	[%r797+44], %r448;
	st.shared.u32 	[%r797+48], %r455;
	st.shared.u32 	[%r797+52], %r462;
	st.shared.u32 	[%r797+56], %r469;
	st.shared.u32 	[%r797+60], %r476;
	st.shared.u32 	[%r797+64], %r484;
	bar.warp.sync 	-1;
	shl.b32 	%r798, %r791, 4;
	sub.s32 	%r799, %r794, %r798;
	shl.b32 	%r800, %r799, 2;
	add.s32 	%r801, %r613, %r800;
	ld.shared.u32 	%r504, [%r801];
	ld.shared.u32 	%r505, [%r801+128];
	ld.shared.u32 	%r506, [%r801+256];
	ld.shared.u32 	%r507, [%r801+384];
	ld.shared.u32 	%r508, [%r801+512];
	ld.shared.u32 	%r509, [%r801+640];
	ld.shared.u32 	%r510, [%r801+768];
	ld.shared.u32 	%r511, [%r801+896];
	ld.shared.u32 	%r512, [%r801+1024];
	ld.shared.u32 	%r513, [%r801+1152];
	ld.shared.u32 	%r514, [%r801+1280];
	ld.shared.u32 	%r515, [%r801+1408];
	ld.shared.u32 	%r516, [%r801+1536];
	ld.shared.u32 	%r517, [%r801+1664];
	ld.shared.u32 	%r518, [%r801+1792];
	ld.shared.u32 	%r519, [%r801+1920];
	ld.shared.u32 	%r520, [%r801+2048];
	setp.ne.s32 	%p241, %r2, 0;
	@%p241 bra 	$L__BB3_365;
	st.volatile.shared.u32 	[_ZZN3cub18CUB_300001_SM_10006detail10merge_sort26DeviceMergeSortMergeKernelINS2_10policy_hubIN6thrust24THRUST_300001_SM_1000_NS6detail15normal_iteratorINS6_10device_ptrIiEEEEE9Policy600ESB_PNS0_8NullTypeESB_SF_j12greater_thaniSE_EEvbT2_T3_T4_PT6_PT7_T5_PSJ_SJ_NS1_7vsmem_tEE19static_temp_storage+17408], %r356;
$L__BB3_365:
	bar.sync 	0;
	ld.volatile.shared.u32 	%r521, [_ZZN3cub18CUB_300001_SM_10006detail10merge_sort26DeviceMergeSortMergeKernelINS2_10policy_hubIN6thrust24THRUST_300001_SM_1000_NS6detail15normal_iteratorINS6_10device_ptrIiEEEEE9Policy600ESB_PNS0_8NullTypeESB_SF_j12greater_thaniSE_EEvbT2_T3_T4_PT6_PT7_T5_PSJ_SJ_NS1_7vsmem_tEE19static_temp_storage+17408];
	and.b32  	%r802, %r2, 31;
	and.b32  	%r803, %r2, 992;
	mul.lo.s32 	%r804, %r803, 17;
	cvt.u64.u32 	%rd167, %r804;
	or.b32  	%r522, %r804, %r802;
	add.s32 	%r805, %r802, %r483;
	cvt.u64.u32 	%rd168, %r805;
	add.s64 	%rd169, %rd168, %rd167;
	setp.ge.s32 	%p242, %r522, %r521;
	shl.b64 	%rd170, %rd169, 2;
	add.s64 	%rd11, %rd3, %rd170;
	@%p242 bra 	$L__BB3_367;
	st.global.u32 	[%rd11], %r504;
$L__BB3_367:
	add.s32 	%r806, %r522, 32;
	setp.ge.s32 	%p243, %r806, %r521;
	@%p243 bra 	$L__BB3_369;
	st.global.u32 	[%rd11+128], %r505;
$L__BB3_369:
	add.s32 	%r807, %r522, 64;
	setp.ge.s32 	%p244, %r807, %r521;
	@%p244 bra 	$L__BB3_371;
	st.global.u32 	[%rd11+256], %r506;
$L__BB3_371:
	add.s32 	%r808, %r522, 96;
	setp.ge.s32 	%p245, %r808, %r521;
	@%p245 bra 	$L__BB3_373;
	st.global.u32 	[%rd11+384], %r507;
$L__BB3_373:
	add.s32 	%r809, %r522, 128;
	setp.ge.s32 	%p246, %r809, %r521;
	@%p246 bra 	$L__BB3_375;
	st.global.u32 	[%rd11+512], %r508;
$L__BB3_375:
	add.s32 	%r810, %r522, 160;
	setp.ge.s32 	%p247, %r810, %r521;
	@%p247 bra 	$L__BB3_377;
	st.global.u32 	[%rd11+640], %r509;
$L__BB3_377:
	add.s32 	%r811, %r522, 192;
	setp.ge.s32 	%p248, %r811, %r521;
	@%p248 bra 	$L__BB3_379;
	st.global.u32 	[%rd11+768], %r510;
$L__BB3_379:
	add.s32 	%r812, %r522, 224;
	setp.ge.s32 	%p249, %r812, %r521;
	@%p249 bra 	$L__BB3_381;
	st.global.u32 	[%rd11+896], %r511;
$L__BB3_381:
	add.s32 	%r813, %r522, 256;
	setp.ge.s32 	%p250, %r813, %r521;
	@%p250 bra 	$L__BB3_383;
	st.global.u32 	[%rd11+1024], %r512;
$L__BB3_383:
	add.s32 	%r814, %r522, 288;
	setp.ge.s32 	%p251, %r814, %r521;
	@%p251 bra 	$L__BB3_385;
	st.global.u32 	[%rd11+1152], %r513;
$L__BB3_385:
	add.s32 	%r815, %r522, 320;
	setp.ge.s32 	%p252, %r815, %r521;
	@%p252 bra 	$L__BB3_387;
	st.global.u32 	[%rd11+1280], %r514;
$L__BB3_387:
	add.s32 	%r816, %r522, 352;
	setp.ge.s32 	%p253, %r816, %r521;
	@%p253 bra 	$L__BB3_389;
	st.global.u32 	[%rd11+1408], %r515;
$L__BB3_389:
	add.s32 	%r817, %r522, 384;
	setp.ge.s32 	%p254, %r817, %r521;
	@%p254 bra 	$L__BB3_391;
	st.global.u32 	[%rd11+1536], %r516;
$L__BB3_391:
	add.s32 	%r818, %r522, 416;
	setp.ge.s32 	%p255, %r818, %r521;
	@%p255 bra 	$L__BB3_393;
	st.global.u32 	[%rd11+1664], %r517;
$L__BB3_393:
	add.s32 	%r819, %r522, 448;
	setp.ge.s32 	%p256, %r819, %r521;
	@%p256 bra 	$L__BB3_395;
	st.global.u32 	[%rd11+1792], %r518;
$L__BB3_395:
	add.s32 	%r820, %r522, 480;
	setp.ge.s32 	%p257, %r820, %r521;
	@%p257 bra 	$L__BB3_397;
	st.global.u32 	[%rd11+1920], %r519;
$L__BB3_397:
	add.s32 	%r821, %r522, 512;
	setp.ge.s32 	%p258, %r821, %r521;
	@%p258 bra 	$L__BB3_399;
	st.global.u32 	[%rd11+2048], %r520;
$L__BB3_399:
	ret;

}
	// .globl	_ZN3cub18CUB_300001_SM_10006detail10merge_sort30DeviceMergeSortBlockSortKernelINS2_10policy_hubIN6thrust24THRUST_300001_SM_1000_NS6detail15normal_iteratorINS6_10device_ptrIiEEEEE9Policy600ESB_PNS0_8NullTypeESB_SF_m12greater_thaniSE_EEvbT0_T1_T2_T3_T4_PT6_PT7_T5_NS1_7vsmem_tE
.visible .entry _ZN3cub18CUB_300001_SM_10006detail10merge_sort30DeviceMergeSortBlockSortKernelINS2_10policy_hubIN6thrust24THRUST_300001_SM_1000_NS6detail15normal_iteratorINS6_10device_ptrIiEEEEE9Policy600ESB_PNS0_8NullTypeESB_SF_m12greater_thaniSE_EEvbT0_T1_T2_T3_T4_PT6_PT7_T5_NS1_7vsmem_tE(
	.param .u8 _ZN3cub18CUB_300001_SM_10006detail10merge_sort30DeviceMergeSortBlockSortKernelINS2_10policy_hubIN6thrust24THRUST_300001_SM_1000_NS6detail15normal_iteratorINS6_10device_ptrIiEEEEE9Policy600ESB_PNS0_8NullTypeESB_SF_m12greater_thaniSE_EEvbT0_T1_T2_T3_T4_PT6_PT7_T5_NS1_7vsmem_tE_param_0,
	.param .align 8 .b8 _ZN3cub18CUB_300001_SM_10006detail10merge_sort30DeviceMergeSortBlockSortKernelINS2_10policy_hubIN6thrust24THRUST_300001_SM_1000_NS6detail15normal_iteratorINS6_10device_ptrIiEEEEE9Policy600ESB_PNS0_8NullTypeESB_SF_m12greater_thaniSE_EEvbT0_T1_T2_T3_T4_PT6_PT7_T5_NS1_7vsmem_tE_param_1[8],
	.param .u64 .ptr .align 1 _ZN3cub18CUB_300001_SM_10006detail10merge_sort30DeviceMergeSortBlockSortKernelINS2_10policy_hubIN6thrust24THRUST_300001_SM_1000_NS6detail15normal_iteratorINS6_10device_ptrIiEEEEE9Policy600ESB_PNS0_8NullTypeESB_SF_m12greater_thaniSE_EEvbT0_T1_T2_T3_T4_PT6_PT7_T5_NS1_7vsmem_tE_param_2,
	.param .align 8 .b8 _ZN3cub18CUB_300001_SM_10006detail10merge_sort30DeviceMergeSortBlockSortKernelINS2_10policy_hubIN6thrust24THRUST_300001_SM_1000_NS6detail15normal_iteratorINS6_10device_ptrIiEEEEE9Policy600ESB_PNS0_8NullTypeESB_SF_m12greater_thaniSE_EEvbT0_T1_T2_T3_T4_PT6_PT7_T5_NS1_7vsmem_tE_param_3[8],
	.param .u64 .ptr .align 1 _ZN3cub18CUB_300001_SM_10006detail10merge_sort30DeviceMergeSortBlockSortKernelINS2_10policy_hubIN6thrust24THRUST_300001_SM_1000_NS6detail15normal_iteratorINS6_10device_ptrIiEEEEE9Policy600ESB_PNS0_8NullTypeESB_SF_m12greater_thaniSE_EEvbT0_T1_T2_T3_T4_PT6_PT7_T5_NS1_7vsmem_tE_param_4,
	.param .u64 _ZN3cub18CUB_300001_SM_10006detail10merge_sort30DeviceMergeSortBlockSortKernelINS2_10policy_hubIN6thrust24THRUST_300001_SM_1000_NS6detail15normal_iteratorINS6_10device_ptrIiEEEEE9Policy600ESB_PNS0_8NullTypeESB_SF_m12greater_thaniSE_EEvbT0_T1_T2_T3_T4_PT6_PT7_T5_NS1_7vsmem_tE_param_5,
	.param .u64 .ptr .align 1 _ZN3cub18CUB_300001_SM_10006detail10merge_sort30DeviceMergeSortBlockSortKernelINS2_10policy_hubIN6thrust24THRUST_300001_SM_1000_NS6detail15normal_iteratorINS6_10device_ptrIiEEEEE9Policy600ESB_PNS0_8NullTypeESB_SF_m12greater_thaniSE_EEvbT0_T1_T2_T3_T4_PT6_PT7_T5_NS1_7vsmem_tE_param_6,
	.param .u64 .ptr .align 1 _ZN3cub18CUB_300001_SM_10006detail10merge_sort30DeviceMergeSortBlockSortKernelINS2_10policy_hubIN6thrust24THRUST_300001_SM_1000_NS6detail15normal_iteratorINS6_10device_ptrIiEEEEE9Policy600ESB_PNS0_8NullTypeESB_SF_m12greater_thaniSE_EEvbT0_T1_T2_T3_T4_PT6_PT7_T5_NS1_7vsmem_tE_param_7,
	.param .align 1 .b8 _ZN3cub18CUB_300001_SM_10006detail10merge_sort30DeviceMergeSortBlockSortKernelINS2_10policy_hubIN6thrust24THRUST_300001_SM_1000_NS6detail15normal_iteratorINS6_10device_ptrIiEEEEE9Policy600ESB_PNS0_8NullTypeESB_SF_m12greater_thaniSE_EEvbT0_T1_T2_T3_T4_PT6_PT7_T5_NS1_7vsmem_tE_param_8[1],
	.param .align 8 .b8 _ZN3cub18CUB_300001_SM_10006detail10merge_sort30DeviceMergeSortBlockSortKernelINS2_10policy_hubIN6thrust24THRUST_300001_SM_1000_NS6detail15normal_iteratorINS6_10device_ptrIiEEEEE9Policy600ESB_PNS0_8NullTypeESB_SF_m12greater_thaniSE_EEvbT0_T1_T2_T3_T4_PT6_PT7_T5_NS1_7vsmem_tE_param_9[8]
)
.maxntid 256
{
	.reg .pred 	%p<360>;
	.reg .b16 	%rs<4>;
	.reg .b32 	%r<1594>;
	.reg .b64 	%rd<41>;
	// demoted variable
	.shared .align 16 .b8 _ZZN3cub18CUB_300001_SM_10006detail10merge_sort30DeviceMergeSortBlockSortKernelINS2_10policy_hubIN6thrust24THRUST_300001_SM_1000_NS6detail15normal_iteratorINS6_10device_ptrIiEEEEE9Policy600ESB_PNS0_8NullTypeESB_SF_m12greater_thaniSE_EEvbT0_T1_T2_T3_T4_PT6_PT7_T5_NS1_7vsmem_tEE19static_temp_storage[17424];
	ld.param.u64 	%rd12, [_ZN3cub18CUB_300001_SM_10006detail10merge_sort30DeviceMergeSortBlockSortKernelINS2_10policy_hubIN6thrust24THRUST_300001_SM_1000_NS6detail15normal_iteratorINS6_10device_ptrIiEEEEE9Policy600ESB_PNS0_8NullTypeESB_SF_m12greater_thaniSE_EEvbT0_T1_T2_T3_T4_PT6_PT7_T5_NS1_7vsmem_tE_param_3];
	ld.param.u64 	%rd13, [_ZN3cub18CUB_300001_SM_10006detail10merge_sort30DeviceMergeSortBlockSortKernelINS2_10policy_hubIN6thrust24THRUST_300001_SM_1000_NS6detail15normal_iteratorINS6_10device_ptrIiEEEEE9Policy600ESB_PNS0_8NullTypeESB_SF_m12greater_thaniSE_EEvbT0_T1_T2_T3_T4_PT6_PT7_T5_NS1_7vsmem_tE_param_1];
	ld.param.u64 	%rd10, [_ZN3cub18CUB_300001_SM_10006detail10merge_sort30DeviceMergeSortBlockSortKernelINS2_10policy_hubIN6thrust24THRUST_300001_SM_1000_NS6detail15normal_iteratorINS6_10device_ptrIiEEEEE9Policy600ESB_PNS0_8NullTypeESB_SF_m12greater_thaniSE_EEvbT0_T1_T2_T3_T4_PT6_PT7_T5_NS1_7vsmem_tE_param_5];
	ld.param.u64 	%rd11, [_ZN3cub18CUB_300001_SM_10006detail10merge_sort30DeviceMergeSortBlockSortKernelINS2_10policy_hubIN6thrust24THRUST_300001_SM_1000_NS6detail15normal_iteratorINS6_10device_ptrIiEEEEE9Policy600ESB_PNS0_8NullTypeESB_SF_m12greater_thaniSE_EEvbT0_T1_T2_T3_T4_PT6_PT7_T5_NS1_7vsmem_tE_param_6];
	cvta.to.global.u64 	%rd1, %rd11;
	cvta.to.global.u64 	%rd2, %rd13;
	cvta.to.global.u64 	%rd3, %rd12;
	mov.u32 	%r467, %ctaid.x;
	cvt.u64.u32 	%rd14, %r467;
	mov.u32 	%r468, %nctaid.x;
	cvt.u64.u32 	%rd15, %r468;
	mul.wide.u32 	%rd4, %r467, 4352;
	add.s64 	%rd16, %rd15, -1;
	setp.le.u64 	%p65, %rd16, %rd14;
	@%p65 bra 	$L__BB4_89;
	// begin inline asm
	griddepcontrol.wait;
	// end inline asm
	mov.u32 	%r1, %tid.x;
	and.b32  	%r2, %r1, 31;
	and.b32  	%r967, %r1, 992;
	mul.lo.s32 	%r3, %r967, 17;
	or.b32  	%r968, %r3, %r2;
	cvt.u64.u32 	%rd29, %r968;
	add.s64 	%rd5, %rd4, %rd29;
	shl.b64 	%rd30, %rd5, 2;
	add.s64 	%rd31, %rd2, %rd30;
	ld.global.u32 	%r969, [%rd31];
	ld.global.u32 	%r970, [%rd31+128];
	ld.global.u32 	%r971, [%rd31+256];
	ld.global.u32 	%r972, [%rd31+384];
	ld.global.u32 	%r973, [%rd31+512];
	ld.global.u32 	%r974, [%rd31+640];
	ld.global.u32 	%r975, [%rd31+768];
	ld.global.u32 	%r976, [%rd31+896];
	ld.global.u32 	%r977, [%rd31+1024];
	ld.global.u32 	%r978, [%rd31+1152];
	ld.global.u32 	%r979, [%rd31+1280];
	ld.global.u32 	%r980, [%rd31+1408];
	ld.global.u32 	%r981, [%rd31+1536];
	ld.global.u32 	%r982, [%rd31+1664];
	ld.global.u32 	%r983, [%rd31+1792];
	ld.global.u32 	%r984, [%rd31+1920];
	ld.global.u32 	%r985, [%rd31+2048];
	// begin inline asm
	mov.u32 %r965, %laneid;
	// end inline asm
	shr.u32 	%r986, %r1, 5;
	mad.lo.s32 	%r987, %r986, 544, %r965;
	shl.b32 	%r988, %r987, 2;
	mov.u32 	%r989, _ZZN3cub18CUB_300001_SM_10006detail10merge_sort30DeviceMergeSortBlockSortKernelINS2_10policy_hubIN6thrust24THRUST_300001_SM_1000_NS6detail15normal_iteratorINS6_10device_ptrIiEEEEE9Policy600ESB_PNS0_8NullTypeESB_SF_m12greater_thaniSE_EEvbT0_T1_T2_T3_T4_PT6_PT7_T5_NS1_7vsmem_tEE19static_temp_storage;
	add.s32 	%r4, %r989, %r988;
	st.shared.u32 	[%r4], %r969;
	st.shared.u32 	[%r4+128], %r970;
	st.shared.u32 	[%r4+256], %r971;
	st.shared.u32 	[%r4+384], %r972;
	st.shared.u32 	[%r4+512], %r973;
	st.shared.u32 	[%r4+640], %r974;
	st.shared.u32 	[%r4+768], %r975;
	st.shared.u32 	[%r4+896], %r976;
	st.shared.u32 	[%r4+1024], %r977;
	st.shared.u32 	[%r4+1152], %r978;
	st.shared.u32 	[%r4+1280], %r979;
	st.shared.u32 	[%r4+1408], %r980;
	st.shared.u32 	[%r4+1536], %r981;
	st.shared.u32 	[%r4+1664], %r982;
	st.shared.u32 	[%r4+1792], %r983;
	st.shared.u32 	[%r4+1920], %r984;
	st.shared.u32 	[%r4+2048], %r985;
	bar.warp.sync 	-1;
	shl.b32 	%r990, %r965, 6;
	add.s32 	%r5, %r4, %r990;
	ld.shared.u32 	%r991, [%r5];
	ld.shared.u32 	%r992, [%r5+4];
	ld.shared.u32 	%r993, [%r5+8];
	ld.shared.u32 	%r994, [%r5+12];
	ld.shared.u32 	%r995, [%r5+16];
	ld.shared.u32 	%r996, [%r5+20];
	ld.shared.u32 	%r997, [%r5+24];
	ld.shared.u32 	%r998, [%r5+28];
	ld.shared.u32 	%r999, [%r5+32];
	ld.shared.u32 	%r1000, [%r5+36];
	ld.shared.u32 	%r1001, [%r5+40];
	ld.shared.u32 	%r1002, [%r5+44];
	ld.shared.u32 	%r1003, [%r5+48];
	ld.shared.u32 	%r1004, [%r5+52];
	ld.shared.u32 	%r1005, [%r5+56];
	ld.shared.u32 	%r1006, [%r5+60];
	ld.shared.u32 	%r1007, [%r5+64];
	bar.sync 	0;
	// begin inline asm
	griddepcontrol.launch_dependents;
	// end inline asm
	min.s32 	%r1008, %r992, %r991;
	max.s32 	%r1009, %r992, %r991;
	min.s32 	%r1010, %r994, %r993;
	max.s32 	%r1011, %r994, %r993;
	min.s32 	%r1012, %r996, %r995;
	max.s32 	%r1013, %r996, %r995;
	min.s32 	%r1014, %r998, %r997;
	max.s32 	%r1015, %r998, %r997;
	min.s32 	%r1016, %r1000, %r999;
	max.s32 	%r1017, %r1000, %r999;
	min.s32 	%r1018, %r1002, %r1001;
	max.s32 	%r1019, %r1002, %r1001;
	min.s32 	%r1020, %r1004, %r1003;
	max.s32 	%r1021, %r1004, %r1003;
	min.s32 	%r1022, %r1006, %r1005;
	max.s32 	%r1023, %r1006, %r1005;
	min.s32 	%r1024, %r1011, %r1008;
	max.s32 	%r1025, %r1011, %r1008;
	min.s32 	%r1026, %r1013, %r1010;
	max.s32 	%r1027, %r1013, %r1010;
	min.s32 	%r1028, %r1015, %r1012;
	max.s32 	%r1029, %r1015, %r1012;
	min.s32 	%r1030, %r1017, %r1014;
	max.s32 	%r1031, %r1017, %r1014;
	min.s32 	%r1032, %r1019, %r1016;
	max.s32 	%r1033, %r1019, %r1016;
	min.s32 	%r1034, %r1021, %r1018;
	max.s32 	%r1035, %r1021, %r1018;
	min.s32 	%r1036, %r1023, %r1020;
	max.s32 	%r1037, %r1023, %r1020;
	min.s32 	%r1038, %r1007, %r1022;
	max.s32 	%r1039, %r1007, %r1022;
	setp.gt.s32 	%p232, %r1011, %r1009;
	selp.b32 	%r1040, %r1009, %r1025, %p232;
	selp.b32 	%r1041, %r1025, %r1009, %p232;
	min.s32 	%r1042, %r1027, %r1024;
	max.s32 	%r1043, %r1027, %r1024;
	min.s32 	%r1044, %r1029, %r1026;
	max.s32 	%r1045, %r1029, %r1026;
	min.s32 	%r1046, %r1031, %r1028;
	max.s32 	%r1047, %r1031, %r1028;
	min.s32 	%r1048, %r1033, %r1030;
	max.s32 	%r1049, %r1033, %r1030;
	min.s32 	%r1050, %r1035, %r1032;
	max.s32 	%r1051, %r1035, %r1032;
	min.s32 	%r1052, %r1037, %r1034;
	max.s32 	%r1053, %r1037, %r1034;
	min.s32 	%r1054, %r1039, %r1036;
	max.s32 	%r1055, %r1039, %r1036;
	min.s32 	%r1056, %r1043, %r1040;
	max.s32 	%r1057, %r1043, %r1040;
	min.s32 	%r1058, %r1045, %r1042;
	max.s32 	%r1059, %r1045, %r1042;
	min.s32 	%r1060, %r1047, %r1044;
	max.s32 	%r1061, %r1047, %r1044;
	min.s32 	%r1062, %r1049, %r1046;
	max.s32 	%r1063, %r1049, %r1046;
	min.s32 	%r1064, %r1051, %r1048;
	max.s32 	%r1065, %r1051, %r1048;
	min.s32 	%r1066, %r1053, %r1050;
	max.s32 	%r1067, %r1053, %r1050;
	min.s32 	%r1068, %r1055, %r1052;
	max.s32 	%r1069, %r1055, %r1052;
	setp.lt.s32 	%p233, %r1036, %r1038;
	selp.b32 	%r1070, %r1054, %r1038, %p233;
	selp.b32 	%r1071, %r1038, %r1054, %p233;
	min.s32 	%r1072, %r1057, %r1041;
	max.s32 	%r1073, %r1057, %r1041;
	min.s32 	%r1074, %r1059, %r1056;
	max.s32 	%r1075, %r1059, %r1056;
	min.s32 	%r1076, %r1061, %r1058;
	max.s32 	%r1077, %r1061, %r1058;
	min.s32 	%r1078, %r1063, %r1060;
	max.s32 	%r1079, %r1063, %r1060;
	min.s32 	%r1080, %r1065, %r1062;
	max.s32 	%r1081, %r1065, %r1062;
	min.s32 	%r1082, %r1067, %r1064;
	max.s32 	%r1083, %r1067, %r1064;
	min.s32 	%r1084, %r1069, %r1066;
	max.s32 	%r1085, %r1069, %r1066;
	min.s32 	%r1086, %r1071, %r1068;
	max.s32 	%r1087, %r1071, %r1068;
	min.s32 	%r1088, %r1075, %r1072;
	max.s32 	%r1089, %r1075, %r1072;
	min.s32 	%r1090, %r1077, %r1074;
	max.s32 	%r1091, %r1077, %r1074;
	min.s32 	%r1092, %r1079, %r1076;
	max.s32 	%r1093, %r1079, %r1076;
	min.s32 	%r1094, %r1081, %r1078;
	max.s32 	%r1095, %r1081, %r1078;
	min.s32 	%r1096, %r1083, %r1080;
	max.s32 	%r1097, %r1083, %r1080;
	min.s32 	%r1098, %r1085, %r1082;
	max.s32 	%r1099, %r1085, %r1082;
	min.s32 	%r1100, %r1087, %r1084;
	max.s32 	%r1101, %r1087, %r1084;
	min.s32 	%r1102, %r1070, %r1086;
	max.s32 	%r1103, %r1070, %r1086;
	setp.gt.s32 	%p234, %r1075, %r1073;
	selp.b32 	%r1104, %r1073, %r1089, %p234;
	selp.b32 	%r1105, %r1089, %r1073, %p234;
	min.s32 	%r1106, %r1091, %r1088;
	max.s32 	%r1107, %r1091, %r1088;
	min.s32 	%r1108, %r1093, %r1090;
	max.s32 	%r1109, %r1093, %r1090;
	min.s32 	%r1110, %r1095, %r1092;
	max.s32 	%r1111, %r1095, %r1092;
	min.s32 	%r1112, %r1097, %r1094;
	max.s32 	%r1113, %r1097, %r1094;
	min.s32 	%r1114, %r1099, %r1096;
	max.s32 	%r1115, %r1099, %r1096;
	min.s32 	%r1116, %r1101, %r1098;
	max.s32 	%r1117, %r1101, %r1098;
	min.s32 	%r1118, %r1103, %r1100;
	max.s32 	%r1119, %r1103, %r1100;
	min.s32 	%r1120, %r1107, %r1104;
	max.s32 	%r1121, %r1107, %r1104;
	min.s32 	%r1122, %r1109, %r1106;
	max.s32 	%r1123, %r1109, %r1106;
	min.s32 	%r1124, %r1111, %r1108;
	max.s32 	%r1125, %r1111, %r1108;
	min.s32 	%r1126, %r1113, %r1110;
	max.s32 	%r1127, %r1113, %r1110;
	min.s32 	%r1128, %r1115, %r1112;
	max.s32 	%r1129, %r1115, %r1112;
	min.s32 	%r1130, %r1117, %r1114;
	max.s32 	%r1131, %r1117, %r1114;
	min.s32 	%r1132, %r1119, %r1116;
	max.s32 	%r1133, %r1119, %r1116;
	setp.lt.s32 	%p235, %r1100, %r1102;
	selp.b32 	%r1134, %r1118, %r1102, %p235;
	selp.b32 	%r1135, %r1102, %r1118, %p235;
	min.s32 	%r1136, %r1121, %r1105;
	max.s32 	%r1137, %r1121, %r1105;
	min.s32 	%r1138, %r1123, %r1120;
	max.s32 	%r1139, %r1123, %r1120;
	min.s32 	%r1140, %r1125, %r1122;
	max.s32 	%r1141, %r1125, %r1122;
	min.s32 	%r1142, %r1127, %r1124;
	max.s32 	%r1143, %r1127, %r1124;
	min.s32 	%r1144, %r1129, %r1126;
	max.s32 	%r1145, %r1129, %r1126;
	min.s32 	%r1146, %r1131, %r1128;
	max.s32 	%r1147, %r1131, %r1128;
	min.s32 	%r1148, %r1133, %r1130;
	max.s32 	%r1149, %r1133, %r1130;
	min.s32 	%r1150, %r1135, %r1132;
	max.s32 	%r1151, %r1135, %r1132;
	min.s32 	%r1152, %r1139, %r1136;
	max.s32 	%r1153, %r1139, %r1136;
	min.s32 	%r1154, %r1141, %r1138;
	max.s32 	%r1155, %r1141, %r1138;
	min.s32 	%r1156, %r1143, %r1140;
	max.s32 	%r1157, %r1143, %r1140;
	min.s32 	%r1158, %r1145, %r1142;
	max.s32 	%r1159, %r1145, %r1142;
	min.s32 	%r1160, %r1147, %r1144;
	max.s32 	%r1161, %r1147, %r1144;
	min.s32 	%r1162, %r1149, %r1146;
	max.s32 	%r1163, %r1149, %r1146;
	min.s32 	%r1164, %r1151, %r1148;
	max.s32 	%r1165, %r1151, %r1148;
	min.s32 	%r1166, %r1134, %r1150;
	max.s32 	%r1167, %r1134, %r1150;
	setp.gt.s32 	%p236, %r1139, %r1137;
	selp.b32 	%r1168, %r1137, %r1153, %p236;
	selp.b32 	%r1169, %r1153, %r1137, %p236;
	min.s32 	%r1170, %r1155, %r1152;
	max.s32 	%r1171, %r1155, %r1152;
	min.s32 	%r1172, %r1157, %r1154;
	max.s32 	%r1173, %r1157, %r1154;
	min.s32 	%r1174, %r1159, %r1156;
	max.s32 	%r1175, %r1159, %r1156;
	min.s32 	%r1176, %r1161, %r1158;
	max.s32 	%r1177, %r1161, %r1158;
	min.s32 	%r1178, %r1163, %r1160;
	max.s32 	%r1179, %r1163, %r1160;
	min.s32 	%r1180, %r1165, %r1162;
	max.s32 	%r1181, %r1165, %r1162;
	min.s32 	%r1182, %r1167, %r1164;
	max.s32 	%r1183, %r1167, %r1164;
	min.s32 	%r1184, %r1171, %r1168;
	max.s32 	%r1185, %r1171, %r1168;
	min.s32 	%r1186, %r1173, %r1170;
	max.s32 	%r1187, %r1173, %r1170;
	min.s32 	%r1188, %r1175, %r1172;
	max.s32 	%r1189, %r1175, %r1172;
	min.s32 	%r1190, %r1177, %r1174;
	max.s32 	%r1191, %r1177, %r1174;
	min.s32 	%r1192, %r1179, %r1176;
	max.s32 	%r1193, %r1179, %r1176;
	min.s32 	%r1194, %r1181, %r1178;
	max.s32 	%r1195, %r1181, %r1178;
	min.s32 	%r1196, %r1183, %r1180;
	max.s32 	%r1197, %r1183, %r1180;
	setp.lt.s32 	%p237, %r1164, %r1166;
	selp.b32 	%r1198, %r1182, %r1166, %p237;
	selp.b32 	%r1199, %r1166, %r1182, %p237;
	min.s32 	%r1200, %r1185, %r1169;
	max.s32 	%r1201, %r1185, %r1169;
	min.s32 	%r1202, %r1187, %r1184;
	max.s32 	%r1203, %r1187, %r1184;
	min.s32 	%r1204, %r1189, %r1186;
	max.s32 	%r1205, %r1189, %r1186;
	min.s32 	%r1206, %r1191, %r1188;
	max.s32 	%r1207, %r1191, %r1188;
	min.s32 	%r1208, %r1193, %r1190;
	max.s32 	%r1209, %r1193, %r1190;
	min.s32 	%r1210, %r1195, %r1192;
	max.s32 	%r1211, %r1195, %r1192;
	min.s32 	%r1212, %r1197, %r1194;
	max.s32 	%r1213, %r1197, %r1194;
	min.s32 	%r1214, %r1199, %r1196;
	max.s32 	%r1215, %r1199, %r1196;
	min.s32 	%r1216, %r1203, %r1200;
	max.s32 	%r1217, %r1203, %r1200;
	min.s32 	%r1218, %r1205, %r1202;
	max.s32 	%r1219, %r1205, %r1202;
	min.s32 	%r1220, %r1207, %r1204;
	max.s32 	%r1221, %r1207, %r1204;
	min.s32 	%r1222, %r1209, %r1206;
	max.s32 	%r1223, %r1209, %r1206;
	min.s32 	%r1224, %r1211, %r1208;
	max.s32 	%r1225, %r1211, %r1208;
	min.s32 	%r1226, %r1213, %r1210;
	max.s32 	%r1227, %r1213, %r1210;
	min.s32 	%r1228, %r1215, %r1212;
	max.s32 	%r1229, %r1215, %r1212;
	min.s32 	%r1230, %r1198, %r1214;
	max.s32 	%r1231, %r1198, %r1214;
	setp.gt.s32 	%p238, %r1203, %r1201;
	selp.b32 	%r1232, %r1201, %r1217, %p238;
	selp.b32 	%r1233, %r1217, %r1201, %p238;
	min.s32 	%r1234, %r1219, %r1216;
	max.s32 	%r1235, %r1219, %r1216;
	min.s32 	%r1236, %r1221, %r1218;
	max.s32 	%r1237, %r1221, %r1218;
	min.s32 	%r1238, %r1223, %r1220;
	max.s32 	%r1239, %r1223, %r1220;
	min.s32 	%r1240, %r1225, %r1222;
	max.s32 	%r1241, %r1225, %r1222;
	min.s32 	%r1242, %r1227, %r1224;
	max.s32 	%r1243, %r1227, %r1224;
	min.s32 	%r1244, %r1229, %r1226;
	max.s32 	%r1245, %r1229, %r1226;
	min.s32 	%r1246, %r1231, %r1228;
	max.s32 	%r1247, %r1231, %r1228;
	min.s32 	%r1248, %r1235, %r1232;
	max.s32 	%r1249, %r1235, %r1232;
	min.s32 	%r1250, %r1237, %r1234;
	max.s32 	%r1251, %r1237, %r1234;
	min.s32 	%r1252, %r1239, %r1236;
	max.s32 	%r1253, %r1239, %r1236;
	min.s32 	%r1254, %r1241, %r1238;
	max.s32 	%r1255, %r1241, %r1238;
	min.s32 	%r1256, %r1243, %r1240;
	max.s32 	%r1257, %r1243, %r1240;
	min.s32 	%r1258, %r1245, %r1242;
	max.s32 	%r1259, %r1245, %r1242;
	min.s32 	%r1260, %r1247, %r1244;
	max.s32 	%r1261, %r1247, %r1244;
	setp.lt.s32 	%p239, %r1228, %r1230;
	selp.b32 	%r1454, %r1246, %r1230, %p239;
	selp.b32 	%r1262, %r1230, %r1246, %p239;
	min.s32 	%r1469, %r1249, %r1233;
	max.s32 	%r1470, %r1249, %r1233;
	min.s32 	%r1467, %r1251, %r1248;
	max.s32 	%r1468, %r1251, %r1248;
	min.s32 	%r1465, %r1253, %r1250;
	max.s32 	%r1466, %r1253, %r1250;
	min.s32 	%r1463, %r1255, %r1252;
	max.s32 	%r1464, %r1255, %r1252;
	min.s32 	%r1461, %r1257, %r1254;
	max.s32 	%r1462, %r1257, %r1254;
	min.s32 	%r1459, %r1259, %r1256;
	max.s32 	%r1460, %r1259, %r1256;
	min.s32 	%r1457, %r1261, %r1258;
	max.s32 	%r1458, %r1261, %r1258;
	min.s32 	%r1455, %r1262, %r1260;
	max.s32 	%r1456, %r1262, %r1260;
	mad.lo.s32 	%r23, %r1, 68, %r989;
	mov.b32 	%r1471, 2;
$L__BB4_2:
	bar.sync 	0;
	add.s32 	%r1263, %r1471, -1;
	shr.u32 	%r1264, %r1471, 1;
	st.shared.u32 	[%r23], %r1470;
	st.shared.u32 	[%r23+4], %r1469;
	st.shared.u32 	[%r23+8], %r1468;
	st.shared.u32 	[%r23+12], %r1467;
	st.shared.u32 	[%r23+16], %r1466;
	st.shared.u32 	[%r23+20], %r1465;
	st.shared.u32 	[%r23+24], %r1464;
	st.shared.u32 	[%r23+28], %r1463;
	st.shared.u32 	[%r23+32], %r1462;
	st.shared.u32 	[%r23+36], %r1461;
	st.shared.u32 	[%r23+40], %r1460;
	st.shared.u32 	[%r23+44], %r1459;
	st.shared.u32 	[%r23+48], %r1458;
	st.shared.u32 	[%r23+52], %r1457;
	st.shared.u32 	[%r23+56], %r1456;
	st.shared.u32 	[%r23+60], %r1455;
	st.shared.u32 	[%r23+64], %r1454;
	bar.sync 	0;
	neg.s32 	%r1265, %r1471;
	and.b32  	%r1266, %r1, %r1265;
	mul.lo.s32 	%r1267, %r1266, 17;
	mul.lo.s32 	%r1268, %r1264, 17;
	and.b32  	%r1269, %r1263, %r1;
	mul.lo.s32 	%r1270, %r1269, 17;
	min.u32 	%r42, %r1270, 4352;
	min.u32 	%r43, %r1267, 4352;
	add.s32 	%r1271, %r43, %r1268;
	min.u32 	%r44, %r1271, 4352;
	add.s32 	%r1272, %r44, %r1268;
	min.u32 	%r45, %r1272, 4352;
	sub.s32 	%r1273, %r44, %r43;
	sub.s32 	%r1274, %r45, %r44;
	setp.lt.s32 	%p240, %r42, %r1274;
	sub.s32 	%r1275, %r42, %r1274;
	selp.b32 	%r1474, 0, %r1275, %p240;
	min.s32 	%r1472, %r1273, %r42;
	setp.ge.s32 	%p241, %r1474, %r1472;
	@%p241 bra 	$L__BB4_5;
	add.s32 	%r48, %r44, %r42;
$L__BB4_4:
	sub.s32 	%r1276, %r1472, %r1474;
	shr.u32 	%r1277, %r1276, 31;
	add.s32 	%r1278, %r1276, %r1277;
	shr.s32 	%r1279, %r1278, 1;
	add.s32 	%r1280, %r1279, %r1474;
	add.s32 	%r1281, %r1280, %r43;
	shl.b32 	%r1282, %r1281, 2;
	add.s32 	%r1284, %r989, %r1282;
	ld.shared.u32 	%r1285, [%r1284];
	not.b32 	%r1286, %r1280;
	add.s32 	%r1287, %r48, %r1286;
	shl.b32 	%r1288, %r1287, 2;
	add.s32 	%r1289, %r989, %r1288;
	ld.shared.u32 	%r1290, [%r1289];
	setp.gt.s32 	%p242, %r1290, %r1285;
	add.s32 	%r1291, %r1280, 1;
	selp.b32 	%r1474, %r1474, %r1291, %p242;
	selp.b32 	%r1472, %r1280, %r1472, %p242;
	setp.lt.s32 	%p243, %r1474, %r1472;
	@%p243 bra 	$L__BB4_4;
$L__BB4_5:
	add.s32 	%r54, %r1474, %r43;
	add.s32 	%r1292, %r44, %r42;
	sub.s32 	%r55, %r1292, %r1474;
	shl.b32 	%r1293, %r54, 2;
	add.s32 	%r56, %r989, %r1293;
	ld.shared.u32 	%r1478, [%r56];
	shl.b32 	%r1295, %r55, 2;
	add.s32 	%r58, %r989, %r1295;
	ld.shared.u32 	%r1475, [%r58];
	setp.ge.s32 	%p245, %r55, %r45;
	mov.pred 	%p328, 0;
	@%p245 bra 	$L__BB4_7;
	setp.ge.s32 	%p246, %r54, %r44;
	setp.gt.s32 	%p247, %r1475, %r1478;
	or.pred  	%p328, %p246, %p247;
$L__BB4_7:
	selp.b32 	%r1470, %r1475, %r1478, %p328;
	selp.u32 	%r1296, 1, 0, %p328;
	add.s32 	%r61, %r55, %r1296;
	not.pred 	%p248, %p328;
	selp.u32 	%r1297, 1, 0, %p248;
	add.s32 	%r62, %r54, %r1297;
	@%p248 bra 	$L__BB4_9;
	ld.shared.u32 	%r1475, [%r58+4];
	bra.uni 	$L__BB4_10;
$L__BB4_9:
	ld.shared.u32 	%r1478, [%r56+4];
$L__BB4_10:
	setp.ge.s32 	%p250, %r61, %r45;
	mov.pred 	%p329, 0;
	@%p250 bra 	$L__BB4_12;
	setp.ge.s32 	%p251, %r62, %r44;
	setp.gt.s32 	%p252, %r1475, %r1478;
	or.pred  	%p329, %p251, %p252;
$L__BB4_12:
	selp.b32 	%r1469, %r1475, %r1478, %p329;
	selp.u32 	%r1298, 1, 0, %p329;
	add.s32 	%r68, %r61, %r1298;
	not.pred 	%p253, %p329;
	selp.u32 	%r1299, 1, 0, %p253;
	add.s32 	%r69, %r62, %r1299;
	@%p329 bra 	$L__BB4_14;
	shl.b32 	%r1300, %r69, 2;
	add.s32 	%r1302, %r989, %r1300;
	ld.shared.u32 	%r1478, [%r1302];
	bra.uni 	$L__BB4_15;
$L__BB4_14:
	shl.b32 	%r1303, %r68, 2;
	add.s32 	%r1305, %r989, %r1303;
	ld.shared.u32 	%r1475, [%r1305];
$L__BB4_15:
	setp.ge.s32 	%p255, %r68, %r45;
	mov.pred 	%p330, 0;
	@%p255 bra 	$L__BB4_17;
	setp.ge.s32 	%p256, %r69, %r44;
	setp.gt.s32 	%p257, %r1475, %r1478;
	or.pred  	%p330, %p256, %p257;
$L__BB4_17:
	selp.b32 	%r1468, %r1475, %r1478, %p330;
	selp.u32 	%r1306, 1, 0, %p330;
	add.s32 	%r75, %r68, %r1306;
	not.pred 	%p258, %p330;
	selp.u32 	%r1307, 1, 0, %p258;
	add.s32 	%r76, %r69, %r1307;
	@%p330 bra 	$L__BB4_19;
	shl.b32 	%r1308, %r76, 2;
	add.s32 	%r1310, %r989, %r1308;
	ld.shared.u32 	%r1478, [%r1310];
	bra.uni 	$L__BB4_20;
$L__BB4_19:
	shl.b32 	%r1311, %r75, 2;
	add.s32 	%r1313, %r989, %r1311;
	ld.shared.u32 	%r1475, [%r1313];
$L__BB4_20:
	setp.ge.s32 	%p260, %r75, %r45;
	mov.pred 	%p331, 0;
	@%p260 bra 	$L__BB4_22;
	setp.ge.s32 	%p261, %r76, %r44;
	setp.gt.s32 	%p262, %r1475, %r1478;
	or.pred  	%p331, %p261, %p262;
$L__BB4_22:
	selp.b32 	%r1467, %r1475, %r1478, %p331;
	selp.u32 	%r1314, 1, 0, %p331;
	add.s32 	%r82, %r75, %r1314;
	not.pred 	%p263, %p331;
	selp.u32 	%r1315, 1, 0, %p263;
	add.s32 	%r83, %r76, %r1315;
	@%p331 bra 	$L__BB4_24;
	shl.b32 	%r1316, %r83, 2;
	add.s32 	%r1318, %r989, %r1316;
	ld.shared.u32 	%r1478, [%r1318];
	bra.uni 	$L__BB4_25;
$L__BB4_24:
	shl.b32 	%r1319, %r82, 2;
	add.s32 	%r1321, %r989, %r1319;
	ld.shared.u32 	%r1475, [%r1321];
$L__BB4_25:
	setp.ge.s32 	%p265, %r82, %r45;
	mov.pred 	%p332, 0;
	@%p265 bra 	$L__BB4_27;
	setp.ge.s32 	%p266, %r83, %r44;
	setp.gt.s32 	%p267, %r1475, %r1478;
	or.pred  	%p332, %p266, %p267;
$L__BB4_27:
	selp.b32 	%r1466, %r1475, %r1478, %p332;
	selp.u32 	%r1322, 1, 0, %p332;
	add.s32 	%r89, %r82, %r1322;
	not.pred 	%p268, %p332;
	selp.u32 	%r1323, 1, 0, %p268;
	add.s32 	%r90, %r83, %r1323;
	@%p332 bra 	$L__BB4_29;
	shl.b32 	%r1324, %r90, 2;
	add.s32 	%r1326, %r989, %r1324;
	ld.shared.u32 	%r1478, [%r1326];
	bra.uni 	$L__BB4_30;
$L__BB4_29:
	shl.b32 	%r1327, %r89, 2;
	add.s32 	%r1329, %r989, %r1327;
	ld.shared.u32 	%r1475, [%r1329];
$L__BB4_30:
	setp.ge.s32 	%p270, %r89, %r45;
	mov.pred 	%p333, 0;
	@%p270 bra 	$L__BB4_32;
	setp.ge.s32 	%p271, %r90, %r44;
	setp.gt.s32 	%p272, %r1475, %r1478;
	or.pred  	%p333, %p271, %p272;
$L__BB4_32:
	selp.b32 	%r1465, %r1475, %r1478, %p333;
	selp.u32 	%r1330, 1, 0, %p333;
	add.s32 	%r96, %r89, %r1330;
	not.pred 	%p273, %p333;
	selp.u32 	%r1331, 1, 0, %p273;
	add.s32 	%r97, %r90, %r1331;
	@%p333 bra 	$L__BB4_34;
	shl.b32 	%r1332, %r97, 2;
	add.s32 	%r1334, %r989, %r1332;
	ld.shared.u32 	%r1478, [%r1334];
	bra.uni 	$L__BB4_35;
$L__BB4_34:
	shl.b32 	%r1335, %r96, 2;
	add.s32 	%r1337, %r989, %r1335;
	ld.shared.u32 	%r1475, [%r1337];
$L__BB4_35:
	setp.ge.s32 	%p275, %r96, %r45;
	mov.pred 	%p334, 0;
	@%p275 bra 	$L__BB4_37;
	setp.ge.s32 	%p276, %r97, %r44;
	setp.gt.s32 	%p277, %r1475, %r1478;
	or.pred  	%p334, %p276, %p277;
$L__BB4_37:
	selp.b32 	%r1464, %r1475, %r1478, %p334;
	selp.u32 	%r1338, 1, 0, %p334;
	add.s32 	%r103, %r96, %r1338;
	not.pred 	%p278, %p334;
	selp.u32 	%r1339, 1, 0, %p278;
	add.s32 	%r104, %r97, %r1339;
	@%p334 bra 	$L__BB4_39;
	shl.b32 	%r1340, %r104, 2;
	add.s32 	%r1342, %r989, %r1340;
	ld.shared.u32 	%r1478, [%r1342];
	bra.uni 	$L__BB4_40;
$L__BB4_39:
	shl.b32 	%r1343, %r103, 2;
	add.s32 	%r1345, %r989, %r1343;
	ld.shared.u32 	%r1475, [%r1345];
$L__BB4_40:
	setp.ge.s32 	%p280, %r103, %r45;
	mov.pred 	%p335, 0;
	@%p280 bra 	$L__BB4_42;
	setp.ge.s32 	%p281, %r104, %r44;
	setp.gt.s32 	%p282, %r1475, %r1478;
	or.pred  	%p335, %p281, %p282;
$L__BB4_42:
	selp.b32 	%r1463, %r1475, %r1478, %p335;
	selp.u32 	%r1346, 1, 0, %p335;
	add.s32 	%r110, %r103, %r1346;
	not.pred 	%p283, %p335;
	selp.u32 	%r1347, 1, 0, %p283;
	add.s32 	%r111, %r104, %r1347;
	@%p335 bra 	$L__BB4_44;
	shl.b32 	%r1348, %r111, 2;
	add.s32 	%r1350, %r989, %r1348;
	ld.shared.u32 	%r1478, [%r1350];
	bra.uni 	$L__BB4_45;
$L__BB4_44:
	shl.b32 	%r1351, %r110, 2;
	add.s32 	%r1353, %r989, %r1351;
	ld.shared.u32 	%r1475, [%r1353];
$L__BB4_45:
	setp.ge.s32 	%p285, %r110, %r45;
	mov.pred 	%p336, 0;
	@%p285 bra 	$L__BB4_47;
	setp.ge.s32 	%p286, %r111, %r44;
	setp.gt.s32 	%p287, %r1475, %r1478;
	or.pred  	%p336, %p286, %p287;
$L__BB4_47:
	selp.b32 	%r1462, %r1475, %r1478, %p336;
	selp.u32 	%r1354, 1, 0, %p336;
	add.s32 	%r117, %r110, %r1354;
	not.pred 	%p288, %p336;
	selp.u32 	%r1355, 1, 0, %p288;
	add.s32 	%r118, %r111, %r1355;
	@%p336 bra 	$L__BB4_49;
	shl.b32 	%r1356, %r118, 2;
	add.s32 	%r1358, %r989, %r1356;
	ld.shared.u32 	%r1478, [%r1358];
	bra.uni 	$L__BB4_50;
$L__BB4_49:
	shl.b32 	%r1359, %r117, 2;
	add.s32 	%r1361, %r989, %r1359;
	ld.shared.u32 	%r1475, [%r1361];
$L__BB4_50:
	setp.ge.s32 	%p290, %r117, %r45;
	mov.pred 	%p337, 0;
	@%p290 bra 	$L__BB4_52;
	setp.ge.s32 	%p291, %r118, %r44;
	setp.gt.s32 	%p292, %r1475, %r1478;
	or.pred  	%p337, %p291, %p292;
$L__BB4_52:
	selp.b32 	%r1461, %r1475, %r1478, %p337;
	selp.u32 	%r1362, 1, 0, %p337;
	add.s32 	%r124, %r117, %r1362;
	not.pred 	%p293, %p337;
	selp.u32 	%r1363, 1, 0, %p293;
	add.s32 	%r125, %r118, %r1363;
	@%p337 bra 	$L__BB4_54;
	shl.b32 	%r1364, %r125, 2;
	add.s32 	%r1366, %r989, %r1364;
	ld.shared.u32 	%r1478, [%r1366];
	bra.uni 	$L__BB4_55;
$L__BB4_54:
	shl.b32 	%r1367, %r124, 2;
	add.s32 	%r1369, %r989, %r1367;
	ld.shared.u32 	%r1475, [%r1369];
$L__BB4_55:
	setp.ge.s32 	%p295, %r124, %r45;
	mov.pred 	%p338, 0;
	@%p295 bra 	$L__BB4_57;
	setp.ge.s32 	%p296, %r125, %r44;
	setp.gt.s32 	%p297, %r1475, %r1478;
	or.pred  	%p338, %p296, %p297;
$L__BB4_57:
	selp.b32 	%r1460, %r1475, %r1478, %p338;
	selp.u32 	%r1370, 1, 0, %p338;
	add.s32 	%r131, %r124, %r1370;
	not.pred 	%p298, %p338;
	selp.u32 	%r1371, 1, 0, %p298;
	add.s32 	%r132, %r125, %r1371;
	@%p338 bra 	$L__BB4_59;
	shl.b32 	%r1372, %r132, 2;
	add.s32 	%r1374, %r989, %r1372;
	ld.shared.u32 	%r1478, [%r1374];
	bra.uni 	$L__BB4_60;
$L__BB4_59:
	shl.b32 	%r1375, %r131, 2;
	add.s32 	%r1377, %r989, %r1375;
	ld.shared.u32 	%r1475, [%r1377];
$L__BB4_60:
	setp.ge.s32 	%p300, %r131, %r45;
	mov.pred 	%p339, 0;
	@%p300 bra 	$L__BB4_62;
	setp.ge.s32 	%p301, %r132, %r44;
	setp.gt.s32 	%p302, %r1475, %r1478;
	or.pred  	%p339, %p301, %p302;
$L__BB4_62:
	selp.b32 	%r1459, %r1475, %r1478, %p339;
	selp.u32 	%r1378, 1, 0, %p339;
	add.s32 	%r138, %r131, %r1378;
	not.pred 	%p303, %p339;
	selp.u32 	%r1379, 1, 0, %p303;
	add.s32 	%r139, %r132, %r1379;
	@%p339 bra 	$L__BB4_64;
	shl.b32 	%r1380, %r139, 2;
	add.s32 	%r1382, %r989, %r1380;
	ld.shared.u32 	%r1478, [%r1382];
	bra.uni 	$L__BB4_65;
$L__BB4_64:
	shl.b32 	%r1383, %r138, 2;
	add.s32 	%r1385, %r989, %r1383;
	ld.shared.u32 	%r1475, [%r1385];
$L__BB4_65:
	setp.ge.s32 	%p305, %r138, %r45;
	mov.pred 	%p340, 0;
	@%p305 bra 	$L__BB4_67;
	setp.ge.s32 	%p306, %r139, %r44;
	setp.gt.s32 	%p307, %r1475, %r1478;
	or.pred  	%p340, %p306, %p307;
$L__BB4_67:
	selp.b32 	%r1458, %r1475, %r1478, %p340;
	selp.u32 	%r1386, 1, 0, %p340;
	add.s32 	%r145, %r138, %r1386;
	not.pred 	%p308, %p340;
	selp.u32 	%r1387, 1, 0, %p308;
	add.s32 	%r146, %r139, %r1387;
	@%p340 bra 	$L__BB4_69;
	shl.b32 	%r1388, %r146, 2;
	add.s32 	%r1390, %r989, %r1388;
	ld.shared.u32 	%r1478, [%r1390];
	bra.uni 	$L__BB4_70;
$L__BB4_69:
	shl.b32 	%r1391, %r145, 2;
	add.s32 	%r1393, %r989, %r1391;
	ld.shared.u32 	%r1475, [%r1393];
$L__BB4_70:
	setp.ge.s32 	%p310, %r145, %r45;
	mov.pred 	%p341, 0;
	@%p310 bra 	$L__BB4_72;
	setp.ge.s32 	%p311, %r146, %r44;
	setp.gt.s32 	%p312, %r1475, %r1478;
	or.pred  	%p341, %p311, %p312;
$L__BB4_72:
	selp.b32 	%r1457, %r1475, %r1478, %p341;
	selp.u32 	%r1394, 1, 0, %p341;
	add.s32 	%r152, %r145, %r1394;
	not.pred 	%p313, %p341;
	selp.u32 	%r1395, 1, 0, %p313;
	add.s32 	%r153, %r146, %r1395;
	@%p341 bra 	$L__BB4_74;
	shl.b32 	%r1396, %r153, 2;
	add.s32 	%r1398, %r989, %r1396;
	ld.shared.u32 	%r1478, [%r1398];
	bra.uni 	$L__BB4_75;
$L__BB4_74:
	shl.b32 	%r1399, %r152, 2;
	add.s32 	%r1401, %r989, %r1399;
	ld.shared.u32 	%r1475, [%r1401];
$L__BB4_75:
	setp.ge.s32 	%p315, %r152, %r45;
	mov.pred 	%p342, 0;
	@%p315 bra 	$L__BB4_77;
	setp.ge.s32 	%p316, %r153, %r44;
	setp.gt.s32 	%p317, %r1475, %r1478;
	or.pred  	%p342, %p316, %p317;
$L__BB4_77:
	selp.b32 	%r1456, %r1475, %r1478, %p342;
	selp.u32 	%r1402, 1, 0, %p342;
	add.s32 	%r159, %r152, %r1402;
	not.pred 	%p318, %p342;
	selp.u32 	%r1403, 1, 0, %p318;
	add.s32 	%r160, %r153, %r1403;
	@%p342 bra 	$L__BB4_79;
	shl.b32 	%r1404, %r160, 2;
	add.s32 	%r1406, %r989, %r1404;
	ld.shared.u32 	%r1478, [%r1406];
	bra.uni 	$L__BB4_80;
$L__BB4_79:
	shl.b32 	%r1407, %r159, 2;
	add.s32 	%r1409, %r989, %r1407;
	ld.shared.u32 	%r1475, [%r1409];
$L__BB4_80:
	setp.ge.s32 	%p320, %r159, %r45;
	mov.pred 	%p343, 0;
	@%p320 bra 	$L__BB4_82;
	setp.ge.s32 	%p321, %r160, %r44;
	setp.gt.s32 	%p322, %r1475, %r1478;
	or.pred  	%p343, %p321, %p322;
$L__BB4_82:
	selp.b32 	%r1455, %r1475, %r1478, %p343;
	selp.u32 	%r1410, 1, 0, %p343;
	add.s32 	%r166, %r159, %r1410;
	not.pred 	%p323, %p343;
	selp.u32 	%r1411, 1, 0, %p323;
	add.s32 	%r167, %r160, %r1411;
	@%p343 bra 	$L__BB4_84;
	shl.b32 	%r1412, %r167, 2;
	add.s32 	%r1414, %r989, %r1412;
	ld.shared.u32 	%r1478, [%r1414];
	bra.uni 	$L__BB4_85;
$L__BB4_84:
	shl.b32 	%r1415, %r166, 2;
	add.s32 	%r1417, %r989, %r1415;
	ld.shared.u32 	%r1475, [%r1417];
$L__BB4_85:
	setp.lt.s32 	%p324, %r166, %r45;
	setp.lt.s32 	%p325, %r167, %r44;
	max.s32 	%r1418, %r1475, %r1478;
	selp.b32 	%r1419, %r1418, %r1475, %p325;
	selp.b32 	%r1454, %r1419, %r1478, %p324;
	shl.b32 	%r173, %r1471, 1;
	setp.lt.u32 	%p326, %r1471, 129;
	mov.u32 	%r1471, %r173;
	@%p326 bra 	$L__BB4_2;
	ld.param.s8 	%rs3, [_ZN3cub18CUB_300001_SM_10006detail10merge_sort30DeviceMergeSortBlockSortKernelINS2_10policy_hubIN6thrust24THRUST_300001_SM_1000_NS6detail15normal_iteratorINS6_10device_ptrIiEEEEE9Policy600ESB_PNS0_8NullTypeESB_SF_m12greater_thaniSE_EEvbT0_T1_T2_T3_T4_PT6_PT7_T5_NS1_7vsmem_tE_param_0];
	bar.sync 	0;
	setp.eq.s16 	%p327, %rs3, 0;
	@%p327 bra 	$L__BB4_88;
	st.shared.u32 	[%r5], %r1470;
	st.shared.u32 	[%r5+4], %r1469;
	st.shared.u32 	[%r5+8], %r1468;
	st.shared.u32 	[%r5+12], %r1467;
	st.shared.u32 	[%r5+16], %r1466;
	st.shared.u32 	[%r5+20], %r1465;
	st.shared.u32 	[%r5+24], %r1464;
	st.shared.u32 	[%r5+28], %r1463;
	st.shared.u32 	[%r5+32], %r1462;
	st.shared.u32 	[%r5+36], %r1461;
	st.shared.u32 	[%r5+40], %r1460;
	st.shared.u32 	[%r5+44], %r1459;
	st.shared.u32 	[%r5+48], %r1458;
	st.shared.u32 	[%r5+52], %r1457;
	st.shared.u32 	[%r5+56], %r1456;
	st.shared.u32 	[%r5+60], %r1455;
	st.shared.u32 	[%r5+64], %r1454;
	bar.warp.sync 	-1;
	ld.shared.u32 	%r1420, [%r4];
	ld.shared.u32 	%r1421, [%r4+128];
	ld.shared.u32 	%r1422, [%r4+256];
	ld.shared.u32 	%r1423, [%r4+384];
	ld.shared.u32 	%r1424, [%r4+512];
	ld.shared.u32 	%r1425, [%r4+640];
	ld.shared.u32 	%r1426, [%r4+768];
	ld.shared.u32 	%r1427, [%r4+896];
	ld.shared.u32 	%r1428, [%r4+1024];
	ld.shared.u32 	%r1429, [%r4+1152];
	ld.shared.u32 	%r1430, [%r4+1280];
	ld.shared.u32 	%r1431, [%r4+1408];
	ld.shared.u32 	%r1432, [%r4+1536];
	ld.shared.u32 	%r1433, [%r4+1664];
	ld.shared.u32 	%r1434, [%r4+1792];
	ld.shared.u32 	%r1435, [%r4+1920];
	ld.shared.u32 	%r1436, [%r4+2048];
	cvt.u64.u32 	%rd32, %r3;
	cvt.u64.u32 	%rd33, %r2;
	add.s64 	%rd34, %rd4, %rd33;
	add.s64 	%rd35, %rd34, %rd32;
	shl.b64 	%rd36, %rd35, 2;
	add.s64 	%rd37, %rd3, %rd36;
	st.global.u32 	[%rd37], %r1420;
	st.global.u32 	[%rd37+128], %r1421;
	st.global.u32 	[%rd37+256], %r1422;
	st.global.u32 	[%rd37+384], %r1423;
	st.global.u32 	[%rd37+512], %r1424;
	st.global.u32 	[%rd37+640], %r1425;
	st.global.u32 	[%rd37+768], %r1426;
	st.global.u32 	[%rd37+896], %r1427;
	st.global.u32 	[%rd37+1024], %r1428;
	st.global.u32 	[%rd37+1152], %r1429;
	st.global.u32 	[%rd37+1280], %r1430;
	st.global.u32 	[%rd37+1408], %r1431;
	st.global.u32 	[%rd37+1536], %r1432;
	st.global.u32 	[%rd37+1664], %r1433;
	st.global.u32 	[%rd37+1792], %r1434;
	st.global.u32 	[%rd37+1920], %r1435;
	st.global.u32 	[%rd37+2048], %r1436;
	bra.uni 	$L__BB4_283;
$L__BB4_88:
	st.shared.u32 	[%r5], %r1470;
	st.shared.u32 	[%r5+4], %r1469;
	st.shared.u32 	[%r5+8], %r1468;
	st.shared.u32 	[%r5+12], %r1467;
	st.shared.u32 	[%r5+16], %r1466;
	st.shared.u32 	[%r5+20], %r1465;
	st.shared.u32 	[%r5+24], %r1464;
	st.shared.u32 	[%r5+28], %r1463;
	st.shared.u32 	[%r5+32], %r1462;
	st.shared.u32 	[%r5+36], %r1461;
	st.shared.u32 	[%r5+40], %r1460;
	st.shared.u32 	[%r5+44], %r1459;
	st.shared.u32 	[%r5+48], %r1458;
	st.shared.u32 	[%r5+52], %r1457;
	st.shared.u32 	[%r5+56], %r1456;
	st.shared.u32 	[%r5+60], %r1455;
	st.shared.u32 	[%r5+64], %r1454;
	bar.warp.sync 	-1;
	ld.shared.u32 	%r1437, [%r4];
	ld.shared.u32 	%r1438, [%r4+128];
	ld.shared.u32 	%r1439, [%r4+256];
	ld.shared.u32 	%r1440, [%r4+384];
	ld.shared.u32 	%r1441, [%r4+512];
	ld.shared.u32 	%r1442, [%r4+640];
	ld.shared.u32 	%r1443, [%r4+768];
	ld.shared.u32 	%r1444, [%r4+896];
	ld.shared.u32 	%r1445, [%r4+1024];
	ld.shared.u32 	%r1446, [%r4+1152];
	ld.shared.u32 	%r1447, [%r4+1280];
	ld.shared.u32 	%r1448, [%r4+1408];
	ld.shared.u32 	%r1449, [%r4+1536];
	ld.shared.u32 	%r1450, [%r4+1664];
	ld.shared.u32 	%r1451, [%r4+1792];
	ld.shared.u32 	%r1452, [%r4+1920];
	ld.shared.u32 	%r1453, [%r4+2048];
	add.s64 	%rd39, %rd1, %rd30;
	st.global.u32 	[%rd39], %r1437;
	st.global.u32 	[%rd39+128], %r1438;
	st.global.u32 	[%rd39+256], %r1439;
	st.global.u32 	[%rd39+384], %r1440;
	st.global.u32 	[%rd39+512], %r1441;
	st.global.u32 	[%rd39+640], %r1442;
	st.global.u32 	[%rd39+768], %r1443;
	st.global.u32 	[%rd39+896], %r1444;
	st.global.u32 	[%rd39+1024], %r1445;
	st.global.u32 	[%rd39+1152], %r1446;
	st.global.u32 	[%rd39+1280], %r1447;
	st.global.u32 	[%rd39+1408], %r1448;
	st.global.u32 	[%rd39+1536], %r1449;
	st.global.u32 	[%rd39+1664], %r1450;
	st.global.u32 	[%rd39+1792], %r1451;
	st.global.u32 	[%rd39+1920], %r1452;
	st.global.u32 	[%rd39+2048], %r1453;
	bra.uni 	$L__BB4_283;
$L__BB4_89:
	cvt.u32.u64 	%r469, %rd4;
	cvt.u32.u64 	%r470, %rd10;
	sub.s32 	%r471, %r470, %r469;
	min.s32 	%r174, %r471, 4352;
	// begin inline asm
	griddepcontrol.wait;
	// end inline asm
	shl.b64 	%rd17, %rd4, 2;
	add.s64 	%rd18, %rd2, %rd17;
	mov.u32 	%r175, %tid.x;
	ld.global.u32 	%r1523, [%rd18];
	and.b32  	%r472, %r175, 31;
	and.b32  	%r473, %r175, 992;
	mul.lo.s32 	%r474, %r473, 17;
	or.b32  	%r177, %r474, %r472;
	setp.ge.s32 	%p66, %r177, %r174;
	shl.b32 	%r475, %r177, 2;
	cvt.u64.u32 	%rd19, %r475;
	add.s64 	%rd6, %rd18, %rd19;
	mov.u32 	%r1507, %r1523;
	@%p66 bra 	$L__BB4_91;
	ld.global.u32 	%r1507, [%rd6];
$L__BB4_91:
	add.s32 	%r180, %r177, 32;
	setp.ge.s32 	%p67, %r180, %r174;
	mov.u32 	%r1508, %r1523;
	@%p67 bra 	$L__BB4_93;
	ld.global.u32 	%r1508, [%rd6+128];
$L__BB4_93:
	add.s32 	%r183, %r177, 64;
	setp.ge.s32 	%p68, %r183, %r174;
	mov.u32 	%r1509, %r1523;
	@%p68 bra 	$L__BB4_95;
	ld.global.u32 	%r1509, [%rd6+256];
$L__BB4_95:
	add.s32 	%r186, %r177, 96;
	setp.ge.s32 	%p69, %r186, %r174;
	mov.u32 	%r1510, %r1523;
	@%p69 bra 	$L__BB4_97;
	ld.global.u32 	%r1510, [%rd6+384];
$L__BB4_97:
	add.s32 	%r189, %r177, 128;
	setp.ge.s32 	%p70, %r189, %r174;
	mov.u32 	%r1511, %r1523;
	@%p70 bra 	$L__BB4_99;
	ld.global.u32 	%r1511, [%rd6+512];
$L__BB4_99:
	add.s32 	%r192, %r177, 160;
	setp.ge.s32 	%p71, %r192, %r174;
	mov.u32 	%r1512, %r1523;
	@%p71 bra 	$L__BB4_101;
	ld.global.u32 	%r1512, [%rd6+640];
$L__BB4_101:
	add.s32 	%r195, %r177, 192;
	setp.ge.s32 	%p72, %r195, %r174;
	mov.u32 	%r1513, %r1523;
	@%p72 bra 	$L__BB4_103;
	ld.global.u32 	%r1513, [%rd6+768];
$L__BB4_103:
	add.s32 	%r198, %r177, 224;
	setp.ge.s32 	%p73, %r198, %r174;
	mov.u32 	%r1514, %r1523;
	@%p73 bra 	$L__BB4_105;
	ld.global.u32 	%r1514, [%rd6+896];
$L__BB4_105:
	add.s32 	%r201, %r177, 256;
	setp.ge.s32 	%p74, %r201, %r174;
	mov.u32 	%r1515, %r1523;
	@%p74 bra 	$L__BB4_107;
	ld.global.u32 	%r1515, [%rd6+1024];
$L__BB4_107:
	add.s32 	%r204, %r177, 288;
	setp.ge.s32 	%p75, %r204, %r174;
	mov.u32 	%r1516, %r1523;
	@%p75 bra 	$L__BB4_109;
	ld.global.u32 	%r1516, [%rd6+1152];
$L__BB4_109:
	add.s32 	%r207, %r177, 320;
	setp.ge.s32 	%p76, %r207, %r174;
	mov.u32 	%r1517, %r1523;
	@%p76 bra 	$L__BB4_111;
	ld.global.u32 	%r1517, [%rd6+1280];
$L__BB4_111:
	add.s32 	%r210, %r177, 352;
	setp.ge.s32 	%p77, %r210, %r174;
	mov.u32 	%r1518, %r1523;
	@%p77 bra 	$L__BB4_113;
	ld.global.u32 	%r1518, [%rd6+1408];
$L__BB4_113:
	add.s32 	%r213, %r177, 384;
	setp.ge.s32 	%p78, %r213, %r174;
	mov.u32 	%r1519, %r1523;
	@%p78 bra 	$L__BB4_115;
	ld.global.u32 	%r1519, [%rd6+1536];
$L__BB4_115:
	add.s32 	%r216, %r177, 416;
	setp.ge.s32 	%p79, %r216, %r174;
	mov.u32 	%r1520, %r1523;
	@%p79 bra 	$L__BB4_117;
	ld.global.u32 	%r1520, [%rd6+1664];
$L__BB4_117:
	add.s32 	%r219, %r177, 448;
	setp.ge.s32 	%p80, %r219, %r174;
	mov.u32 	%r1521, %r1523;
	@%p80 bra 	$L__BB4_119;
	ld.global.u32 	%r1521, [%rd6+1792];
$L__BB4_119:
	add.s32 	%r222, %r177, 480;
	setp.ge.s32 	%p81, %r222, %r174;
	mov.u32 	%r1522, %r1523;
	@%p81 bra 	$L__BB4_121;
	ld.global.u32 	%r1522, [%rd6+1920];
$L__BB4_121:
	add.s32 	%r225, %r177, 512;
	setp.ge.s32 	%p82, %r225, %r174;
	@%p82 bra 	$L__BB4_123;
	ld.global.u32 	%r1523, [%rd6+2048];
$L__BB4_123:
	// begin inline asm
	mov.u32 %r476, %laneid;
	// end inline asm
	shr.u32 	%r477, %r175, 5;
	mad.lo.s32 	%r478, %r477, 544, %r476;
	shl.b32 	%r479, %r478, 2;
	mov.u32 	%r480, _ZZN3cub18CUB_300001_SM_10006detail10merge_sort30DeviceMergeSortBlockSortKernelINS2_10policy_hubIN6thrust24THRUST_300001_SM_1000_NS6detail15normal_iteratorINS6_10device_ptrIiEEEEE9Policy600ESB_PNS0_8NullTypeESB_SF_m12greater_thaniSE_EEvbT0_T1_T2_T3_T4_PT6_PT7_T5_NS1_7vsmem_tEE19static_temp_storage;
	add.s32 	%r228, %r480, %r479;
	st.shared.u32 	[%r228], %r1507;
	st.shared.u32 	[%r228+128], %r1508;
	st.shared.u32 	[%r228+256], %r1509;
	st.shared.u32 	[%r228+384], %r1510;
	st.shared.u32 	[%r228+512], %r1511;
	st.shared.u32 	[%r228+640], %r1512;
	st.shared.u32 	[%r228+768], %r1513;
	st.shared.u32 	[%r228+896], %r1514;
	st.shared.u32 	[%r228+1024], %r1515;
	st.shared.u32 	[%r228+1152], %r1516;
	st.shared.u32 	[%r228+1280], %r1517;
	st.shared.u32 	[%r228+1408], %r1518;
	st.shared.u32 	[%r228+1536], %r1519;
	st.shared.u32 	[%r228+1664], %r1520;
	st.shared.u32 	[%r228+1792], %r1521;
	st.shared.u32 	[%r228+1920], %r1522;
	st.shared.u32 	[%r228+2048], %r1523;
	bar.warp.sync 	-1;
	shl.b32 	%r481, %r476, 6;
	add.s32 	%r229, %r228, %r481;
	ld.shared.u32 	%r1557, [%r229];
	ld.shared.u32 	%r482, [%r229+4];
	ld.shared.u32 	%r483, [%r229+8];
	ld.shared.u32 	%r484, [%r229+12];
	ld.shared.u32 	%r485, [%r229+16];
	ld.shared.u32 	%r486, [%r229+20];
	ld.shared.u32 	%r487, [%r229+24];
	ld.shared.u32 	%r488, [%r229+28];
	ld.shared.u32 	%r489, [%r229+32];
	ld.shared.u32 	%r490, [%r229+36];
	ld.shared.u32 	%r491, [%r229+40];
	ld.shared.u32 	%r492, [%r229+44];
	ld.shared.u32 	%r493, [%r229+48];
	ld.shared.u32 	%r494, [%r229+52];
	ld.shared.u32 	%r495, [%r229+56];
	ld.shared.u32 	%r496, [%r229+60];
	ld.shared.u32 	%r497, [%r229+64];
	bar.sync 	0;
	// begin inline asm
	griddepcontrol.launch_dependents;
	// end inline asm
	mul.lo.s32 	%r498, %r175, 17;
	add.s32 	%r499, %r498, 1;
	setp.lt.u32 	%p83, %r499, %r174;
	min.s32 	%r500, %r1557, %r482;
	selp.b32 	%r1556, %r482, %r1557, %p83;
	selp.b32 	%r501, %r500, %r1557, %p83;
	add.s32 	%r502, %r498, 2;
	setp.lt.u32 	%p84, %r502, %r174;
	min.s32 	%r503, %r501, %r483;
	selp.b32 	%r1555, %r483, %r501, %p84;
	selp.b32 	%r504, %r503, %r501, %p84;
	add.s32 	%r505, %r498, 3;
	setp.lt.u32 	%p85, %r505, %r174;
	min.s32 	%r506, %r504, %r484;
	selp.b32 	%r1554, %r484, %r504, %p85;
	selp.b32 	%r507, %r506, %r504, %p85;
	add.s32 	%r508, %r498, 4;
	setp.lt.u32 	%p86, %r508, %r174;
	min.s32 	%r509, %r507, %r485;
	selp.b32 	%r1553, %r485, %r507, %p86;
	selp.b32 	%r510, %r509, %r507, %p86;
	add.s32 	%r511, %r498, 5;
	setp.lt.u32 	%p87, %r511, %r174;
	min.s32 	%r512, %r510, %r486;
	selp.b32 	%r1552, %r486, %r510, %p87;
	selp.b32 	%r513, %r512, %r510, %p87;
	add.s32 	%r514, %r498, 6;
	setp.lt.u32 	%p88, %r514, %r174;
	min.s32 	%r515, %r513, %r487;
	selp.b32 	%r1551, %r487, %r513, %p88;
	selp.b32 	%r516, %r515, %r513, %p88;
	add.s32 	%r517, %r498, 7;
	setp.lt.u32 	%p89, %r517, %r174;
	min.s32 	%r518, %r516, %r488;
	selp.b32 	%r1550, %r488, %r516, %p89;
	selp.b32 	%r519, %r518, %r516, %p89;
	add.s32 	%r520, %r498, 8;
	setp.lt.u32 	%p90, %r520, %r174;
	min.s32 	%r521, %r519, %r489;
	selp.b32 	%r1549, %r489, %r519, %p90;
	selp.b32 	%r522, %r521, %r519, %p90;
	add.s32 	%r523, %r498, 9;
	setp.lt.u32 	%p91, %r523, %r174;
	min.s32 	%r524, %r522, %r490;
	selp.b32 	%r1548, %r490, %r522, %p91;
	selp.b32 	%r525, %r524, %r522, %p91;
	add.s32 	%r526, %r498, 10;
	setp.lt.u32 	%p92, %r526, %r174;
	min.s32 	%r527, %r525, %r491;
	selp.b32 	%r1547, %r491, %r525, %p92;
	selp.b32 	%r528, %r527, %r525, %p92;
	add.s32 	%r529, %r498, 11;
	setp.lt.u32 	%p93, %r529, %r174;
	min.s32 	%r530, %r528, %r492;
	selp.b32 	%r1546, %r492, %r528, %p93;
	selp.b32 	%r531, %r530, %r528, %p93;
	add.s32 	%r532, %r498, 12;
	setp.lt.u32 	%p94, %r532, %r174;
	min.s32 	%r533, %r531, %r493;
	selp.b32 	%r1545, %r493, %r531, %p94;
	selp.b32 	%r534, %r533, %r531, %p94;
	add.s32 	%r535, %r498, 13;
	setp.lt.u32 	%p95, %r535, %r174;
	min.s32 	%r536, %r534, %r494;
	selp.b32 	%r1544, %r494, %r534, %p95;
	selp.b32 	%r537, %r536, %r534, %p95;
	add.s32 	%r538, %r498, 14;
	setp.lt.u32 	%p96, %r538, %r174;
	min.s32 	%r539, %r537, %r495;
	selp.b32 	%r1543, %r495, %r537, %p96;
	selp.b32 	%r540, %r539, %r537, %p96;
	add.s32 	%r541, %r498, 15;
	setp.lt.u32 	%p97, %r541, %r174;
	min.s32 	%r542, %r540, %r496;
	selp.b32 	%r1542, %r496, %r540, %p97;
	selp.b32 	%r543, %r542, %r540, %p97;
	add.s32 	%r544, %r498, 16;
	setp.lt.u32 	%p98, %r544, %r174;
	selp.b32 	%r1541, %r497, %r543, %p98;
	setp.ge.u32 	%p99, %r498, %r174;
	@%p99 bra 	$L__BB4_125;
	min.s32 	%r545, %r1556, %r1557;
	max.s32 	%r546, %r1556, %r1557;
	min.s32 	%r547, %r1554, %r1555;
	max.s32 	%r548, %r1554, %r1555;
	min.s32 	%r549, %r1552, %r1553;
	max.s32 	%r550, %r1552, %r1553;
	min.s32 	%r551, %r1550, %r1551;
	max.s32 	%r552, %r1550, %r1551;
	min.s32 	%r553, %r1548, %r1549;
	max.s32 	%r554, %r1548, %r1549;
	min.s32 	%r555, %r1546, %r1547;
	max.s32 	%r556, %r1546, %r1547;
	min.s32 	%r557, %r1544, %r1545;
	max.s32 	%r558, %r1544, %r1545;
	min.s32 	%r559, %r1542, %r1543;
	max.s32 	%r560, %r1542, %r1543;
	min.s32 	%r561, %r548, %r545;
	max.s32 	%r562, %r548, %r545;
	min.s32 	%r563, %r550, %r547;
	max.s32 	%r564, %r550, %r547;
	min.s32 	%r565, %r552, %r549;
	max.s32 	%r566, %r552, %r549;
	min.s32 	%r567, %r554, %r551;
	max.s32 	%r568, %r554, %r551;
	min.s32 	%r569, %r556, %r553;
	max.s32 	%r570, %r556, %r553;
	min.s32 	%r571, %r558, %r555;
	max.s32 	%r572, %r558, %r555;
	min.s32 	%r573, %r560, %r557;
	max.s32 	%r574, %r560, %r557;
	min.s32 	%r575, %r1541, %r559;
	max.s32 	%r576, %r1541, %r559;
	setp.gt.s32 	%p100, %r548, %r546;
	selp.b32 	%r577, %r546, %r562, %p100;
	selp.b32 	%r578, %r562, %r546, %p100;
	min.s32 	%r579, %r564, %r561;
	max.s32 	%r580, %r564, %r561;
	min.s32 	%r581, %r566, %r563;
	max.s32 	%r582, %r566, %r563;
	min.s32 	%r583, %r568, %r565;
	max.s32 	%r584, %r568, %r565;
	min.s32 	%r585, %r570, %r567;
	max.s32 	%r586, %r570, %r567;
	min.s32 	%r587, %r572, %r569;
	max.s32 	%r588, %r572, %r569;
	min.s32 	%r589, %r574, %r571;
	max.s32 	%r590, %r574, %r571;
	min.s32 	%r591, %r576, %r573;
	max.s32 	%r592, %r576, %r573;
	min.s32 	%r593, %r580, %r577;
	max.s32 	%r594, %r580, %r577;
	min.s32 	%r595, %r582, %r579;
	max.s32 	%r596, %r582, %r579;
	min.s32 	%r597, %r584, %r581;
	max.s32 	%r598, %r584, %r581;
	min.s32 	%r599, %r586, %r583;
	max.s32 	%r600, %r586, %r583;
	min.s32 	%r601, %r588, %r585;
	max.s32 	%r602, %r588, %r585;
	min.s32 	%r603, %r590, %r587;
	max.s32 	%r604, %r590, %r587;
	min.s32 	%r605, %r592, %r589;
	max.s32 	%r606, %r592, %r589;
	setp.lt.s32 	%p101, %r573, %r575;
	selp.b32 	%r607, %r591, %r575, %p101;
	selp.b32 	%r608, %r575, %r591, %p101;
	min.s32 	%r609, %r594, %r578;
	max.s32 	%r610, %r594, %r578;
	min.s32 	%r611, %r596, %r593;
	max.s32 	%r612, %r596, %r593;
	min.s32 	%r613, %r598, %r595;
	max.s32 	%r614, %r598, %r595;
	min.s32 	%r615, %r600, %r597;
	max.s32 	%r616, %r600, %r597;
	min.s32 	%r617, %r602, %r599;
	max.s32 	%r618, %r602, %r599;
	min.s32 	%r619, %r604, %r601;
	max.s32 	%r620, %r604, %r601;
	min.s32 	%r621, %r606, %r603;
	max.s32 	%r622, %r606, %r603;
	min.s32 	%r623, %r608, %r605;
	max.s32 	%r624, %r608, %r605;
	min.s32 	%r625, %r612, %r609;
	max.s32 	%r626, %r612, %r609;
	min.s32 	%r627, %r614, %r611;
	max.s32 	%r628, %r614, %r611;
	min.s32 	%r629, %r616, %r613;
	max.s32 	%r630, %r616, %r613;
	min.s32 	%r631, %r618, %r615;
	max.s32 	%r632, %r618, %r615;
	min.s32 	%r633, %r620, %r617;
	max.s32 	%r634, %r620, %r617;
	min.s32 	%r635, %r622, %r619;
	max.s32 	%r636, %r622, %r619;
	min.s32 	%r637, %r624, %r621;
	max.s32 	%r638, %r624, %r621;
	min.s32 	%r639, %r607, %r623;
	max.s32 	%r640, %r607, %r623;
	setp.gt.s32 	%p102, %r612, %r610;
	selp.b32 	%r641, %r610, %r626, %p102;
	selp.b32 	%r642, %r626, %r610, %p102;
	min.s32 	%r643, %r628, %r625;
	max.s32 	%r644, %r628, %r625;
	min.s32 	%r645, %r630, %r627;
	max.s32 	%r646, %r630, %r627;
	min.s32 	%r647, %r632, %r629;
	max.s32 	%r648, %r632, %r629;
	min.s32 	%r649, %r634, %r631;
	max.s32 	%r650, %r634, %r631;
	min.s32 	%r651, %r636, %r633;
	max.s32 	%r652, %r636, %r633;
	min.s32 	%r653, %r638, %r635;
	max.s32 	%r654, %r638, %r635;
	min.s32 	%r655, %r640, %r637;
	max.s32 	%r656, %r640, %r637;
	min.s32 	%r657, %r644, %r641;
	max.s32 	%r658, %r644, %r641;
	min.s32 	%r659, %r646, %r643;
	max.s32 	%r660, %r646, %r643;
	min.s32 	%r661, %r648, %r645;
	max.s32 	%r662, %r648, %r645;
	min.s32 	%r663, %r650, %r647;
	max.s32 	%r664, %r650, %r647;
	min.s32 	%r665, %r652, %r649;
	max.s32 	%r666, %r652, %r649;
	min.s32 	%r667, %r654, %r651;
	max.s32 	%r668, %r654, %r651;
	min.s32 	%r669, %r656, %r653;
	max.s32 	%r670, %r656, %r653;
	setp.lt.s32 	%p103, %r637, %r639;
	selp.b32 	%r671, %r655, %r639, %p103;
	selp.b32 	%r672, %r639, %r655, %p103;
	min.s32 	%r673, %r658, %r642;
	max.s32 	%r674, %r658, %r642;
	min.s32 	%r675, %r660, %r657;
	max.s32 	%r676, %r660, %r657;
	min.s32 	%r677, %r662, %r659;
	max.s32 	%r678, %r662, %r659;
	min.s32 	%r679, %r664, %r661;
	max.s32 	%r680, %r664, %r661;
	min.s32 	%r681, %r666, %r663;
	max.s32 	%r682, %r666, %r663;
	min.s32 	%r683, %r668, %r665;
	max.s32 	%r684, %r668, %r665;
	min.s32 	%r685, %r670, %r667;
	max.s32 	%r686, %r670, %r667;
	min.s32 	%r687, %r672, %r669;
	max.s32 	%r688, %r672, %r669;
	min.s32 	%r689, %r676, %r673;
	max.s32 	%r690, %r676, %r673;
	min.s32 	%r691, %r678, %r675;
	max.s32 	%r692, %r678, %r675;
	min.s32 	%r693, %r680, %r677;
	max.s32 	%r694, %r680, %r677;
	min.s32 	%r695, %r682, %r679;
	max.s32 	%r696, %r682, %r679;
	min.s32 	%r697, %r684, %r681;
	max.s32 	%r698, %r684, %r681;
	min.s32 	%r699, %r686, %r683;
	max.s32 	%r700, %r686, %r683;
	min.s32 	%r701, %r688, %r685;
	max.s32 	%r702, %r688, %r685;
	min.s32 	%r703, %r671, %r687;
	max.s32 	%r704, %r671, %r687;
	setp.gt.s32 	%p104, %r676, %r674;
	selp.b32 	%r705, %r674, %r690, %p104;
	selp.b32 	%r706, %r690, %r674, %p104;
	min.s32 	%r707, %r692, %r689;
	max.s32 	%r708, %r692, %r689;
	min.s32 	%r709, %r694, %r691;
	max.s32 	%r710, %r694, %r691;
	min.s32 	%r711, %r696, %r693;
	max.s32 	%r712, %r696, %r693;
	min.s32 	%r713, %r698, %r695;
	max.s32 	%r714, %r698, %r695;
	min.s32 	%r715, %r700, %r697;
	max.s32 	%r716, %r700, %r697;
	min.s32 	%r717, %r702, %r699;
	max.s32 	%r718, %r702, %r699;
	min.s32 	%r719, %r704, %r701;
	max.s32 	%r720, %r704, %r701;
	min.s32 	%r721, %r708, %r705;
	max.s32 	%r722, %r708, %r705;
	min.s32 	%r723, %r710, %r707;
	max.s32 	%r724, %r710, %r707;
	min.s32 	%r725, %r712, %r709;
	max.s32 	%r726, %r712, %r709;
	min.s32 	%r727, %r714, %r711;
	max.s32 	%r728, %r714, %r711;
	min.s32 	%r729, %r716, %r713;
	max.s32 	%r730, %r716, %r713;
	min.s32 	%r731, %r718, %r715;
	max.s32 	%r732, %r718, %r715;
	min.s32 	%r733, %r720, %r717;
	max.s32 	%r734, %r720, %r717;
	setp.lt.s32 	%p105, %r701, %r703;
	selp.b32 	%r735, %r719, %r703, %p105;
	selp.b32 	%r736, %r703, %r719, %p105;
	min.s32 	%r737, %r722, %r706;
	max.s32 	%r738, %r722, %r706;
	min.s32 	%r739, %r724, %r721;
	max.s32 	%r740, %r724, %r721;
	min.s32 	%r741, %r726, %r723;
	max.s32 	%r742, %r726, %r723;
	min.s32 	%r743, %r728, %r725;
	max.s32 	%r744, %r728, %r725;
	min.s32 	%r745, %r730, %r727;
	max.s32 	%r746, %r730, %r727;
	min.s32 	%r747, %r732, %r729;
	max.s32 	%r748, %r732, %r729;
	min.s32 	%r749, %r734, %r731;
	max.s32 	%r750, %r734, %r731;
	min.s32 	%r751, %r736, %r733;
	max.s32 	%r752, %r736, %r733;
	min.s32 	%r753, %r740, %r737;
	max.s32 	%r754, %r740, %r737;
	min.s32 	%r755, %r742, %r739;
	max.s32 	%r756, %r742, %r739;
	min.s32 	%r757, %r744, %r741;
	max.s32 	%r758, %r744, %r741;
	min.s32 	%r759, %r746, %r743;
	max.s32 	%r760, %r746, %r743;
	min.s32 	%r761, %r748, %r745;
	max.s32 	%r762, %r748, %r745;
	min.s32 	%r763, %r750, %r747;
	max.s32 	%r764, %r750, %r747;
	min.s32 	%r765, %r752, %r749;
	max.s32 	%r766, %r752, %r749;
	min.s32 	%r767, %r735, %r751;
	max.s32 	%r768, %r735, %r751;
	setp.gt.s32 	%p106, %r740, %r738;
	selp.b32 	%r769, %r738, %r754, %p106;
	selp.b32 	%r770, %r754, %r738, %p106;
	min.s32 	%r771, %r756, %r753;
	max.s32 	%r772, %r756, %r753;
	min.s32 	%r773, %r758, %r755;
	max.s32 	%r774, %r758, %r755;
	min.s32 	%r775, %r760, %r757;
	max.s32 	%r776, %r760, %r757;
	min.s32 	%r777, %r762, %r759;
	max.s32 	%r778, %r762, %r759;
	min.s32 	%r779, %r764, %r761;
	max.s32 	%r780, %r764, %r761;
	min.s32 	%r781, %r766, %r763;
	max.s32 	%r782, %r766, %r763;
	min.s32 	%r783, %r768, %r765;
	max.s32 	%r784, %r768, %r765;
	min.s32 	%r785, %r772, %r769;
	max.s32 	%r786, %r772, %r769;
	min.s32 	%r787, %r774, %r771;
	max.s32 	%r788, %r774, %r771;
	min.s32 	%r789, %r776, %r773;
	max.s32 	%r790, %r776, %r773;
	min.s32 	%r791, %r778, %r775;
	max.s32 	%r792, %r778, %r775;
	min.s32 	%r793, %r780, %r777;
	max.s32 	%r794, %r780, %r777;
	min.s32 	%r795, %r782, %r779;
	max.s32 	%r796, %r782, %r779;
	min.s32 	%r797, %r784, %r781;
	max.s32 	%r798, %r784, %r781;
	setp.lt.s32 	%p107, %r765, %r767;
	selp.b32 	%r1541, %r783, %r767, %p107;
	selp.b32 	%r799, %r767, %r783, %p107;
	min.s32 	%r1556, %r786, %r770;
	max.s32 	%r1557, %r786, %r770;
	min.s32 	%r1554, %r788, %r785;
	max.s32 	%r1555, %r788, %r785;
	min.s32 	%r1552, %r790, %r787;
	max.s32 	%r1553, %r790, %r787;
	min.s32 	%r1550, %r792, %r789;
	max.s32 	%r1551, %r792, %r789;
	min.s32 	%r1548, %r794, %r791;
	max.s32 	%r1549, %r794, %r791;
	min.s32 	%r1546, %r796, %r793;
	max.s32 	%r1547, %r796, %r793;
	min.s32 	%r1544, %r798, %r795;
	max.s32 	%r1545, %r798, %r795;
	min.s32 	%r1542, %r799, %r797;
	max.s32 	%r1543, %r799, %r797;
$L__BB4_125:
	mov.b32 	%r1558, 2;
$L__BB4_126:
	bar.sync 	0;
	add.s32 	%r801, %r1558, -1;
	shr.u32 	%r802, %r1558, 1;
	mov.u32 	%r803, _ZZN3cub18CUB_300001_SM_10006detail10merge_sort30DeviceMergeSortBlockSortKernelINS2_10policy_hubIN6thrust24THRUST_300001_SM_1000_NS6detail15normal_iteratorINS6_10device_ptrIiEEEEE9Policy600ESB_PNS0_8NullTypeESB_SF_m12greater_thaniSE_EEvbT0_T1_T2_T3_T4_PT6_PT7_T5_NS1_7vsmem_tEE19static_temp_storage;
	mad.lo.s32 	%r804, %r175, 68, %r803;
	st.shared.u32 	[%r804], %r1557;
	st.shared.u32 	[%r804+4], %r1556;
	st.shared.u32 	[%r804+8], %r1555;
	st.shared.u32 	[%r804+12], %r1554;
	st.shared.u32 	[%r804+16], %r1553;
	st.shared.u32 	[%r804+20], %r1552;
	st.shared.u32 	[%r804+24], %r1551;
	st.shared.u32 	[%r804+28], %r1550;
	st.shared.u32 	[%r804+32], %r1549;
	st.shared.u32 	[%r804+36], %r1548;
	st.shared.u32 	[%r804+40], %r1547;
	st.shared.u32 	[%r804+44], %r1546;
	st.shared.u32 	[%r804+48], %r1545;
	st.shared.u32 	[%r804+52], %r1544;
	st.shared.u32 	[%r804+56], %r1543;
	st.shared.u32 	[%r804+60], %r1542;
	st.shared.u32 	[%r804+64], %r1541;
	bar.sync 	0;
	neg.s32 	%r805, %r1558;
	and.b32  	%r806, %r175, %r805;
	mul.lo.s32 	%r807, %r806, 17;
	mul.lo.s32 	%r808, %r802, 17;
	and.b32  	%r809, %r801, %r175;
	mul.lo.s32 	%r810, %r809, 17;
	min.s32 	%r299, %r810, %r174;
	min.s32 	%r300, %r807, %r174;
	add.s32 	%r811, %r300, %r808;
	min.s32 	%r301, %r811, %r174;
	add.s32 	%r812, %r301, %r808;
	min.s32 	%r302, %r812, %r174;
	sub.s32 	%r813, %r301, %r300;
	sub.s32 	%r814, %r302, %r301;
	setp.lt.s32 	%p108, %r299, %r814;
	sub.s32 	%r815, %r299, %r814;
	selp.b32 	%r1561, 0, %r815, %p108;
	min.s32 	%r1559, %r813, %r299;
	setp.ge.s32 	%p109, %r1561, %r1559;
	@%p109 bra 	$L__BB4_129;
	add.s32 	%r305, %r301, %r299;
$L__BB4_128:
	sub.s32 	%r816, %r1559, %r1561;
	shr.u32 	%r817, %r816, 31;
	add.s32 	%r818, %r816, %r817;
	shr.s32 	%r819, %r818, 1;
	add.s32 	%r820, %r819, %r1561;
	add.s32 	%r821, %r820, %r300;
	shl.b32 	%r822, %r821, 2;
	add.s32 	%r824, %r803, %r822;
	ld.shared.u32 	%r825, [%r824];
	not.b32 	%r826, %r820;
	add.s32 	%r827, %r305, %r826;
	shl.b32 	%r828, %r827, 2;
	add.s32 	%r829, %r803, %r828;
	ld.shared.u32 	%r830, [%r829];
	setp.gt.s32 	%p110, %r830, %r825;
	add.s32 	%r831, %r820, 1;
	selp.b32 	%r1561, %r1561, %r831, %p110;
	selp.b32 	%r1559, %r820, %r1559, %p110;
	setp.lt.s32 	%p111, %r1561, %r1559;
	@%p111 bra 	$L__BB4_128;
$L__BB4_129:
	add.s32 	%r311, %r1561, %r300;
	add.s32 	%r832, %r301, %r299;
	sub.s32 	%r312, %r832, %r1561;
	shl.b32 	%r833, %r311, 2;
	add.s32 	%r313, %r803, %r833;
	ld.shared.u32 	%r1565, [%r313];
	shl.b32 	%r835, %r312, 2;
	add.s32 	%r315, %r803, %r835;
	ld.shared.u32 	%r1562, [%r315];
	setp.ge.s32 	%p113, %r312, %r302;
	mov.pred 	%p344, 0;
	@%p113 bra 	$L__BB4_131;
	setp.ge.s32 	%p114, %r311, %r301;
	setp.gt.s32 	%p115, %r1562, %r1565;
	or.pred  	%p344, %p114, %p115;
$L__BB4_131:
	selp.b32 	%r1557, %r1562, %r1565, %p344;
	selp.u32 	%r836, 1, 0, %p344;
	add.s32 	%r318, %r312, %r836;
	not.pred 	%p116, %p344;
	selp.u32 	%r837, 1, 0, %p116;
	add.s32 	%r319, %r311, %r837;
	@%p116 bra 	$L__BB4_133;
	ld.shared.u32 	%r1562, [%r315+4];
	bra.uni 	$L__BB4_134;
$L__BB4_133:
	ld.shared.u32 	%r1565, [%r313+4];
$L__BB4_134:
	setp.ge.s32 	%p118, %r318, %r302;
	mov.pred 	%p345, 0;
	@%p118 bra 	$L__BB4_136;
	setp.ge.s32 	%p119, %r319, %r301;
	setp.gt.s32 	%p120, %r1562, %r1565;
	or.pred  	%p345, %p119, %p120;
$L__BB4_136:
	selp.b32 	%r1556, %r1562, %r1565, %p345;
	selp.u32 	%r838, 1, 0, %p345;
	add.s32 	%r325, %r318, %r838;
	not.pred 	%p121, %p345;
	selp.u32 	%r839, 1, 0, %p121;
	add.s32 	%r326, %r319, %r839;
	@%p345 bra 	$L__BB4_138;
	shl.b32 	%r840, %r326, 2;
	add.s32 	%r842, %r803, %r840;
	ld.shared.u32 	%r1565, [%r842];
	bra.uni 	$L__BB4_139;
$L__BB4_138:
	shl.b32 	%r843, %r325, 2;
	add.s32 	%r845, %r803, %r843;
	ld.shared.u32 	%r1562, [%r845];
$L__BB4_139:
	setp.ge.s32 	%p123, %r325, %r302;
	mov.pred 	%p346, 0;
	@%p123 bra 	$L__BB4_141;
	setp.ge.s32 	%p124, %r326, %r301;
	setp.gt.s32 	%p125, %r1562, %r1565;
	or.pred  	%p346, %p124, %p125;
$L__BB4_141:
	selp.b32 	%r1555, %r1562, %r1565, %p346;
	selp.u32 	%r846, 1, 0, %p346;
	add.s32 	%r332, %r325, %r846;
	not.pred 	%p126, %p346;
	selp.u32 	%r847, 1, 0, %p126;
	add.s32 	%r333, %r326, %r847;
	@%p346 bra 	$L__BB4_143;
	shl.b32 	%r848, %r333, 2;
	add.s32 	%r850, %r803, %r848;
	ld.shared.u32 	%r1565, [%r850];
	bra.uni 	$L__BB4_144;
$L__BB4_143:
	shl.b32 	%r851, %r332, 2;
	add.s32 	%r853, %r803, %r851;
	ld.shared.u32 	%r1562, [%r853];
$L__BB4_144:
	setp.ge.s32 	%p128, %r332, %r302;
	mov.pred 	%p347, 0;
	@%p128 bra 	$L__BB4_146;
	setp.ge.s32 	%p129, %r333, %r301;
	setp.gt.s32 	%p130, %r1562, %r1565;
	or.pred  	%p347, %p129, %p130;
$L__BB4_146:
	selp.b32 	%r1554, %r1562, %r1565, %p347;
	selp.u32 	%r854, 1, 0, %p347;
	add.s32 	%r339, %r332, %r854;
	not.pred 	%p131, %p347;
	selp.u32 	%r855, 1, 0, %p131;
	add.s32 	%r340, %r333, %r855;
	@%p347 bra 	$L__BB4_148;
	shl.b32 	%r856, %r340, 2;
	add.s32 	%r858, %r803, %r856;
	ld.shared.u32 	%r1565, [%r858];
	bra.uni 	$L__BB4_149;
$L__BB4_148:
	shl.b32 	%r859, %r339, 2;
	add.s32 	%r861, %r803, %r859;
	ld.shared.u32 	%r1562, [%r861];
$L__BB4_149:
	setp.ge.s32 	%p133, %r339, %r302;
	mov.pred 	%p348, 0;
	@%p133 bra 	$L__BB4_151;
	setp.ge.s32 	%p134, %r340, %r301;
	setp.gt.s32 	%p135, %r1562, %r1565;
	or.pred  	%p348, %p134, %p135;
$L__BB4_151:
	selp.b32 	%r1553, %r1562, %r1565, %p348;
	selp.u32 	%r862, 1, 0, %p348;
	add.s32 	%r346, %r339, %r862;
	not.pred 	%p136, %p348;
	selp.u32 	%r863, 1, 0, %p136;
	add.s32 	%r347, %r340, %r863;
	@%p348 bra 	$L__BB4_153;
	shl.b32 	%r864, %r347, 2;
	add.s32 	%r866, %r803, %r864;
	ld.shared.u32 	%r1565, [%r866];
	bra.uni 	$L__BB4_154;
$L__BB4_153:
	shl.b32 	%r867, %r346, 2;
	add.s32 	%r869, %r803, %r867;
	ld.shared.u32 	%r1562, [%r869];
$L__BB4_154:
	setp.ge.s32 	%p138, %r346, %r302;
	mov.pred 	%p349, 0;
	@%p138 bra 	$L__BB4_156;
	setp.ge.s32 	%p139, %r347, %r301;
	setp.gt.s32 	%p140, %r1562, %r1565;
	or.pred  	%p349, %p139, %p140;
$L__BB4_156:
	selp.b32 	%r1552, %r1562, %r1565, %p349;
	selp.u32 	%r870, 1, 0, %p349;
	add.s32 	%r353, %r346, %r870;
	not.pred 	%p141, %p349;
	selp.u32 	%r871, 1, 0, %p141;
	add.s32 	%r354, %r347, %r871;
	@%p349 bra 	$L__BB4_158;
	shl.b32 	%r872, %r354, 2;
	add.s32 	%r874, %r803, %r872;
	ld.shared.u32 	%r1565, [%r874];
	bra.uni 	$L__BB4_159;
$L__BB4_158:
	shl.b32 	%r875, %r353, 2;
	add.s32 	%r877, %r803, %r875;
	ld.shared.u32 	%r1562, [%r877];
$L__BB4_159:
	setp.ge.s32 	%p143, %r353, %r302;
	mov.pred 	%p350, 0;
	@%p143 bra 	$L__BB4_161;
	setp.ge.s32 	%p144, %r354, %r301;
	setp.gt.s32 	%p145, %r1562, %r1565;
	or.pred  	%p350, %p144, %p145;
$L__BB4_161:
	selp.b32 	%r1551, %r1562, %r1565, %p350;
	selp.u32 	%r878, 1, 0, %p350;
	add.s32 	%r360, %r353, %r878;
	not.pred 	%p146, %p350;
	selp.u32 	%r879, 1, 0, %p146;
	add.s32 	%r361, %r354, %r879;
	@%p350 bra 	$L__BB4_163;
	shl.b32 	%r880, %r361, 2;
	add.s32 	%r882, %r803, %r880;
	ld.shared.u32 	%r1565, [%r882];
	bra.uni 	$L__BB4_164;
$L__BB4_163:
	shl.b32 	%r883, %r360, 2;
	add.s32 	%r885, %r803, %r883;
	ld.shared.u32 	%r1562, [%r885];
$L__BB4_164:
	setp.ge.s32 	%p148, %r360, %r302;
	mov.pred 	%p351, 0;
	@%p148 bra 	$L__BB4_166;
	setp.ge.s32 	%p149, %r361, %r301;
	setp.gt.s32 	%p150, %r1562, %r1565;
	or.pred  	%p351, %p149, %p150;
$L__BB4_166:
	selp.b32 	%r1550, %r1562, %r1565, %p351;
	selp.u32 	%r886, 1, 0, %p351;
	add.s32 	%r367, %r360, %r886;
	not.pred 	%p151, %p351;
	selp.u32 	%r887, 1, 0, %p151;
	add.s32 	%r368, %r361, %r887;
	@%p351 bra 	$L__BB4_168;
	shl.b32 	%r888, %r368, 2;
	mov.u32 	%r889, _ZZN3cub18CUB_300001_SM_10006detail10merge_sort30DeviceMergeSortBlockSortKernelINS2_10policy_hubIN6thrust24THRUST_300001_SM_1000_NS6detail15normal_iteratorINS6_10device_ptrIiEEEEE9Policy600ESB_PNS0_8NullTypeESB_SF_m12greater_thaniSE_EEvbT0_T1_T2_T3_T4_PT6_PT7_T5_NS1_7vsmem_tEE19static_temp_storage;
	add.s32 	%r890, %r889, %r888;
	ld.shared.u32 	%r1565, [%r890];
	bra.uni 	$L__BB4_169;
$L__BB4_168:
	shl.b32 	%r891, %r367, 2;
	mov.u32 	%r892, _ZZN3cub18CUB_300001_SM_10006detail10merge_sort30DeviceMergeSortBlockSortKernelINS2_10policy_hubIN6thrust24THRUST_300001_SM_1000_NS6detail15normal_iteratorINS6_10device_ptrIiEEEEE9Policy600ESB_PNS0_8NullTypeESB_SF_m12greater_thaniSE_EEvbT0_T1_T2_T3_T4_PT6_PT7_T5_NS1_7vsmem_tEE19static_temp_storage;
	add.s32 	%r893, %r892, %r891;
	ld.shared.u32 	%r1562, [%r893];
$L__BB4_169:
	setp.ge.s32 	%p153, %r367, %r302;
	mov.pred 	%p352, 0;
	@%p153 bra 	$L__BB4_171;
	setp.ge.s32 	%p154, %r368, %r301;
	setp.gt.s32 	%p155, %r1562, %r1565;
	or.pred  	%p352, %p154, %p155;
$L__BB4_171:
	selp.b32 	%r1549, %r1562, %r1565, %p352;
	selp.u32 	%r894, 1, 0, %p352;
	add.s32 	%r374, %r367, %r894;
	not.pred 	%p156, %p352;
	selp.u32 	%r895, 1, 0, %p156;
	add.s32 	%r375, %r368, %r895;
	@%p352 bra 	$L__BB4_173;
	shl.b32 	%r896, %r375, 2;
	mov.u32 	%r897, _ZZN3cub18CUB_300001_SM_10006detail10merge_sort30DeviceMergeSortBlockSortKernelINS2_10policy_hubIN6thrust24THRUST_300001_SM_1000_NS6detail15normal_iteratorINS6_10device_ptrIiEEEEE9Policy600ESB_PNS0_8NullTypeESB_SF_m12greater_thaniSE_EEvbT0_T1_T2_T3_T4_PT6_PT7_T5_NS1_7vsmem_tEE19static_temp_storage;
	add.s32 	%r898, %r897, %r896;
	ld.shared.u32 	%r1565, [%r898];
	bra.uni 	$L__BB4_174;
$L__BB4_173:
	shl.b32 	%r899, %r374, 2;
	mov.u32 	%r900, _ZZN3cub18CUB_300001_SM_10006detail10merge_sort30DeviceMergeSortBlockSortKernelINS2_10policy_hubIN6thrust24THRUST_300001_SM_1000_NS6detail15normal_iteratorINS6_10device_ptrIiEEEEE9Policy600ESB_PNS0_8NullTypeESB_SF_m12greater_thaniSE_EEvbT0_T1_T2_T3_T4_PT6_PT7_T5_NS1_7vsmem_tEE19static_temp_storage;
	add.s32 	%r901, %r900, %r899;
	ld.shared.u32 	%r1562, [%r901];
$L__BB4_174:
	setp.ge.s32 	%p158, %r374, %r302;
	mov.pred 	%p353, 0;
	@%p158 bra 	$L__BB4_176;
	setp.ge.s32 	%p159, %r375, %r301;
	setp.gt.s32 	%p160, %r1562, %r1565;
	or.pred  	%p353, %p159, %p160;
$L__BB4_176:
	selp.b32 	%r1548, %r1562, %r1565, %p353;
	selp.u32 	%r902, 1, 0, %p353;
	add.s32 	%r381, %r374, %r902;
	not.pred 	%p161, %p353;
	selp.u32 	%r903, 1, 0, %p161;
	add.s32 	%r382, %r375, %r903;
	@%p353 bra 	$L__BB4_178;
	shl.b32 	%r904, %r382, 2;
	mov.u32 	%r905, _ZZN3cub18CUB_300001_SM_10006detail10merge_sort30DeviceMergeSortBlockSortKernelINS2_10policy_hubIN6thrust24THRUST_300001_SM_1000_NS6detail15normal_iteratorINS6_10device_ptrIiEEEEE9Policy600ESB_PNS0_8NullTypeESB_SF_m12greater_thaniSE_EEvbT0_T1_T2_T3_T4_PT6_PT7_T5_NS1_7vsmem_tEE19static_temp_storage;
	add.s32 	%r906, %r905, %r904;
	ld.shared.u32 	%r1565, [%r906];
	bra.uni 	$L__BB4_179;
$L__BB4_178:
	shl.b32 	%r907, %r381, 2;
	mov.u32 	%r908, _ZZN3cub18CUB_300001_SM_10006detail10merge_sort30DeviceMergeSortBlockSortKernelINS2_10policy_hubIN6thrust24THRUST_300001_SM_1000_NS6detail15normal_iteratorINS6_10device_ptrIiEEEEE9Policy600ESB_PNS0_8NullTypeESB_SF_m12greater_thaniSE_EEvbT0_T1_T2_T3_T4_PT6_PT7_T5_NS1_7vsmem_tEE19static_temp_storage;
	add.s32 	%r909, %r908, %r907;
	ld.shared.u32 	%r1562, [%r909];
$L__BB4_179:
	setp.ge.s32 	%p163, %r381, %r302;
	mov.pred 	%p354, 0;
	@%p163 bra 	$L__BB4_181;
	setp.ge.s32 	%p164, %r382, %r301;
	setp.gt.s32 	%p165, %r1562, %r1565;
	or.pred  	%p354, %p164, %p165;
$L__BB4_181:
	selp.b32 	%r1547, %r1562, %r1565, %p354;
	selp.u32 	%r910, 1, 0, %p354;
	add.s32 	%r388, %r381, %r910;
	not.pred 	%p166, %p354;
	selp.u32 	%r911, 1, 0, %p166;
	add.s32 	%r389, %r382, %r911;
	@%p354 bra 	$L__BB4_183;
	shl.b32 	%r912, %r389, 2;
	mov.u32 	%r913, _ZZN3cub18CUB_300001_SM_10006detail10merge_sort30DeviceMergeSortBlockSortKernelINS2_10policy_hubIN6thrust24THRUST_300001_SM_1000_NS6detail15normal_iteratorINS6_10device_ptrIiEEEEE9Policy600ESB_PNS0_8NullTypeESB_SF_m12greater_thaniSE_EEvbT0_T1_T2_T3_T4_PT6_PT7_T5_NS1_7vsmem_tEE19static_temp_storage;
	add.s32 	%r914, %r913, %r912;
	ld.shared.u32 	%r1565, [%r914];
	bra.uni 	$L__BB4_184;
$L__BB4_183:
	shl.b32 	%r915, %r388, 2;
	mov.u32 	%r916, _ZZN3cub18CUB_300001_SM_10006detail10merge_sort30DeviceMergeSortBlockSortKernelINS2_10policy_hubIN6thrust24THRUST_300001_SM_1000_NS6detail15normal_iteratorINS6_10device_ptrIiEEEEE9Policy600ESB_PNS0_8NullTypeESB_SF_m12greater_thaniSE_EEvbT0_T1_T2_T3_T4_PT6_PT7_T5_NS1_7vsmem_tEE19static_temp_storage;
	add.s32 	%r917, %r916, %r915;
	ld.shared.u32 	%r1562, [%r917];
$L__BB4_184:
	setp.ge.s32 	%p168, %r388, %r302;
	mov.pred 	%p355, 0;
	@%p168 bra 	$L__BB4_186;
	setp.ge.s32 	%p169, %r389, %r301;
	setp.gt.s32 	%p170, %r1562, %r1565;
	or.pred  	%p355, %p169, %p170;
$L__BB4_186:
	selp.b32 	%r1546, %r1562, %r1565, %p355;
	selp.u32 	%r918, 1, 0, %p355;
	add.s32 	%r395, %r388, %r918;
	not.pred 	%p171, %p355;
	selp.u32 	%r919, 1, 0, %p171;
	add.s32 	%r396, %r389, %r919;
	@%p355 bra 	$L__BB4_188;
	shl.b32 	%r920, %r396, 2;
	mov.u32 	%r921, _ZZN3cub18CUB_300001_SM_10006detail10merge_sort30DeviceMergeSortBlockSortKernelINS2_10policy_hubIN6thrust24THRUST_300001_SM_1000_NS6detail15normal_iteratorINS6_10device_ptrIiEEEEE9Policy600ESB_PNS0_8NullTypeESB_SF_m12greater_thaniSE_EEvbT0_T1_T2_T3_T4_PT6_PT7_T5_NS1_7vsmem_tEE19static_temp_storage;
	add.s32 	%r922, %r921, %r920;
	ld.shared.u32 	%r1565, [%r922];
	bra.uni 	$L__BB4_189;
$L__BB4_188:
	shl.b32 	%r923, %r395, 2;
	mov.u32 	%r924, _ZZN3cub18CUB_300001_SM_10006detail10merge_sort30DeviceMergeSortBlockSortKernelINS2_10policy_hubIN6thrust24THRUST_300001_SM_1000_NS6detail15normal_iteratorINS6_10device_ptrIiEEEEE9Policy600ESB_PNS0_8NullTypeESB_SF_m12greater_thaniSE_EEvbT0_T1_T2_T3_T4_PT6_PT7_T5_NS1_7vsmem_tEE19static_temp_storage;
	add.s32 	%r925, %r924, %r923;
	ld.shared.u32 	%r1562, [%r925];
$L__BB4_189:
	setp.ge.s32 	%p173, %r395, %r302;
	mov.pred 	%p356, 0;
	@%p173 bra 	$L__BB4_191;
	setp.ge.s32 	%p174, %r396, %r301;
	setp.gt.s32 	%p175, %r1562, %r1565;
	or.pred  	%p356, %p174, %p175;
$L__BB4_191:
	selp.b32 	%r1545, %r1562, %r1565, %p356;
	selp.u32 	%r926, 1, 0, %p356;
	add.s32 	%r402, %r395, %r926;
	not.pred 	%p176, %p356;
	selp.u32 	%r927, 1, 0, %p176;
	add.s32 	%r403, %r396, %r927;
	@%p356 bra 	$L__BB4_193;
	shl.b32 	%r928, %r403, 2;
	mov.u32 	%r929, _ZZN3cub18CUB_300001_SM_10006detail10merge_sort30DeviceMergeSortBlockSortKernelINS2_10policy_hubIN6thrust24THRUST_300001_SM_1000_NS6detail15normal_iteratorINS6_10device_ptrIiEEEEE9Policy600ESB_PNS0_8NullTypeESB_SF_m12greater_thaniSE_EEvbT0_T1_T2_T3_T4_PT6_PT7_T5_NS1_7vsmem_tEE19static_temp_storage;
	add.s32 	%r930, %r929, %r928;
	ld.shared.u32 	%r1565, [%r930];
	bra.uni 	$L__BB4_194;
$L__BB4_193:
	shl.b32 	%r931, %r402, 2;
	mov.u32 	%r932, _ZZN3cub18CUB_300001_SM_10006detail10merge_sort30DeviceMergeSortBlockSortKernelINS2_10policy_hubIN6thrust24THRUST_300001_SM_1000_NS6detail15normal_iteratorINS6_10device_ptrIiEEEEE9Policy600ESB_PNS0_8NullTypeESB_SF_m12greater_thaniSE_EEvbT0_T1_T2_T3_T4_PT6_PT7_T5_NS1_7vsmem_tEE19static_temp_storage;
	add.s32 	%r933, %r932, %r931;
	ld.shared.u32 	%r1562, [%r933];
$L__BB4_194:
	setp.ge.s32 	%p178, %r402, %r302;
	mov.pred 	%p357, 0;
	@%p178 bra 	$L__BB4_196;
	setp.ge.s32 	%p179, %r403, %r301;
	setp.gt.s32 	%p180, %r1562, %r1565;
	or.pred  	%p357, %p179, %p180;
$L__BB4_196:
	selp.b32 	%r1544, %r1562, %r1565, %p357;
	selp.u32 	%r934, 1, 0, %p357;
	add.s32 	%r409, %r402, %r934;
	not.pred 	%p181, %p357;
	selp.u32 	%r935, 1, 0, %p181;
	add.s32 	%r410, %r403, %r935;
	@%p357 bra 	$L__BB4_198;
	shl.b32 	%r936, %r410, 2;
	mov.u32 	%r937, _ZZN3cub18CUB_300001_SM_10006detail10merge_sort30DeviceMergeSortBlockSortKernelINS2_10policy_hubIN6thrust24THRUST_300001_SM_1000_NS6detail15normal_iteratorINS6_10device_ptrIiEEEEE9Policy600ESB_PNS0_8NullTypeESB_SF_m12greater_thaniSE_EEvbT0_T1_T2_T3_T4_PT6_PT7_T5_NS1_7vsmem_tEE19static_temp_storage;
	add.s32 	%r938, %r937, %r936;
	ld.shared.u32 	%r1565, [%r938];
	bra.uni 	$L__BB4_199;
$L__BB4_198:
	shl.b32 	%r939, %r409, 2;
	mov.u32 	%r940, _ZZN3cub18CUB_300001_SM_10006detail10merge_sort30DeviceMergeSortBlockSortKernelINS2_10policy_hubIN6thrust24THRUST_300001_SM_1000_NS6detail15normal_iteratorINS6_10device_ptrIiEEEEE9Policy600ESB_PNS0_8NullTypeESB_SF_m12greater_thaniSE_EEvbT0_T1_T2_T3_T4_PT6_PT7_T5_NS1_7vsmem_tEE19static_temp_storage;
	add.s32 	%r941, %r940, %r939;
	ld.shared.u32 	%r1562, [%r941];
$L__BB4_199:
	setp.ge.s32 	%p183, %r409, %r302;
	mov.pred 	%p358, 0;
	@%p183 bra 	$L__BB4_201;
	setp.ge.s32 	%p184, %r410, %r301;
	setp.gt.s32 	%p185, %r1562, %r1565;
	or.pred  	%p358, %p184, %p185;
$L__BB4_201:
	selp.b32 	%r1543, %r1562, %r1565, %p358;
	selp.u32 	%r942, 1, 0, %p358;
	add.s32 	%r416, %r409, %r942;
	not.pred 	%p186, %p358;
	selp.u32 	%r943, 1, 0, %p186;
	add.s32 	%r417, %r410, %r943;
	@%p358 bra 	$L__BB4_203;
	shl.b32 	%r944, %r417, 2;
	mov.u32 	%r945, _ZZN3cub18CUB_300001_SM_10006detail10merge_sort30DeviceMergeSortBlockSortKernelINS2_10policy_hubIN6thrust24THRUST_300001_SM_1000_NS6detail15normal_iteratorINS6_10device_ptrIiEEEEE9Policy600ESB_PNS0_8NullTypeESB_SF_m12greater_thaniSE_EEvbT0_T1_T2_T3_T4_PT6_PT7_T5_NS1_7vsmem_tEE19static_temp_storage;
	add.s32 	%r946, %r945, %r944;
	ld.shared.u32 	%r1565, [%r946];
	bra.uni 	$L__BB4_204;
$L__BB4_203:
	shl.b32 	%r947, %r416, 2;
	mov.u32 	%r948, _ZZN3cub18CUB_300001_SM_10006detail10merge_sort30DeviceMergeSortBlockSortKernelINS2_10policy_hubIN6thrust24THRUST_300001_SM_1000_NS6detail15normal_iteratorINS6_10device_ptrIiEEEEE9Policy600ESB_PNS0_8NullTypeESB_SF_m12greater_thaniSE_EEvbT0_T1_T2_T3_T4_PT6_PT7_T5_NS1_7vsmem_tEE19static_temp_storage;
	add.s32 	%r949, %r948, %r947;
	ld.shared.u32 	%r1562, [%r949];
$L__BB4_204:
	setp.ge.s32 	%p188, %r416, %r302;
	mov.pred 	%p359, 0;
	@%p188 bra 	$L__BB4_206;
	setp.ge.s32 	%p189, %r417, %r301;
	setp.gt.s32 	%p190, %r1562, %r1565;
	or.pred  	%p359, %p189, %p190;
$L__BB4_206:
	selp.b32 	%r1542, %r1562, %r1565, %p359;
	selp.u32 	%r950, 1, 0, %p359;
	add.s32 	%r423, %r416, %r950;
	not.pred 	%p191, %p359;
	selp.u32 	%r951, 1, 0, %p191;
	add.s32 	%r424, %r417, %r951;
	@%p359 bra 	$L__BB4_208;
	shl.b32 	%r952, %r424, 2;
	mov.u32 	%r953, _ZZN3cub18CUB_300001_SM_10006detail10merge_sort30DeviceMergeSortBlockSortKernelINS2_10policy_hubIN6thrust24THRUST_300001_SM_1000_NS6detail15normal_iteratorINS6_10device_ptrIiEEEEE9Policy600ESB_PNS0_8NullTypeESB_SF_m12greater_thaniSE_EEvbT0_T1_T2_T3_T4_PT6_PT7_T5_NS1_7vsmem_tEE19static_temp_storage;
	add.s32 	%r954, %r953, %r952;
	ld.shared.u32 	%r1565, [%r954];
	bra.uni 	$L__BB4_209;
$L__BB4_208:
	shl.b32 	%r955, %r423, 2;
	mov.u32 	%r956, _ZZN3cub18CUB_300001_SM_10006detail10merge_sort30DeviceMergeSortBlockSortKernelINS2_10policy_hubIN6thrust24THRUST_300001_SM_1000_NS6detail15normal_iteratorINS6_10device_ptrIiEEEEE9Policy600ESB_PNS0_8NullTypeESB_SF_m12greater_thaniSE_EEvbT0_T1_T2_T3_T4_PT6_PT7_T5_NS1_7vsmem_tEE19static_temp_storage;
	add.s32 	%r957, %r956, %r955;
	ld.shared.u32 	%r1562, [%r957];
$L__BB4_209:
	setp.lt.s32 	%p192, %r423, %r302;
	setp.lt.s32 	%p193, %r424, %r301;
	max.s32 	%r958, %r1562, %r1565;
	selp.b32 	%r959, %r958, %r1562, %p193;
	selp.b32 	%r1541, %r959, %r1565, %p192;
	shl.b32 	%r430, %r1558, 1;
	setp.lt.u32 	%p194, %r1558, 129;
	mov.u32 	%r1558, %r430;
	@%p194 bra 	$L__BB4_126;
	ld.param.s8 	%rs2, [_ZN3cub18CUB_300001_SM_10006detail10merge_sort30DeviceMergeSortBlockSortKernelINS2_10policy_hubIN6thrust24THRUST_300001_SM_1000_NS6detail15normal_iteratorINS6_10device_ptrIiEEEEE9Policy600ESB_PNS0_8NullTypeESB_SF_m12greater_thaniSE_EEvbT0_T1_T2_T3_T4_PT6_PT7_T5_NS1_7vsmem_tE_param_0];
	mov.u32 	%r960, %ctaid.x;
	mul.wide.u32 	%rd7, %r960, 4352;
	bar.sync 	0;
	setp.eq.s16 	%p195, %rs2, 0;
	@%p195 bra 	$L__BB4_247;
	st.shared.u32 	[%r229], %r1557;
	st.shared.u32 	[%r229+4], %r1556;
	st.shared.u32 	[%r229+8], %r1555;
	st.shared.u32 	[%r229+12], %r1554;
	st.shared.u32 	[%r229+16], %r1553;
	st.shared.u32 	[%r229+20], %r1552;
	st.shared.u32 	[%r229+24], %r1551;
	st.shared.u32 	[%r229+28], %r1550;
	st.shared.u32 	[%r229+32], %r1549;
	st.shared.u32 	[%r229+36], %r1548;
	st.shared.u32 	[%r229+40], %r1547;
	st.shared.u32 	[%r229+44], %r1546;
	st.shared.u32 	[%r229+48], %r1545;
	st.shared.u32 	[%r229+52], %r1544;
	st.shared.u32 	[%r229+56], %r1543;
	st.shared.u32 	[%r229+60], %r1542;
	st.shared.u32 	[%r229+64], %r1541;
	bar.warp.sync 	-1;
	ld.shared.u32 	%r431, [%r228];
	ld.shared.u32 	%r432, [%r228+128];
	ld.shared.u32 	%r433, [%r228+256];
	ld.shared.u32 	%r434, [%r228+384];
	ld.shared.u32 	%r435, [%r228+512];
	ld.shared.u32 	%r436, [%r228+640];
	ld.shared.u32 	%r437, [%r228+768];
	ld.shared.u32 	%r438, [%r228+896];
	ld.shared.u32 	%r439, [%r228+1024];
	ld.shared.u32 	%r440, [%r228+1152];
	ld.shared.u32 	%r441, [%r228+1280];
	ld.shared.u32 	%r442, [%r228+1408];
	ld.shared.u32 	%r443, [%r228+1536];
	ld.shared.u32 	%r444, [%r228+1664];
	ld.shared.u32 	%r445, [%r228+1792];
	ld.shared.u32 	%r446, [%r228+1920];
	ld.shared.u32 	%r447, [%r228+2048];
	setp.eq.s32 	%p196, %r175, 0;
	@%p196 bra 	$L__BB4_212;
	bra.uni 	$L__BB4_213;
$L__BB4_212:
	st.volatile.shared.u32 	[_ZZN3cub18CUB_300001_SM_10006detail10merge_sort30DeviceMergeSortBlockSortKernelINS2_10policy_hubIN6thrust24THRUST_300001_SM_1000_NS6detail15normal_iteratorINS6_10device_ptrIiEEEEE9Policy600ESB_PNS0_8NullTypeESB_SF_m12greater_thaniSE_EEvbT0_T1_T2_T3_T4_PT6_PT7_T5_NS1_7vsmem_tEE19static_temp_storage+17408], %r174;
$L__BB4_213:
	bar.sync 	0;
	ld.volatile.shared.u32 	%r465, [_ZZN3cub18CUB_300001_SM_10006detail10merge_sort30DeviceMergeSortBlockSortKernelINS2_10policy_hubIN6thrust24THRUST_300001_SM_1000_NS6detail15normal_iteratorINS6_10device_ptrIiEEEEE9Policy600ESB_PNS0_8NullTypeESB_SF_m12greater_thaniSE_EEvbT0_T1_T2_T3_T4_PT6_PT7_T5_NS1_7vsmem_tEE19static_temp_storage+17408];
	mov.u32 	%r961, %tid.x;
	and.b32  	%r962, %r961, 992;
	mul.lo.s32 	%r963, %r962, 17;
	cvt.u64.u32 	%rd20, %r963;
	and.b32  	%r964, %r961, 31;
	cvt.u64.u32 	%rd21, %r964;
	add.s64 	%rd22, %rd7, %rd21;
	add.s64 	%rd23, %rd22, %rd20;
	setp.ge.s32 	%p197, %r177, %r465;
	shl.b64 	%rd24, %rd23, 2;
	add.s64 	%rd8, %rd3, %rd24;
	@%p197 bra 	$L__BB4_215;
	st.global.u32 	[%rd8], %r431;
$L__BB4_215:
	setp.ge.s32 	%p198, %r180, %r465;
	@%p198 bra 	$L__BB4_217;
	st.global.u32 	[%rd8+128], %r432;
$L__BB4_217:
	setp.ge.s32 	%p199, %r183, %r465;
	@%p199 bra 	$L__BB4_219;
	st.global.u32 	[%rd8+256], %r433;
$L__BB4_219:
	setp.ge.s32 	%p200, %r186, %r465;
	@%p200 bra 	$L__BB4_221;
	st.global.u32 	[%rd8+384], %r434;
$L__BB4_221:
	setp.ge.s32 	%p201, %r189, %r465;
	@%p201 bra 	$L__BB4_223;
	st.global.u32 	[%rd8+512], %r435;
$L__BB4_223:
	setp.ge.s32 	%p202, %r192, %r465;
	@%p202 bra 	$L__BB4_225;
	st.global.u32 	[%rd8+640], %r436;
$L__BB4_225:
	setp.ge.s32 	%p203, %r195, %r465;
	@%p203 bra 	$L__BB4_227;
	st.global.u32 	[%rd8+768], %r437;
$L__BB4_227:
	setp.ge.s32 	%p204, %r198, %r465;
	@%p204 bra 	$L__BB4_229;
	st.global.u32 	[%rd8+896], %r438;
$L__BB4_229:
	setp.ge.s32 	%p205, %r201, %r465;
	@%p205 bra 	$L__BB4_231;
	st.global.u32 	[%rd8+1024], %r439;
$L__BB4_231:
	setp.ge.s32 	%p206, %r204, %r465;
	@%p206 bra 	$L__BB4_233;
	st.global.u32 	[%rd8+1152], %r440;
$L__BB4_233:
	setp.ge.s32 	%p207, %r207, %r465;
	@%p207 bra 	$L__BB4_235;
	st.global.u32 	[%rd8+1280], %r441;
$L__BB4_235:
	setp.ge.s32 	%p208, %r210, %r465;
	@%p208 bra 	$L__BB4_237;
	st.global.u32 	[%rd8+1408], %r442;
$L__BB4_237:
	setp.ge.s32 	%p209, %r213, %r465;
	@%p209 bra 	$L__BB4_239;
	st.global.u32 	[%rd8+1536], %r443;
$L__BB4_239:
	setp.ge.s32 	%p210, %r216, %r465;
	@%p210 bra 	$L__BB4_241;
	st.global.u32 	[%rd8+1664], %r444;
$L__BB4_241:
	setp.ge.s32 	%p211, %r219, %r465;
	@%p211 bra 	$L__BB4_243;
	st.global.u32 	[%rd8+1792], %r445;
$L__BB4_243:
	setp.ge.s32 	%p212, %r222, %r465;
	@%p212 bra 	$L__BB4_245;
	st.global.u32 	[%rd8+1920], %r446;
$L__BB4_245:
	setp.ge.s32 	%p213, %r225, %r465;
	@%p213 bra 	$L__BB4_283;
	st.global.u32 	[%rd8+2048], %r447;
	bra.uni 	$L__BB4_283;
$L__BB4_247:
	st.shared.u32 	[%r229], %r1557;
	st.shared.u32 	[%r229+4], %r1556;
	st.shared.u32 	[%r229+8], %r1555;
	st.shared.u32 	[%r229+12], %r1554;
	st.shared.u32 	[%r229+16], %r1553;
	st.shared.u32 	[%r229+20], %r1552;
	st.shared.u32 	[%r229+24], %r1551;
	st.shared.u32 	[%r229+28], %r1550;
	st.shared.u32 	[%r229+32], %r1549;
	st.shared.u32 	[%r229+36], %r1548;
	st.shared.u32 	[%r229+40], %r1547;
	st.shared.u32 	[%r229+44], %r1546;
	st.shared.u32 	[%r229+48], %r1545;
	st.shared.u32 	[%r229+52], %r1544;
	st.shared.u32 	[%r229+56], %r1543;
	st.shared.u32 	[%r229+60], %r1542;
	st.shared.u32 	[%r229+64], %r1541;
	bar.warp.sync 	-1;
	ld.shared.u32 	%r448, [%r228];
	ld.shared.u32 	%r449, [%r228+128];
	ld.shared.u32 	%r450, [%r228+256];
	ld.shared.u32 	%r451, [%r228+384];
	ld.shared.u32 	%r452, [%r228+512];
	ld.shared.u32 	%r453, [%r228+640];
	ld.shared.u32 	%r454, [%r228+768];
	ld.shared.u32 	%r455, [%r228+896];
	ld.shared.u32 	%r456, [%r228+1024];
	ld.shared.u32 	%r457, [%r228+1152];
	ld.shared.u32 	%r458, [%r228+1280];
	ld.shared.u32 	%r459, [%r228+1408];
	ld.shared.u32 	%r460, [%r228+1536];
	ld.shared.u32 	%r461, [%r228+1664];
	ld.shared.u32 	%r462, [%r228+1792];
	ld.shared.u32 	%r463, [%r228+1920];
	ld.shared.u32 	%r464, [%r228+2048];
	setp.eq.s32 	%p214, %r175, 0;
	@%p214 bra 	$L__BB4_248;
	bra.uni 	$L__BB4_249;
$L__BB4_248:
	st.volatile.shared.u32 	[_ZZN3cub18CUB_300001_SM_10006detail10merge_sort30DeviceMergeSortBlockSortKernelINS2_10policy_hubIN6thrust24THRUST_300001_SM_1000_NS6detail15normal_iteratorINS6_10device_ptrIiEEEEE9Policy600ESB_PNS0_8NullTypeESB_SF_m12greater_thaniSE_EEvbT0_T1_T2_T3_T4_PT6_PT7_T5_NS1_7vsmem_tEE19static_temp_storage+17408], %r174;
$L__BB4_249:
	ld.param.u64 	%rd40, [_ZN3cub18CUB_300001_SM_10006detail10merge_sort30DeviceMergeSortBlockSortKernelINS2_10policy_hubIN6thrust24THRUST_300001_SM_1000_NS6detail15normal_iteratorINS6_10device_ptrIiEEEEE9Policy600ESB_PNS0_8NullTypeESB_SF_m12greater_thaniSE_EEvbT0_T1_T2_T3_T4_PT6_PT7_T5_NS1_7vsmem_tE_param_6];
	bar.sync 	0;
	ld.volatile.shared.u32 	%r466, [_ZZN3cub18CUB_300001_SM_10006detail10merge_sort30DeviceMergeSortBlockSortKernelINS2_10policy_hubIN6thrust24THRUST_300001_SM_1000_NS6detail15normal_iteratorINS6_10device_ptrIiEEEEE9Policy600ESB_PNS0_8NullTypeESB_SF_m12greater_thaniSE_EEvbT0_T1_T2_T3_T4_PT6_PT7_T5_NS1_7vsmem_tEE19static_temp_storage+17408];
	setp.ge.s32 	%p215, %r177, %r466;
	cvt.u64.u32 	%rd25, %r177;
	add.s64 	%rd26, %rd7, %rd25;
	cvta.to.global.u64 	%rd27, %rd40;
	shl.b64 	%rd28, %rd26, 2;
	add.s64 	%rd9, %rd27, %rd28;
	@%p215 bra 	$L__BB4_251;
	st.global.u32 	[%rd9], %r448;
$L__BB4_251:
	setp.ge.s32 	%p216, %r180, %r466;
	@%p216 bra 	$L__BB4_253;
	st.global.u32 	[%rd9+128], %r449;
$L__BB4_253:
	setp.ge.s32 	%p217, %r183, %r466;
	@%p217 bra 	$L__BB4_255;
	st.global.u32 	[%rd9+256], %r450;
$L__BB4_255:
	setp.ge.s32 	%p218, %r186, %r466;
	@%p218 bra 	$L__BB4_257;
	st.global.u32 	[%rd9+384], %r451;
$L__BB4_257:
	setp.ge.s32 	%p219, %r189, %r466;
	@%p219 bra 	$L__BB4_259;
	st.global.u32 	[%rd9+512], %r452;
$L__BB4_259:
	setp.ge.s32 	%p220, %r192, %r466;
	@%p220 bra 	$L__BB4_261;
	st.global.u32 	[%rd9+640], %r453;
$L__BB4_261:
	setp.ge.s32 	%p221, %r195, %r466;
	@%p221 bra 	$L__BB4_263;
	st.global.u32 	[%rd9+768], %r454;
$L__BB4_263:
	setp.ge.s32 	%p222, %r198, %r466;
	@%p222 bra 	$L__BB4_265;
	st.global.u32 	[%rd9+896], %r455;
$L__BB4_265:
	setp.ge.s32 	%p223, %r201, %r466;
	@%p223 bra 	$L__BB4_267;
	st.global.u32 	[%rd9+1024], %r456;
$L__BB4_267:
	setp.ge.s32 	%p224, %r204, %r466;
	@%p224 bra 	$L__BB4_269;
	st.global.u32 	[%rd9+1152], %r457;
$L__BB4_269:
	setp.ge.s32 	%p225, %r207, %r466;
	@%p225 bra 	$L__BB4_271;
	st.global.u32 	[%rd9+1280], %r458;
$L__BB4_271:
	setp.ge.s32 	%p226, %r210, %r466;
	@%p226 bra 	$L__BB4_273;
	st.global.u32 	[%rd9+1408], %r459;
$L__BB4_273:
	setp.ge.s32 	%p227, %r213, %r466;
	@%p227 bra 	$L__BB4_275;
	st.global.u32 	[%rd9+1536], %r460;
$L__BB4_275:
	setp.ge.s32 	%p228, %r216, %r466;
	@%p228 bra 	$L__BB4_277;
	st.global.u32 	[%rd9+1664], %r461;
$L__BB4_277:
	setp.ge.s32 	%p229, %r219, %r466;
	@%p229 bra 	$L__BB4_279;
	st.global.u32 	[%rd9+1792], %r462;
$L__BB4_279:
	setp.ge.s32 	%p230, %r222, %r466;
	@%p230 bra 	$L__BB4_281;
	st.global.u32 	[%rd9+1920], %r463;
$L__BB4_281:
	setp.ge.s32 	%p231, %r225, %r466;
	@%p231 bra 	$L__BB4_283;
	st.global.u32 	[%rd9+2048], %r464;
$L__BB4_283:
	ret;

}
	// .globl	_ZN3cub18CUB_300001_SM_10006detail10merge_sort30DeviceMergeSortPartitionKernelIN6thrust24THRUST_300001_SM_1000_NS6detail15normal_iteratorINS5_10device_ptrIiEEEEm12greater_thaniEEvbT_PT2_T0_SF_PSF_T1_SF_i
.visible .entry _ZN3cub18CUB_300001_SM_10006detail10merge_sort30DeviceMergeSortPartitionKernelIN6thrust24THRUST_300001_SM_1000_NS6detail15normal_iteratorINS5_10device_ptrIiEEEEm12greater_thaniEEvbT_PT2_T0_SF_PSF_T1_SF_i(
	.param .u8 _ZN3cub18CUB_300001_SM_10006detail10merge_sort30DeviceMergeSortPartitionKernelIN6thrust24THRUST_300001_SM_1000_NS6detail15normal_iteratorINS5_10device_ptrIiEEEEm12greater_thaniEEvbT_PT2_T0_SF_PSF_T1_SF_i_param_0,
	.param .align 8 .b8 _ZN3cub18CUB_300001_SM_10006detail10merge_sort30DeviceMergeSortPartitionKernelIN6thrust24THRUST_300001_SM_1000_NS6detail15normal_iteratorINS5_10device_ptrIiEEEEm12greater_thaniEEvbT_PT2_T0_SF_PSF_T1_SF_i_param_1[8],
	.param .u64 .ptr .align 1 _ZN3cub18CUB_300001_SM_10006detail10merge_sort30DeviceMergeSortPartitionKernelIN6thrust24THRUST_300001_SM_1000_NS6detail15normal_iteratorINS5_10device_ptrIiEEEEm12greater_thaniEEvbT_PT2_T0_SF_PSF_T1_SF_i_param_2,
	.param .u64 _ZN3cub18CUB_300001_SM_10006detail10merge_sort30DeviceMergeSortPartitionKernelIN6thrust24THRUST_300001_SM_1000_NS6detail15normal_iteratorINS5_10device_ptrIiEEEEm12greater_thaniEEvbT_PT2_T0_SF_PSF_T1_SF_i_param_3,
	.param .u64 _ZN3cub18CUB_300001_SM_10006detail10merge_sort30DeviceMergeSortPartitionKernelIN6thrust24THRUST_300001_SM_1000_NS6detail15normal_iteratorINS5_10device_ptrIiEEEEm12greater_thaniEEvbT_PT2_T0_SF_PSF_T1_SF_i_param_4,
	.param .u64 .ptr .align 1 _ZN3cub18CUB_300001_SM_10006detail10merge_sort30DeviceMergeSortPartitionKernelIN6thrust24THRUST_300001_SM_1000_NS6detail15normal_iteratorINS5_10device_ptrIiEEEEm12greater_thaniEEvbT_PT2_T0_SF_PSF_T1_SF_i_param_5,
	.param .align 1 .b8 _ZN3cub18CUB_300001_SM_10006detail10merge_sort30DeviceMergeSortPartitionKernelIN6thrust24THRUST_300001_SM_1000_NS6detail15normal_iteratorINS5_10device_ptrIiEEEEm12greater_thaniEEvbT_PT2_T0_SF_PSF_T1_SF_i_param_6[1],
	.param .u64 _ZN3cub18CUB_300001_SM_10006detail10merge_sort30DeviceMergeSortPartitionKernelIN6thrust24THRUST_300001_SM_1000_NS6detail15normal_iteratorINS5_10device_ptrIiEEEEm12greater_thaniEEvbT_PT2_T0_SF_PSF_T1_SF_i_param_7,
	.param .u32 _ZN3cub18CUB_300001_SM_10006detail10merge_sort30DeviceMergeSortPartitionKernelIN6thrust24THRUST_300001_SM_1000_NS6detail15normal_iteratorINS5_10device_ptrIiEEEEm12greater_thaniEEvbT_PT2_T0_SF_PSF_T1_SF_i_param_8
)
{
	.reg .pred 	%p<10>;
	.reg .b16 	%rs<2>;
	.reg .b32 	%r<10>;
	.reg .b64 	%rd<86>;

	ld.param.u64 	%rd27, [_ZN3cub18CUB_300001_SM_10006detail10merge_sort30DeviceMergeSortPartitionKernelIN6thrust24THRUST_300001_SM_1000_NS6detail15normal_iteratorINS5_10device_ptrIiEEEEm12greater_thaniEEvbT_PT2_T0_SF_PSF_T1_SF_i_param_1];
	ld.param.s8 	%rs1, [_ZN3cub18CUB_300001_SM_10006detail10merge_sort30DeviceMergeSortPartitionKernelIN6thrust24THRUST_300001_SM_1000_NS6detail15normal_iteratorINS5_10device_ptrIiEEEEm12greater_thaniEEvbT_PT2_T0_SF_PSF_T1_SF_i_param_0];
	ld.param.u64 	%rd28, [_ZN3cub18CUB_300001_SM_10006detail10merge_sort30DeviceMergeSortPartitionKernelIN6thrust24THRUST_300001_SM_1000_NS6detail15normal_iteratorINS5_10device_ptrIiEEEEm12greater_thaniEEvbT_PT2_T0_SF_PSF_T1_SF_i_param_2];
	ld.param.u64 	%rd29, [_ZN3cub18CUB_300001_SM_10006detail10merge_sort30DeviceMergeSortPartitionKernelIN6thrust24THRUST_300001_SM_1000_NS6detail15normal_iteratorINS5_10device_ptrIiEEEEm12greater_thaniEEvbT_PT2_T0_SF_PSF_T1_SF_i_param_3];
	ld.param.u64 	%rd30, [_ZN3cub18CUB_300001_SM_10006detail10merge_sort30DeviceMergeSortPartitionKernelIN6thrust24THRUST_300001_SM_1000_NS6detail15normal_iteratorINS5_10device_ptrIiEEEEm12greater_thaniEEvbT_PT2_T0_SF_PSF_T1_SF_i_param_4];
	ld.param.u64 	%rd32, [_ZN3cub18CUB_300001_SM_10006detail10merge_sort30DeviceMergeSortPartitionKernelIN6thrust24THRUST_300001_SM_1000_NS6detail15normal_iteratorINS5_10device_ptrIiEEEEm12greater_thaniEEvbT_PT2_T0_SF_PSF_T1_SF_i_param_5];
	ld.param.u64 	%rd31, [_ZN3cub18CUB_300001_SM_10006detail10merge_sort30DeviceMergeSortPartitionKernelIN6thrust24THRUST_300001_SM_1000_NS6detail15normal_iteratorINS5_10device_ptrIiEEEEm12greater_thaniEEvbT_PT2_T0_SF_PSF_T1_SF_i_param_7];
	ld.param.u32 	%r1, [_ZN3cub18CUB_300001_SM_10006detail10merge_sort30DeviceMergeSortPartitionKernelIN6thrust24THRUST_300001_SM_1000_NS6detail15normal_iteratorINS5_10device_ptrIiEEEEm12greater_thaniEEvbT_PT2_T0_SF_PSF_T1_SF_i_param_8];
	cvta.to.global.u64 	%rd1, %rd32;
	mov.u32 	%r2, %ntid.x;
	mov.u32 	%r3, %ctaid.x;
	mov.u32 	%r4, %tid.x;
	mad.lo.s32 	%r5, %r2, %r3, %r4;
	cvt.u64.u32 	%rd2, %r5;
	setp.le.u64 	%p1, %rd30, %rd2;
	@%p1 bra 	$L__BB5_11;
	shr.u64 	%rd33, %rd31, 1;
	add.s64 	%rd4, %rd31, 4294967295;
	neg.s64 	%rd34, %rd31;
	and.b64  	%rd35, %rd34, %rd2;
	cvt.s64.s32 	%rd5, %r1;
	mul.lo.s64 	%rd36, %rd35, %rd5;
	mul.lo.s64 	%rd37, %rd33, %rd5;
	min.u64 	%rd6, %rd36, %rd29;
	not.b64 	%rd38, %rd36;
	min.u64 	%rd39, %rd37, %rd38;
	add.s64 	%rd40, %rd39, %rd36;
	min.u64 	%rd7, %rd40, %rd29;
	not.b64 	%rd41, %rd7;
	min.u64 	%rd42, %rd37, %rd41;
	add.s64 	%rd43, %rd42, %rd7;
	min.u64 	%rd8, %rd43, %rd29;
	// begin inline asm
	griddepcontrol.wait;
	// end inline asm
	add.s64 	%rd44, %rd2, 1;
	setp.ne.s64 	%p2, %rd44, %rd30;
	@%p2 bra 	$L__BB5_3;
	shl.b64 	%rd79, %rd2, 3;
	add.s64 	%rd80, %rd1, %rd79;
	st.global.u64 	[%rd80], %rd7;
	bra.uni 	$L__BB5_11;
$L__BB5_3:
	sub.s64 	%rd45, %rd8, %rd6;
	and.b64  	%rd46, %rd4, %rd2;
	mul.lo.s64 	%rd47, %rd46, %rd5;
	min.u64 	%rd9, %rd47, %rd45;
	setp.eq.s16 	%p3, %rs1, 0;
	@%p3 bra 	$L__BB5_7;
	sub.s64 	%rd48, %rd7, %rd6;
	sub.s64 	%rd49, %rd8, %rd7;
	max.u64 	%rd50, %rd9, %rd49;
	sub.s64 	%rd85, %rd50, %rd49;
	min.u64 	%rd81, %rd48, %rd9;
	setp.ge.u64 	%p4, %rd85, %rd81;
	@%p4 bra 	$L__BB5_10;
	cvta.to.global.u64 	%rd12, %rd27;
	add.s64 	%rd13, %rd9, %rd7;
$L__BB5_6:
	sub.s64 	%rd51, %rd81, %rd85;
	shr.u64 	%rd52, %rd51, 1;
	add.s64 	%rd53, %rd52, %rd85;
	add.s64 	%rd54, %rd53, %rd6;
	shl.b64 	%rd55, %rd54, 2;
	add.s64 	%rd56, %rd12, %rd55;
	ld.global.u32 	%r6, [%rd56];
	not.b64 	%rd57, %rd53;
	add.s64 	%rd58, %rd13, %rd57;
	shl.b64 	%rd59, %rd58, 2;
	add.s64 	%rd60, %rd12, %rd59;
	ld.global.u32 	%r7, [%rd60];
	setp.gt.s32 	%p5, %r7, %r6;
	add.s64 	%rd61, %rd53, 1;
	selp.b64 	%rd85, %rd85, %rd61, %p5;
	selp.b64 	%rd81, %rd53, %rd81, %p5;
	setp.lt.u64 	%p6, %rd85, %rd81;
	@%p6 bra 	$L__BB5_6;
	bra.uni 	$L__BB5_10;
$L__BB5_7:
	sub.s64 	%rd62, %rd7, %rd6;
	sub.s64 	%rd63, %rd8, %rd7;
	max.u64 	%rd64, %rd9, %rd63;
	sub.s64 	%rd85, %rd64, %rd63;
	min.u64 	%rd83, %rd62, %rd9;
	setp.ge.u64 	%p7, %rd85, %rd83;
	@%p7 bra 	$L__BB5_10;
	cvta.to.global.u64 	%rd20, %rd28;
	add.s64 	%rd21, %rd9, %rd7;
$L__BB5_9:
	sub.s64 	%rd65, %rd83, %rd85;
	shr.u64 	%rd66, %rd65, 1;
	add.s64 	%rd67, %rd66, %rd85;
	add.s64 	%rd68, %rd67, %rd6;
	shl.b64 	%rd69, %rd68, 2;
	add.s64 	%rd70, %rd20, %rd69;
	ld.global.u32 	%r8, [%rd70];
	not.b64 	%rd71, %rd67;
	add.s64 	%rd72, %rd21, %rd71;
	shl.b64 	%rd73, %rd72, 2;
	add.s64 	%rd74, %rd20, %rd73;
	ld.global.u32 	%r9, [%rd74];
	setp.gt.s32 	%p8, %r9, %r8;
	add.s64 	%rd75, %rd67, 1;
	selp.b64 	%rd85, %rd85, %rd75, %p8;
	selp.b64 	%rd83, %rd67, %rd83, %p8;
	setp.lt.u64 	%p9, %rd85, %rd83;
	@%p9 bra 	$L__BB5_9;
$L__BB5_10:
	add.s64 	%rd76, %rd85, %rd6;
	shl.b64 	%rd77, %rd2, 3;
	add.s64 	%rd78, %rd1, %rd77;
	st.global.u64 	[%rd78], %rd76;
$L__BB5_11:
	ret;

}
	// .globl	_ZN3cub18CUB_300001_SM_10006detail10merge_sort26DeviceMergeSortMergeKernelINS2_10policy_hubIN6thrust24THRUST_300001_SM_1000_NS6detail15normal_iteratorINS6_10device_ptrIiEEEEE9Policy600ESB_PNS0_8NullTypeESB_SF_m12greater_thaniSE_EEvbT2_T3_T4_PT6_PT7_T5_PSJ_SJ_NS1_7vsmem_tE
.visible .entry _ZN3cub18CUB_300001_SM_10006detail10merge_sort26DeviceMergeSortMergeKernelINS2_10policy_hubIN6thrust24THRUST_300001_SM_1000_NS6detail15normal_iteratorINS6_10device_ptrIiEEEEE9Policy600ESB_PNS0_8NullTypeESB_SF_m12greater_thaniSE_EEvbT2_T3_T4_PT6_PT7_T5_PSJ_SJ_NS1_7vsmem_tE(
	.param .u8 _ZN3cub18CUB_300001_SM_10006detail10merge_sort26DeviceMergeSortMergeKernelINS2_10policy_hubIN6thrust24THRUST_300001_SM_1000_NS6detail15normal_iteratorINS6_10device_ptrIiEEEEE9Policy600ESB_PNS0_8NullTypeESB_SF_m12greater_thaniSE_EEvbT2_T3_T4_PT6_PT7_T5_PSJ_SJ_NS1_7vsmem_tE_param_0,
	.param .align 8 .b8 _ZN3cub18CUB_300001_SM_10006detail10merge_sort26DeviceMergeSortMergeKernelINS2_10policy_hubIN6thrust24THRUST_300001_SM_1000_NS6detail15normal_iteratorINS6_10device_ptrIiEEEEE9Policy600ESB_PNS0_8NullTypeESB_SF_m12greater_thaniSE_EEvbT2_T3_T4_PT6_PT7_T5_PSJ_SJ_NS1_7vsmem_tE_param_1[8],
	.param .u64 .ptr .align 1 _ZN3cub18CUB_300001_SM_10006detail10merge_sort26DeviceMergeSortMergeKernelINS2_10policy_hubIN6thrust24THRUST_300001_SM_1000_NS6detail15normal_iteratorINS6_10device_ptrIiEEEEE9Policy600ESB_PNS0_8NullTypeESB_SF_m12greater_thaniSE_EEvbT2_T3_T4_PT6_PT7_T5_PSJ_SJ_NS1_7vsmem_tE_param_2,
	.param .u64 _ZN3cub18CUB_300001_SM_10006detail10merge_sort26DeviceMergeSortMergeKernelINS2_10policy_hubIN6thrust24THRUST_300001_SM_1000_NS6detail15normal_iteratorINS6_10device_ptrIiEEEEE9Policy600ESB_PNS0_8NullTypeESB_SF_m12greater_thaniSE_EEvbT2_T3_T4_PT6_PT7_T5_PSJ_SJ_NS1_7vsmem_tE_param_3,
	.param .u64 .ptr .align 1 _ZN3cub18CUB_300001_SM_10006detail10merge_sort26DeviceMergeSortMergeKernelINS2_10policy_hubIN6thrust24THRUST_300001_SM_1000_NS6detail15normal_iteratorINS6_10device_ptrIiEEEEE9Policy600ESB_PNS0_8NullTypeESB_SF_m12greater_thaniSE_EEvbT2_T3_T4_PT6_PT7_T5_PSJ_SJ_NS1_7vsmem_tE_param_4,
	.param .u64 .ptr .align 1 _ZN3cub18CUB_300001_SM_10006detail10merge_sort26DeviceMergeSortMergeKernelINS2_10policy_hubIN6thrust24THRUST_300001_SM_1000_NS6detail15normal_iteratorINS6_10device_ptrIiEEEEE9Policy600ESB_PNS0_8NullTypeESB_SF_m12greater_thaniSE_EEvbT2_T3_T4_PT6_PT7_T5_PSJ_SJ_NS1_7vsmem_tE_param_5,
	.param .align 1 .b8 _ZN3cub18CUB_300001_SM_10006detail10merge_sort26DeviceMergeSortMergeKernelINS2_10policy_hubIN6thrust24THRUST_300001_SM_1000_NS6detail15normal_iteratorINS6_10device_ptrIiEEEEE9Policy600ESB_PNS0_8NullTypeESB_SF_m12greater_thaniSE_EEvbT2_T3_T4_PT6_PT7_T5_PSJ_SJ_NS1_7vsmem_tE_param_6[1],
	.param .u64 .ptr .align 1 _ZN3cub18CUB_300001_SM_10006detail10merge_sort26DeviceMergeSortMergeKernelINS2_10policy_hubIN6thrust24THRUST_300001_SM_1000_NS6detail15normal_iteratorINS6_10device_ptrIiEEEEE9Policy600ESB_PNS0_8NullTypeESB_SF_m12greater_thaniSE_EEvbT2_T3_T4_PT6_PT7_T5_PSJ_SJ_NS1_7vsmem_tE_param_7,
	.param .u64 _ZN3cub18CUB_300001_SM_10006detail10merge_sort26DeviceMergeSortMergeKernelINS2_10policy_hubIN6thrust24THRUST_300001_SM_1000_NS6detail15normal_iteratorINS6_10device_ptrIiEEEEE9Policy600ESB_PNS0_8NullTypeESB_SF_m12greater_thaniSE_EEvbT2_T3_T4_PT6_PT7_T5_PSJ_SJ_NS1_7vsmem_tE_param_8,
	.param .align 8 .b8 _ZN3cub18CUB_300001_SM_10006detail10merge_sort26DeviceMergeSortMergeKernelINS2_10policy_hubIN6thrust24THRUST_300001_SM_1000_NS6detail15normal_iteratorINS6_10device_ptrIiEEEEE9Policy600ESB_PNS0_8NullTypeESB_SF_m12greater_thaniSE_EEvbT2_T3_T4_PT6_PT7_T5_PSJ_SJ_NS1_7vsmem_tE_param_9[8]
)
.maxntid 256
{
	.reg .pred 	%p<414>;
	.reg .b16 	%rs<6>;
	.reg .b32 	%r<1216>;
	.reg .b64 	%rd<381>;
	// demoted variable
	.shared .align 16 .b8 _ZZN3cub18CUB_300001_SM_10006detail10merge_sort26DeviceMergeSortMergeKernelINS2_10policy_hubIN6thrust24THRUST_300001_SM_1000_NS6detail15normal_iteratorINS6_10device_ptrIiEEEEE9Policy600ESB_PNS0_8NullTypeESB_SF_m12greater_thaniSE_EEvbT2_T3_T4_PT6_PT7_T5_PSJ_SJ_NS1_7vsmem_tEE19static_temp_storage[17424];
	ld.param.u64 	%rd23, [_ZN3cub18CUB_300001_SM_10006detail10merge_sort26DeviceMergeSortMergeKernelINS2_10policy_hubIN6thrust24THRUST_300001_SM_1000_NS6detail15normal_iteratorINS6_10device_ptrIiEEEEE9Policy600ESB_PNS0_8NullTypeESB_SF_m12greater_thaniSE_EEvbT2_T3_T4_PT6_PT7_T5_PSJ_SJ_NS1_7vsmem_tE_param_1];
	ld.param.u64 	%rd20, [_ZN3cub18CUB_300001_SM_10006detail10merge_sort26DeviceMergeSortMergeKernelINS2_10policy_hubIN6thrust24THRUST_300001_SM_1000_NS6detail15normal_iteratorINS6_10device_ptrIiEEEEE9Policy600ESB_PNS0_8NullTypeESB_SF_m12greater_thaniSE_EEvbT2_T3_T4_PT6_PT7_T5_PSJ_SJ_NS1_7vsmem_tE_param_4];
	cvta.to.global.u64 	%rd1, %rd20;
	cvta.to.global.u64 	%rd2, %rd23;
	mov.u32 	%r511, %ctaid.x;
	mov.u32 	%r512, %nctaid.x;
	mov.u32 	%r1, %tid.x;
	add.s32 	%r513, %r512, -1;
	setp.ge.u32 	%p65, %r511, %r513;
	@%p65 bra 	$L__BB6_139;
	ld.param.u64 	%rd379, [_ZN3cub18CUB_300001_SM_10006detail10merge_sort26DeviceMergeSortMergeKernelINS2_10policy_hubIN6thrust24THRUST_300001_SM_1000_NS6detail15normal_iteratorINS6_10device_ptrIiEEEEE9Policy600ESB_PNS0_8NullTypeESB_SF_m12greater_thaniSE_EEvbT2_T3_T4_PT6_PT7_T5_PSJ_SJ_NS1_7vsmem_tE_param_8];
	ld.param.u64 	%rd377, [_ZN3cub18CUB_300001_SM_10006detail10merge_sort26DeviceMergeSortMergeKernelINS2_10policy_hubIN6thrust24THRUST_300001_SM_1000_NS6detail15normal_iteratorINS6_10device_ptrIiEEEEE9Policy600ESB_PNS0_8NullTypeESB_SF_m12greater_thaniSE_EEvbT2_T3_T4_PT6_PT7_T5_PSJ_SJ_NS1_7vsmem_tE_param_7];
	ld.param.u64 	%rd364, [_ZN3cub18CUB_300001_SM_10006detail10merge_sort26DeviceMergeSortMergeKernelINS2_10policy_hubIN6thrust24THRUST_300001_SM_1000_NS6detail15normal_iteratorINS6_10device_ptrIiEEEEE9Policy600ESB_PNS0_8NullTypeESB_SF_m12greater_thaniSE_EEvbT2_T3_T4_PT6_PT7_T5_PSJ_SJ_NS1_7vsmem_tE_param_3];
	ld.param.s8 	%rs4, [_ZN3cub18CUB_300001_SM_10006detail10merge_sort26DeviceMergeSortMergeKernelINS2_10policy_hubIN6thrust24THRUST_300001_SM_1000_NS6detail15normal_iteratorINS6_10device_ptrIiEEEEE9Policy600ESB_PNS0_8NullTypeESB_SF_m12greater_thaniSE_EEvbT2_T3_T4_PT6_PT7_T5_PSJ_SJ_NS1_7vsmem_tE_param_0];
	cvta.to.global.u64 	%rd196, %rd377;
	cvt.u64.u32 	%rd197, %r511;
	mul.wide.u32 	%rd198, %r511, 8;
	add.s64 	%rd199, %rd196, %rd198;
	ld.global.u64 	%rd3, [%rd199];
	ld.global.u64 	%rd200, [%rd199+8];
	shr.u64 	%rd201, %rd379, 1;
	neg.s64 	%rd202, %rd379;
	and.b64  	%rd203, %rd202, %rd197;
	mul.lo.s64 	%rd4, %rd203, 4352;
	mul.lo.s64 	%rd5, %rd201, 4352;
	sub.s64 	%rd204, %rd197, %rd203;
	mul.lo.s64 	%rd205, %rd204, 4352;
	sub.s64 	%rd206, %rd3, %rd4;
	sub.s64 	%rd207, %rd200, %rd4;
	sub.s64 	%rd208, %rd364, %rd4;
	max.u64 	%rd209, %rd208, %rd5;
	sub.s64 	%rd210, %rd209, %rd5;
	sub.s64 	%rd211, %rd205, %rd206;
	min.u64 	%rd6, %rd211, %rd210;
	max.u64 	%rd212, %rd205, -4353;
	not.b64 	%rd213, %rd212;
	add.s64 	%rd214, %rd205, %rd213;
	sub.s64 	%rd215, %rd214, %rd207;
	or.b64  	%rd216, %rd202, %rd197;
	setp.eq.s64 	%p259, %rd216, -1;
	min.u64 	%rd217, %rd5, %rd208;
	selp.b64 	%rd218, %rd217, %rd207, %p259;
	selp.b64 	%rd219, %rd5, %rd215, %p259;
	min.u64 	%rd220, %rd219, %rd210;
	cvt.u32.u64 	%r797, %rd206;
	cvt.u32.u64 	%r798, %rd218;
	sub.s32 	%r2, %r798, %r797;
	cvt.u32.u64 	%r799, %rd220;
	cvt.u32.u64 	%r800, %rd6;
	sub.s32 	%r3, %r799, %r800;
	// begin inline asm
	griddepcontrol.wait;
	// end inline asm
	setp.eq.s16 	%p260, %rs4, 0;
	@%p260 bra 	$L__BB6_53;
	add.s64 	%rd221, %rd4, %rd5;
	add.s64 	%rd222, %rd221, %rd6;
	setp.ge.s32 	%p261, %r1, %r2;
	cvt.u64.u32 	%rd223, %r1;
	add.s64 	%rd224, %rd3, %rd223;
	shl.b64 	%rd225, %rd224, 2;
	add.s64 	%rd7, %rd2, %rd225;
	sub.s32 	%r801, %r1, %r2;
	cvt.s64.s32 	%rd226, %r801;
	add.s64 	%rd227, %rd222, %rd226;
	shl.b64 	%rd228, %rd227, 2;
	add.s64 	%rd8, %rd2, %rd228;
	@%p261 bra 	$L__BB6_4;
	ld.global.u32 	%r1096, [%rd7];
	bra.uni 	$L__BB6_5;
$L__BB6_4:
	ld.global.u32 	%r1096, [%rd8];
$L__BB6_5:
	add.s32 	%r802, %r1, 256;
	setp.lt.s32 	%p262, %r802, %r2;
	@%p262 bra 	$L__BB6_7;
	ld.global.u32 	%r1095, [%rd8+1024];
	bra.uni 	$L__BB6_8;
$L__BB6_7:
	ld.global.u32 	%r1095, [%rd7+1024];
$L__BB6_8:
	add.s32 	%r803, %r1, 512;
	setp.lt.s32 	%p263, %r803, %r2;
	@%p263 bra 	$L__BB6_10;
	ld.global.u32 	%r1094, [%rd8+2048];
	bra.uni 	$L__BB6_11;
$L__BB6_10:
	ld.global.u32 	%r1094, [%rd7+2048];
$L__BB6_11:
	add.s32 	%r804, %r1, 768;
	setp.lt.s32 	%p264, %r804, %r2;
	@%p264 bra 	$L__BB6_13;
	ld.global.u32 	%r1093, [%rd8+3072];
	bra.uni 	$L__BB6_14;
$L__BB6_13:
	ld.global.u32 	%r1093, [%rd7+3072];
$L__BB6_14:
	or.b32  	%r805, %r1, 1024;
	setp.lt.s32 	%p265, %r805, %r2;
	@%p265 bra 	$L__BB6_16;
	ld.global.u32 	%r1092, [%rd8+4096];
	bra.uni 	$L__BB6_17;
$L__BB6_16:
	ld.global.u32 	%r1092, [%rd7+4096];
$L__BB6_17:
	add.s32 	%r806, %r1, 1280;
	setp.lt.s32 	%p266, %r806, %r2;
	@%p266 bra 	$L__BB6_19;
	ld.global.u32 	%r1091, [%rd8+5120];
	bra.uni 	$L__BB6_20;
$L__BB6_19:
	ld.global.u32 	%r1091, [%rd7+5120];
$L__BB6_20:
	add.s32 	%r807, %r1, 1536;
	setp.lt.s32 	%p267, %r807, %r2;
	@%p267 bra 	$L__BB6_22;
	ld.global.u32 	%r1090, [%rd8+6144];
	bra.uni 	$L__BB6_23;
$L__BB6_22:
	ld.global.u32 	%r1090, [%rd7+6144];
$L__BB6_23:
	add.s32 	%r808, %r1, 1792;
	setp.lt.s32 	%p268, %r808, %r2;
	@%p268 bra 	$L__BB6_25;
	ld.global.u32 	%r1089, [%rd8+7168];
	bra.uni 	$L__BB6_26;
$L__BB6_25:
	ld.global.u32 	%r1089, [%rd7+7168];
$L__BB6_26:
	or.b32  	%r809, %r1, 2048;
	setp.lt.s32 	%p269, %r809, %r2;
	@%p269 bra 	$L__BB6_28;
	ld.global.u32 	%r1088, [%rd8+8192];
	bra.uni 	$L__BB6_29;
$L__BB6_28:
	ld.global.u32 	%r1088, [%rd7+8192];
$L__BB6_29:
	add.s32 	%r810, %r1, 2304;
	setp.lt.s32 	%p270, %r810, %r2;
	@%p270 bra 	$L__BB6_31;
	ld.global.u32 	%r1087, [%rd8+9216];
	bra.uni 	$L__BB6_32;
$L__BB6_31:
	ld.global.u32 	%r1087, [%rd7+9216];
$L__BB6_32:
	add.s32 	%r811, %r1, 2560;
	setp.lt.s32 	%p271, %r811, %r2;
	@%p271 bra 	$L__BB6_34;
	ld.global.u32 	%r1086, [%rd8+10240];
	bra.uni 	$L__BB6_35;
$L__BB6_34:
	ld.global.u32 	%r1086, [%rd7+10240];
$L__BB6_35:
	add.s32 	%r812, %r1, 2816;
	setp.lt.s32 	%p272, %r812, %r2;
	@%p272 bra 	$L__BB6_37;
	ld.global.u32 	%r1085, [%rd8+11264];
	bra.uni 	$L__BB6_38;
$L__BB6_37:
	ld.global.u32 	%r1085, [%rd7+11264];
$L__BB6_38:
	or.b32  	%r813, %r1, 3072;
	setp.lt.s32 	%p273, %r813, %r2;
	@%p273 bra 	$L__BB6_40;
	ld.global.u32 	%r1084, [%rd8+12288];
	bra.uni 	$L__BB6_41;
$L__BB6_40:
	ld.global.u32 	%r1084, [%rd7+12288];
$L__BB6_41:
	add.s32 	%r814, %r1, 3328;
	setp.lt.s32 	%p274, %r814, %r2;
	@%p274 bra 	$L__BB6_43;
	ld.global.u32 	%r1083, [%rd8+13312];
	bra.uni 	$L__BB6_44;
$L__BB6_43:
	ld.global.u32 	%r1083, [%rd7+13312];
$L__BB6_44:
	add.s32 	%r815, %r1, 3584;
	setp.lt.s32 	%p275, %r815, %r2;
	@%p275 bra 	$L__BB6_46;
	ld.global.u32 	%r1082, [%rd8+14336];
	bra.uni 	$L__BB6_47;
$L__BB6_46:
	ld.global.u32 	%r1082, [%rd7+14336];
$L__BB6_47:
	add.s32 	%r816, %r1, 3840;
	setp.lt.s32 	%p276, %r816, %r2;
	@%p276 bra 	$L__BB6_49;
	ld.global.u32 	%r1081, [%rd8+15360];
	bra.uni 	$L__BB6_50;
$L__BB6_49:
	ld.global.u32 	%r1081, [%rd7+15360];
$L__BB6_50:
	or.b32  	%r817, %r1, 4096;
	setp.lt.s32 	%p277, %r817, %r2;
	@%p277 bra 	$L__BB6_52;
	ld.global.u32 	%r1080, [%rd8+16384];
	bra.uni 	$L__BB6_54;
$L__BB6_52:
	ld.global.u32 	%r1080, [%rd7+16384];
	bra.uni 	$L__BB6_54;
$L__BB6_53:
	ld.param.u64 	%rd380, [_ZN3cub18CUB_300001_SM_10006detail10merge_sort26DeviceMergeSortMergeKernelINS2_10policy_hubIN6thrust24THRUST_300001_SM_1000_NS6detail15normal_iteratorINS6_10device_ptrIiEEEEE9Policy600ESB_PNS0_8NullTypeESB_SF_m12greater_thaniSE_EEvbT2_T3_T4_PT6_PT7_T5_PSJ_SJ_NS1_7vsmem_tE_param_8];
	ld.param.u64 	%rd374, [_ZN3cub18CUB_300001_SM_10006detail10merge_sort26DeviceMergeSortMergeKernelINS2_10policy_hubIN6thrust24THRUST_300001_SM_1000_NS6detail15normal_iteratorINS6_10device_ptrIiEEEEE9Policy600ESB_PNS0_8NullTypeESB_SF_m12greater_thaniSE_EEvbT2_T3_T4_PT6_PT7_T5_PSJ_SJ_NS1_7vsmem_tE_param_4];
	shr.u64 	%rd229, %rd380, 1;
	mad.lo.s64 	%rd230, %rd229, 4352, %rd4;
	add.s64 	%rd231, %rd230, %rd6;
	setp.lt.s32 	%p278, %r1, %r2;
	sub.s32 	%r818, %r1, %r2;
	cvt.s64.s32 	%rd232, %r818;
	cvt.u64.u32 	%rd233, %r1;
	selp.b64 	%rd234, %rd3, %rd231, %p278;
	selp.b64 	%rd235, %rd233, %rd232, %p278;
	add.s64 	%rd236, %rd235, %rd234;
	cvta.to.global.u64 	%rd237, %rd374;
	shl.b64 	%rd238, %rd236, 2;
	add.s64 	%rd239, %rd237, %rd238;
	ld.global.u32 	%r1096, [%rd239];
	add.s32 	%r819, %r1, 256;
	setp.lt.s32 	%p279, %r819, %r2;
	sub.s32 	%r820, %r819, %r2;
	cvt.s64.s32 	%rd240, %r820;
	cvt.u64.u32 	%rd241, %r819;
	selp.b64 	%rd242, %rd3, %rd231, %p279;
	selp.b64 	%rd243, %rd241, %rd240, %p279;
	add.s64 	%rd244, %rd243, %rd242;
	shl.b64 	%rd245, %rd244, 2;
	add.s64 	%rd246, %rd237, %rd245;
	ld.global.u32 	%r1095, [%rd246];
	add.s32 	%r821, %r1, 512;
	setp.lt.s32 	%p280, %r821, %r2;
	sub.s32 	%r822, %r821, %r2;
	cvt.s64.s32 	%rd247, %r822;
	cvt.u64.u32 	%rd248, %r821;
	selp.b64 	%rd249, %rd3, %rd231, %p280;
	selp.b64 	%rd250, %rd248, %rd247, %p280;
	add.s64 	%rd251, %rd250, %rd249;
	shl.b64 	%rd252, %rd251, 2;
	add.s64 	%rd253, %rd237, %rd252;
	ld.global.u32 	%r1094, [%rd253];
	add.s32 	%r823, %r1, 768;
	setp.lt.s32 	%p281, %r823, %r2;
	sub.s32 	%r824, %r823, %r2;
	cvt.s64.s32 	%rd254, %r824;
	cvt.u64.u32 	%rd255, %r823;
	selp.b64 	%rd256, %rd3, %rd231, %p281;
	selp.b64 	%rd257, %rd255, %rd254, %p281;
	add.s64 	%rd258, %rd257, %rd256;
	shl.b64 	%rd259, %rd258, 2;
	add.s64 	%rd260, %rd237, %rd259;
	ld.global.u32 	%r1093, [%rd260];
	or.b32  	%r825, %r1, 1024;
	setp.lt.s32 	%p282, %r825, %r2;
	sub.s32 	%r826, %r825, %r2;
	cvt.s64.s32 	%rd261, %r826;
	cvt.u64.u32 	%rd262, %r825;
	selp.b64 	%rd263, %rd3, %rd231, %p282;
	selp.b64 	%rd264, %rd262, %rd261, %p282;
	add.s64 	%rd265, %rd264, %rd263;
	shl.b64 	%rd266, %rd265, 2;
	add.s64 	%rd267, %rd237, %rd266;
	ld.global.u32 	%r1092, [%rd267];
	add.s32 	%r827, %r1, 1280;
	setp.lt.s32 	%p283, %r827, %r2;
	sub.s32 	%r828, %r827, %r2;
	cvt.s64.s32 	%rd268, %r828;
	cvt.u64.u32 	%rd269, %r827;
	selp.b64 	%rd270, %rd3, %rd231, %p283;
	selp.b64 	%rd271, %rd269, %rd268, %p283;
	add.s64 	%rd272, %rd271, %rd270;
	shl.b64 	%rd273, %rd272, 2;
	add.s64 	%rd274, %rd237, %rd273;
	ld.global.u32 	%r1091, [%rd274];
	add.s32 	%r829, %r1, 1536;
	setp.lt.s32 	%p284, %r829, %r2;
	sub.s32 	%r830, %r829, %r2;
	cvt.s64.s32 	%rd275, %r830;
	cvt.u64.u32 	%rd276, %r829;
	selp.b64 	%rd277, %rd3, %rd231, %p284;
	selp.b64 	%rd278, %rd276, %rd275, %p284;
	add.s64 	%rd279, %rd278, %rd277;
	shl.b64 	%rd280, %rd279, 2;
	add.s64 	%rd281, %rd237, %rd280;
	ld.global.u32 	%r1090, [%rd281];
	add.s32 	%r831, %r1, 1792;
	setp.lt.s32 	%p285, %r831, %r2;
	sub.s32 	%r832, %r831, %r2;
	cvt.s64.s32 	%rd282, %r832;
	cvt.u64.u32 	%rd283, %r831;
	selp.b64 	%rd284, %rd3, %rd231, %p285;
	selp.b64 	%rd285, %rd283, %rd282, %p285;
	add.s64 	%rd286, %rd285, %rd284;
	shl.b64 	%rd287, %rd286, 2;
	add.s64 	%rd288, %rd237, %rd287;
	ld.global.u32 	%r1089, [%rd288];
	or.b32  	%r833, %r1, 2048;
	setp.lt.s32 	%p286, %r833, %r2;
	sub.s32 	%r834, %r833, %r2;
	cvt.s64.s32 	%rd289, %r834;
	cvt.u64.u32 	%rd290, %r833;
	selp.b64 	%rd291, %rd3, %rd231, %p286;
	selp.b64 	%rd292, %rd290, %rd289, %p286;
	add.s64 	%rd293, %rd292, %rd291;
	shl.b64 	%rd294, %rd293, 2;
	add.s64 	%rd295, %rd237, %rd294;
	ld.global.u32 	%r1088, [%rd295];
	add.s32 	%r835, %r1, 2304;
	setp.lt.s32 	%p287, %r835, %r2;
	sub.s32 	%r836, %r835, %r2;
	cvt.s64.s32 	%rd296, %r836;
	cvt.u64.u32 	%rd297, %r835;
	selp.b64 	%rd298, %rd3, %rd231, %p287;
	selp.b64 	%rd299, %rd297, %rd296, %p287;
	add.s64 	%rd300, %rd299, %rd298;
	shl.b64 	%rd301, %rd300, 2;
	add.s64 	%rd302, %rd237, %rd301;
	ld.global.u32 	%r1087, [%rd302];
	add.s32 	%r837, %r1, 2560;
	setp.lt.s32 	%p288, %r837, %r2;
	sub.s32 	%r838, %r837, %r2;
	cvt.s64.s32 	%rd303, %r838;
	cvt.u64.u32 	%rd304, %r837;
	selp.b64 	%rd305, %rd3, %rd231, %p288;
	selp.b64 	%rd306, %rd304, %rd303, %p288;
	add.s64 	%rd307, %rd306, %rd305;
	shl.b64 	%rd308, %rd307, 2;
	add.s64 	%rd309, %rd237, %rd308;
	ld.global.u32 	%r1086, [%rd309];
	add.s32 	%r839, %r1, 2816;
	setp.lt.s32 	%p289, %r839, %r2;
	sub.s32 	%r840, %r839, %r2;
	cvt.s64.s32 	%rd310, %r840;
	cvt.u64.u32 	%rd311, %r839;
	selp.b64 	%rd312, %rd3, %rd231, %p289;
	selp.b64 	%rd313, %rd311, %rd310, %p289;
	add.s64 	%rd314, %rd313, %rd312;
	shl.b64 	%rd315, %rd314, 2;
	add.s64 	%rd316, %rd237, %rd315;
	ld.global.u32 	%r1085, [%rd316];
	or.b32  	%r841, %r1, 3072;
	setp.lt.s32 	%p290, %r841, %r2;
	sub.s32 	%r842, %r841, %r2;
	cvt.s64.s32 	%rd317, %r842;
	cvt.u64.u32 	%rd318, %r841;
	selp.b64 	%rd319, %rd3, %rd231, %p290;
	selp.b64 	%rd320, %rd318, %rd317, %p290;
	add.s64 	%rd321, %rd320, %rd319;
	shl.b64 	%rd322, %rd321, 2;
	add.s64 	%rd323, %rd237, %rd322;
	ld.global.u32 	%r1084, [%rd323];
	add.s32 	%r843, %r1, 3328;
	setp.lt.s32 	%p291, %r843, %r2;
	sub.s32 	%r844, %r843, %r2;
	cvt.s64.s32 	%rd324, %r844;
	cvt.u64.u32 	%rd325, %r843;
	selp.b64 	%rd326, %rd3, %rd231, %p291;
	selp.b64 	%rd327, %rd325, %rd324, %p291;
	add.s64 	%rd328, %rd327, %rd326;
	shl.b64 	%rd329, %rd328, 2;
	add.s64 	%rd330, %rd237, %rd329;
	ld.global.u32 	%r1083, [%rd330];
	add.s32 	%r845, %r1, 3584;
	setp.lt.s32 	%p292, %r845, %r2;
	sub.s32 	%r846, %r845, %r2;
	cvt.s64.s32 	%rd331, %r846;
	cvt.u64.u32 	%rd332, %r845;
	selp.b64 	%rd333, %rd3, %rd231, %p292;
	selp.b64 	%rd334, %rd332, %rd331, %p292;
	add.s64 	%rd335, %rd334, %rd333;
	shl.b64 	%rd336, %rd335, 2;
	add.s64 	%rd337, %rd237, %rd336;
	ld.global.u32 	%r1082, [%rd337];
	add.s32 	%r847, %r1, 3840;
	setp.lt.s32 	%p293, %r847, %r2;
	sub.s32 	%r848, %r847, %r2;
	cvt.s64.s32 	%rd338, %r848;
	cvt.u64.u32 	%rd339, %r847;
	selp.b64 	%rd340, %rd3, %rd231, %p293;
	selp.b64 	%rd341, %rd339, %rd338, %p293;
	add.s64 	%rd342, %rd341, %rd340;
	shl.b64 	%rd343, %rd342, 2;
	add.s64 	%rd344, %rd237, %rd343;
	ld.global.u32 	%r1081, [%rd344];
	or.b32  	%r849, %r1, 4096;
	setp.lt.s32 	%p294, %r849, %r2;
	sub.s32 	%r850, %r849, %r2;
	cvt.s64.s32 	%rd345, %r850;
	cvt.u64.u32 	%rd346, %r849;
	selp.b64 	%rd347, %rd3, %rd231, %p294;
	selp.b64 	%rd348, %rd346, %rd345, %p294;
	add.s64 	%rd349, %rd348, %rd347;
	shl.b64 	%rd350, %rd349, 2;
	add.s64 	%rd351, %rd237, %rd350;
	ld.global.u32 	%r1080, [%rd351];
$L__BB6_54:
	shl.b32 	%r851, %r1, 2;
	mov.u32 	%r852, _ZZN3cub18CUB_300001_SM_10006detail10merge_sort26DeviceMergeSortMergeKernelINS2_10policy_hubIN6thrust24THRUST_300001_SM_1000_NS6detail15normal_iteratorINS6_10device_ptrIiEEEEE9Policy600ESB_PNS0_8NullTypeESB_SF_m12greater_thaniSE_EEvbT2_T3_T4_PT6_PT7_T5_PSJ_SJ_NS1_7vsmem_tEE19static_temp_storage;
	add.s32 	%r853, %r852, %r851;
	st.shared.u32 	[%r853], %r1096;
	st.shared.u32 	[%r853+1024], %r1095;
	st.shared.u32 	[%r853+2048], %r1094;
	st.shared.u32 	[%r853+3072], %r1093;
	st.shared.u32 	[%r853+4096], %r1092;
	st.shared.u32 	[%r853+5120], %r1091;
	st.shared.u32 	[%r853+6144], %r1090;
	st.shared.u32 	[%r853+7168], %r1089;
	st.shared.u32 	[%r853+8192], %r1088;
	st.shared.u32 	[%r853+9216], %r1087;
	st.shared.u32 	[%r853+10240], %r1086;
	st.shared.u32 	[%r853+11264], %r1085;
	st.shared.u32 	[%r853+12288], %r1084;
	st.shared.u32 	[%r853+13312], %r1083;
	st.shared.u32 	[%r853+14336], %r1082;
	st.shared.u32 	[%r853+15360], %r1081;
	st.shared.u32 	[%r853+16384], %r1080;
	bar.sync 	0;
	// begin inline asm
	griddepcontrol.launch_dependents;
	// end inline asm
	add.s32 	%r88, %r3, %r2;
	mul.lo.s32 	%r854, %r1, 17;
	min.s32 	%r89, %r854, %r88;
	shl.b32 	%r855, %r2, 2;
	add.s32 	%r90, %r852, %r855;
	setp.lt.s32 	%p295, %r89, %r3;
	sub.s32 	%r856, %r89, %r3;
	selp.b32 	%r1099, 0, %r856, %p295;
	min.s32 	%r1097, %r89, %r2;
	setp.ge.s32 	%p296, %r1099, %r1097;
	@%p296 bra 	$L__BB6_56;
$L__BB6_55:
	sub.s32 	%r857, %r1097, %r1099;
	shr.u32 	%r858, %r857, 31;
	add.s32 	%r859, %r857, %r858;
	shr.s32 	%r860, %r859, 1;
	add.s32 	%r861, %r860, %r1099;
	shl.b32 	%r862, %r861, 2;
	add.s32 	%r864, %r852, %r862;
	ld.shared.u32 	%r865, [%r864];
	not.b32 	%r866, %r861;
	add.s32 	%r867, %r89, %r866;
	shl.b32 	%r868, %r867, 2;
	add.s32 	%r869, %r90, %r868;
	ld.shared.u32 	%r870, [%r869];
	setp.gt.s32 	%p297, %r870, %r865;
	add.s32 	%r871, %r861, 1;
	selp.b32 	%r1099, %r1099, %r871, %p297;
	selp.b32 	%r1097, %r861, %r1097, %p297;
	setp.lt.s32 	%p298, %r1099, %r1097;
	@%p298 bra 	$L__BB6_55;
$L__BB6_56:
	sub.s32 	%r872, %r89, %r1099;
	add.s32 	%r98, %r872, %r2;
	shl.b32 	%r873, %r872, 2;
	add.s32 	%r99, %r90, %r873;
	ld.shared.u32 	%r1100, [%r99];
	shl.b32 	%r874, %r1099, 2;
	add.s32 	%r101, %r852, %r874;
	ld.shared.u32 	%r1103, [%r101];
	setp.ge.s32 	%p300, %r98, %r88;
	mov.pred 	%p382, 0;
	@%p300 bra 	$L__BB6_58;
	setp.ge.s32 	%p301, %r1099, %r2;
	setp.gt.s32 	%p302, %r1100, %r1103;
	or.pred  	%p382, %p301, %p302;
$L__BB6_58:
	selp.b32 	%r103, %r1100, %r1103, %p382;
	selp.u32 	%r876, 1, 0, %p382;
	add.s32 	%r104, %r98, %r876;
	not.pred 	%p303, %p382;
	selp.u32 	%r877, 1, 0, %p303;
	add.s32 	%r105, %r1099, %r877;
	@%p303 bra 	$L__BB6_60;
	ld.shared.u32 	%r1100, [%r99+4];
	bra.uni 	$L__BB6_61;
$L__BB6_60:
	ld.shared.u32 	%r1103, [%r101+4];
$L__BB6_61:
	setp.ge.s32 	%p305, %r104, %r88;
	mov.pred 	%p383, 0;
	@%p305 bra 	$L__BB6_63;
	setp.ge.s32 	%p306, %r105, %r2;
	setp.gt.s32 	%p307, %r1100, %r1103;
	or.pred  	%p383, %p306, %p307;
$L__BB6_63:
	selp.b32 	%r110, %r1100, %r1103, %p383;
	selp.u32 	%r878, 1, 0, %p383;
	add.s32 	%r111, %r104, %r878;
	not.pred 	%p308, %p383;
	selp.u32 	%r879, 1, 0, %p308;
	add.s32 	%r112, %r105, %r879;
	@%p383 bra 	$L__BB6_65;
	shl.b32 	%r880, %r112, 2;
	add.s32 	%r882, %r852, %r880;
	ld.shared.u32 	%r1103, [%r882];
	bra.uni 	$L__BB6_66;
$L__BB6_65:
	shl.b32 	%r883, %r111, 2;
	add.s32 	%r885, %r852, %r883;
	ld.shared.u32 	%r1100, [%r885];
$L__BB6_66:
	setp.ge.s32 	%p310, %r111, %r88;
	mov.pred 	%p384, 0;
	@%p310 bra 	$L__BB6_68;
	setp.ge.s32 	%p311, %r112, %r2;
	setp.gt.s32 	%p312, %r1100, %r1103;
	or.pred  	%p384, %p311, %p312;
$L__BB6_68:
	selp.b32 	%r117, %r1100, %r1103, %p384;
	selp.u32 	%r886, 1, 0, %p384;
	add.s32 	%r118, %r111, %r886;
	not.pred 	%p313, %p384;
	selp.u32 	%r887, 1, 0, %p313;
	add.s32 	%r119, %r112, %r887;
	@%p384 bra 	$L__BB6_70;
	shl.b32 	%r888, %r119, 2;
	add.s32 	%r890, %r852, %r888;
	ld.shared.u32 	%r1103, [%r890];
	bra.uni 	$L__BB6_71;
$L__BB6_70:
	shl.b32 	%r891, %r118, 2;
	add.s32 	%r893, %r852, %r891;
	ld.shared.u32 	%r1100, [%r893];
$L__BB6_71:
	setp.ge.s32 	%p315, %r118, %r88;
	mov.pred 	%p385, 0;
	@%p315 bra 	$L__BB6_73;
	setp.ge.s32 	%p316, %r119, %r2;
	setp.gt.s32 	%p317, %r1100, %r1103;
	or.pred  	%p385, %p316, %p317;
$L__BB6_73:
	selp.b32 	%r124, %r1100, %r1103, %p385;
	selp.u32 	%r894, 1, 0, %p385;
	add.s32 	%r125, %r118, %r894;
	not.pred 	%p318, %p385;
	selp.u32 	%r895, 1, 0, %p318;
	add.s32 	%r126, %r119, %r895;
	@%p385 bra 	$L__BB6_75;
	shl.b32 	%r896, %r126, 2;
	add.s32 	%r898, %r852, %r896;
	ld.shared.u32 	%r1103, [%r898];
	bra.uni 	$L__BB6_76;
$L__BB6_75:
	shl.b32 	%r899, %r125, 2;
	add.s32 	%r901, %r852, %r899;
	ld.shared.u32 	%r1100, [%r901];
$L__BB6_76:
	setp.ge.s32 	%p320, %r125, %r88;
	mov.pred 	%p386, 0;
	@%p320 bra 	$L__BB6_78;
	setp.ge.s32 	%p321, %r126, %r2;
	setp.gt.s32 	%p322, %r1100, %r1103;
	or.pred  	%p386, %p321, %p322;
$L__BB6_78:
	selp.b32 	%r131, %r1100, %r1103, %p386;
	selp.u32 	%r902, 1, 0, %p386;
	add.s32 	%r132, %r125, %r902;
	not.pred 	%p323, %p386;
	selp.u32 	%r903, 1, 0, %p323;
	add.s32 	%r133, %r126, %r903;
	@%p386 bra 	$L__BB6_80;
	shl.b32 	%r904, %r133, 2;
	add.s32 	%r906, %r852, %r904;
	ld.shared.u32 	%r1103, [%r906];
	bra.uni 	$L__BB6_81;
$L__BB6_80:
	shl.b32 	%r907, %r132, 2;
	add.s32 	%r909, %r852, %r907;
	ld.shared.u32 	%r1100, [%r909];
$L__BB6_81:
	setp.ge.s32 	%p325, %r132, %r88;
	mov.pred 	%p387, 0;
	@%p325 bra 	$L__BB6_83;
	setp.ge.s32 	%p326, %r133, %r2;
	setp.gt.s32 	%p327, %r1100, %r1103;
	or.pred  	%p387, %p326, %p327;
$L__BB6_83:
	selp.b32 	%r138, %r1100, %r1103, %p387;
	selp.u32 	%r910, 1, 0, %p387;
	add.s32 	%r139, %r132, %r910;
	not.pred 	%p328, %p387;
	selp.u32 	%r911, 1, 0, %p328;
	add.s32 	%r140, %r133, %r911;
	@%p387 bra 	$L__BB6_85;
	shl.b32 	%r912, %r140, 2;
	add.s32 	%r914, %r852, %r912;
	ld.shared.u32 	%r1103, [%r914];
	bra.uni 	$L__BB6_86;
$L__BB6_85:
	shl.b32 	%r915, %r139, 2;
	add.s32 	%r917, %r852, %r915;
	ld.shared.u32 	%r1100, [%r917];
$L__BB6_86:
	setp.ge.s32 	%p330, %r139, %r88;
	mov.pred 	%p388, 0;
	@%p330 bra 	$L__BB6_88;
	setp.ge.s32 	%p331, %r140, %r2;
	setp.gt.s32 	%p332, %r1100, %r1103;
	or.pred  	%p388, %p331, %p332;
$L__BB6_88:
	selp.b32 	%r145, %r1100, %r1103, %p388;
	selp.u32 	%r918, 1, 0, %p388;
	add.s32 	%r146, %r139, %r918;
	not.pred 	%p333, %p388;
	selp.u32 	%r919, 1, 0, %p333;
	add.s32 	%r147, %r140, %r919;
	@%p388 bra 	$L__BB6_90;
	shl.b32 	%r920, %r147, 2;
	add.s32 	%r922, %r852, %r920;
	ld.shared.u32 	%r1103, [%r922];
	bra.uni 	$L__BB6_91;
$L__BB6_90:
	shl.b32 	%r923, %r146, 2;
	add.s32 	%r925, %r852, %r923;
	ld.shared.u32 	%r1100, [%r925];
$L__BB6_91:
	setp.ge.s32 	%p335, %r146, %r88;
	mov.pred 	%p389, 0;
	@%p335 bra 	$L__BB6_93;
	setp.ge.s32 	%p336, %r147, %r2;
	setp.gt.s32 	%p337, %r1100, %r1103;
	or.pred  	%p389, %p336, %p337;
$L__BB6_93:
	selp.b32 	%r152, %r1100, %r1103, %p389;
	selp.u32 	%r926, 1, 0, %p389;
	add.s32 	%r153, %r146, %r926;
	not.pred 	%p338, %p389;
	selp.u32 	%r927, 1, 0, %p338;
	add.s32 	%r154, %r147, %r927;
	@%p389 bra 	$L__BB6_95;
	shl.b32 	%r928, %r154, 2;
	add.s32 	%r930, %r852, %r928;
	ld.shared.u32 	%r1103, [%r930];
	bra.uni 	$L__BB6_96;
$L__BB6_95:
	shl.b32 	%r931, %r153, 2;
	add.s32 	%r933, %r852, %r931;
	ld.shared.u32 	%r1100, [%r933];
$L__BB6_96:
	setp.ge.s32 	%p340, %r153, %r88;
	mov.pred 	%p390, 0;
	@%p340 bra 	$L__BB6_98;
	setp.ge.s32 	%p341, %r154, %r2;
	setp.gt.s32 	%p342, %r1100, %r1103;
	or.pred  	%p390, %p341, %p342;
$L__BB6_98:
	selp.b32 	%r159, %r1100, %r1103, %p390;
	selp.u32 	%r934, 1, 0, %p390;
	add.s32 	%r160, %r153, %r934;
	not.pred 	%p343, %p390;
	selp.u32 	%r935, 1, 0, %p343;
	add.s32 	%r161, %r154, %r935;
	@%p390 bra 	$L__BB6_100;
	shl.b32 	%r936, %r161, 2;
	add.s32 	%r938, %r852, %r936;
	ld.shared.u32 	%r1103, [%r938];
	bra.uni 	$L__BB6_101;
$L__BB6_100:
	shl.b32 	%r939, %r160, 2;
	add.s32 	%r941, %r852, %r939;
	ld.shared.u32 	%r1100, [%r941];
$L__BB6_101:
	setp.ge.s32 	%p345, %r160, %r88;
	mov.pred 	%p391, 0;
	@%p345 bra 	$L__BB6_103;
	setp.ge.s32 	%p346, %r161, %r2;
	setp.gt.s32 	%p347, %r1100, %r1103;
	or.pred  	%p391, %p346, %p347;
$L__BB6_103:
	selp.b32 	%r166, %r1100, %r1103, %p391;
	selp.u32 	%r942, 1, 0, %p391;
	add.s32 	%r167, %r160, %r942;
	not.pred 	%p348, %p391;
	selp.u32 	%r943, 1, 0, %p348;
	add.s32 	%r168, %r161, %r943;
	@%p391 bra 	$L__BB6_105;
	shl.b32 	%r944, %r168, 2;
	add.s32 	%r946, %r852, %r944;
	ld.shared.u32 	%r1103, [%r946];
	bra.uni 	$L__BB6_106;
$L__BB6_105:
	shl.b32 	%r947, %r167, 2;
	add.s32 	%r949, %r852, %r947;
	ld.shared.u32 	%r1100, [%r949];
$L__BB6_106:
	setp.ge.s32 	%p350, %r167, %r88;
	mov.pred 	%p392, 0;
	@%p350 bra 	$L__BB6_108;
	setp.ge.s32 	%p351, %r168, %r2;
	setp.gt.s32 	%p352, %r1100, %r1103;
	or.pred  	%p392, %p351, %p352;
$L__BB6_108:
	selp.b32 	%r173, %r1100, %r1103, %p392;
	selp.u32 	%r950, 1, 0, %p392;
	add.s32 	%r174, %r167, %r950;
	not.pred 	%p353, %p392;
	selp.u32 	%r951, 1, 0, %p353;
	add.s32 	%r175, %r168, %r951;
	@%p392 bra 	$L__BB6_110;
	shl.b32 	%r952, %r175, 2;
	add.s32 	%r954, %r852, %r952;
	ld.shared.u32 	%r1103, [%r954];
	bra.uni 	$L__BB6_111;
$L__BB6_110:
	shl.b32 	%r955, %r174, 2;
	add.s32 	%r957, %r852, %r955;
	ld.shared.u32 	%r1100, [%r957];
$L__BB6_111:
	setp.ge.s32 	%p355, %r174, %r88;
	mov.pred 	%p393, 0;
	@%p355 bra 	$L__BB6_113;
	setp.ge.s32 	%p356, %r175, %r2;
	setp.gt.s32 	%p357, %r1100, %r1103;
	or.pred  	%p393, %p356, %p357;
$L__BB6_113:
	selp.b32 	%r180, %r1100, %r1103, %p393;
	selp.u32 	%r958, 1, 0, %p393;
	add.s32 	%r181, %r174, %r958;
	not.pred 	%p358, %p393;
	selp.u32 	%r959, 1, 0, %p358;
	add.s32 	%r182, %r175, %r959;
	@%p393 bra 	$L__BB6_115;
	shl.b32 	%r960, %r182, 2;
	add.s32 	%r962, %r852, %r960;
	ld.shared.u32 	%r1103, [%r962];
	bra.uni 	$L__BB6_116;
$L__BB6_115:
	shl.b32 	%r963, %r181, 2;
	add.s32 	%r965, %r852, %r963;
	ld.shared.u32 	%r1100, [%r965];
$L__BB6_116:
	setp.ge.s32 	%p360, %r181, %r88;
	mov.pred 	%p394, 0;
	@%p360 bra 	$L__BB6_118;
	setp.ge.s32 	%p361, %r182, %r2;
	setp.gt.s32 	%p362, %r1100, %r1103;
	or.pred  	%p394, %p361, %p362;
$L__BB6_118:
	selp.b32 	%r187, %r1100, %r1103, %p394;
	selp.u32 	%r966, 1, 0, %p394;
	add.s32 	%r188, %r181, %r966;
	not.pred 	%p363, %p394;
	selp.u32 	%r967, 1, 0, %p363;
	add.s32 	%r189, %r182, %r967;
	@%p394 bra 	$L__BB6_120;
	shl.b32 	%r968, %r189, 2;
	add.s32 	%r970, %r852, %r968;
	ld.shared.u32 	%r1103, [%r970];
	bra.uni 	$L__BB6_121;
$L__BB6_120:
	shl.b32 	%r971, %r188, 2;
	add.s32 	%r973, %r852, %r971;
	ld.shared.u32 	%r1100, [%r973];
$L__BB6_121:
	setp.ge.s32 	%p365, %r188, %r88;
	mov.pred 	%p395, 0;
	@%p365 bra 	$L__BB6_123;
	setp.ge.s32 	%p366, %r189, %r2;
	setp.gt.s32 	%p367, %r1100, %r1103;
	or.pred  	%p395, %p366, %p367;
$L__BB6_123:
	selp.b32 	%r194, %r1100, %r1103, %p395;
	selp.u32 	%r974, 1, 0, %p395;
	add.s32 	%r195, %r188, %r974;
	not.pred 	%p368, %p395;
	selp.u32 	%r975, 1, 0, %p368;
	add.s32 	%r196, %r189, %r975;
	@%p395 bra 	$L__BB6_125;
	shl.b32 	%r976, %r196, 2;
	add.s32 	%r978, %r852, %r976;
	ld.shared.u32 	%r1103, [%r978];
	bra.uni 	$L__BB6_126;
$L__BB6_125:
	shl.b32 	%r979, %r195, 2;
	add.s32 	%r981, %r852, %r979;
	ld.shared.u32 	%r1100, [%r981];
$L__BB6_126:
	setp.ge.s32 	%p370, %r195, %r88;
	mov.pred 	%p396, 0;
	@%p370 bra 	$L__BB6_128;
	setp.ge.s32 	%p371, %r196, %r2;
	setp.gt.s32 	%p372, %r1100, %r1103;
	or.pred  	%p396, %p371, %p372;
$L__BB6_128:
	selp.b32 	%r201, %r1100, %r1103, %p396;
	selp.u32 	%r982, 1, 0, %p396;
	add.s32 	%r202, %r195, %r982;
	not.pred 	%p373, %p396;
	selp.u32 	%r983, 1, 0, %p373;
	add.s32 	%r203, %r196, %r983;
	@%p396 bra 	$L__BB6_130;
	shl.b32 	%r984, %r203, 2;
	add.s32 	%r986, %r852, %r984;
	ld.shared.u32 	%r1103, [%r986];
	bra.uni 	$L__BB6_131;
$L__BB6_130:
	shl.b32 	%r987, %r202, 2;
	add.s32 	%r989, %r852, %r987;
	ld.shared.u32 	%r1100, [%r989];
$L__BB6_131:
	setp.ge.s32 	%p375, %r202, %r88;
	mov.pred 	%p397, 0;
	@%p375 bra 	$L__BB6_133;
	setp.ge.s32 	%p376, %r203, %r2;
	setp.gt.s32 	%p377, %r1100, %r1103;
	or.pred  	%p397, %p376, %p377;
$L__BB6_133:
	selp.b32 	%r208, %r1100, %r1103, %p397;
	selp.u32 	%r990, 1, 0, %p397;
	add.s32 	%r209, %r202, %r990;
	not.pred 	%p378, %p397;
	selp.u32 	%r991, 1, 0, %p378;
	add.s32 	%r210, %r203, %r991;
	@%p397 bra 	$L__BB6_135;
	shl.b32 	%r992, %r210, 2;
	add.s32 	%r994, %r852, %r992;
	ld.shared.u32 	%r1103, [%r994];
	bra.uni 	$L__BB6_136;
$L__BB6_135:
	shl.b32 	%r995, %r209, 2;
	add.s32 	%r997, %r852, %r995;
	ld.shared.u32 	%r1100, [%r997];
$L__BB6_136:
	ld.param.s8 	%rs5, [_ZN3cub18CUB_300001_SM_10006detail10merge_sort26DeviceMergeSortMergeKernelINS2_10policy_hubIN6thrust24THRUST_300001_SM_1000_NS6detail15normal_iteratorINS6_10device_ptrIiEEEEE9Policy600ESB_PNS0_8NullTypeESB_SF_m12greater_thaniSE_EEvbT2_T3_T4_PT6_PT7_T5_PSJ_SJ_NS1_7vsmem_tE_param_0];
	mov.u32 	%r998, %ctaid.x;
	mul.wide.u32 	%rd9, %r998, 4352;
	setp.eq.s16 	%p379, %rs5, 0;
	setp.lt.s32 	%p380, %r209, %r88;
	setp.lt.s32 	%p381, %r210, %r2;
	max.s32 	%r999, %r1100, %r1103;
	selp.b32 	%r1000, %r999, %r1100, %p381;
	selp.b32 	%r215, %r1000, %r1103, %p380;
	bar.sync 	0;
	@%p379 bra 	$L__BB6_138;
	ld.param.u64 	%rd375, [_ZN3cub18CUB_300001_SM_10006detail10merge_sort26DeviceMergeSortMergeKernelINS2_10policy_hubIN6thrust24THRUST_300001_SM_1000_NS6detail15normal_iteratorINS6_10device_ptrIiEEEEE9Policy600ESB_PNS0_8NullTypeESB_SF_m12greater_thaniSE_EEvbT2_T3_T4_PT6_PT7_T5_PSJ_SJ_NS1_7vsmem_tE_param_4];
	// begin inline asm
	mov.u32 %r1001, %laneid;
	// end inline asm
	shr.u32 	%r1002, %r1, 5;
	mul.lo.s32 	%r1003, %r1002, 544;
	mad.lo.s32 	%r1004, %r1001, 17, %r1003;
	shl.b32 	%r1005, %r1004, 2;
	add.s32 	%r1007, %r852, %r1005;
	st.shared.u32 	[%r1007], %r103;
	st.shared.u32 	[%r1007+4], %r110;
	st.shared.u32 	[%r1007+8], %r117;
	st.shared.u32 	[%r1007+12], %r124;
	st.shared.u32 	[%r1007+16], %r131;
	st.shared.u32 	[%r1007+20], %r138;
	st.shared.u32 	[%r1007+24], %r145;
	st.shared.u32 	[%r1007+28], %r152;
	st.shared.u32 	[%r1007+32], %r159;
	st.shared.u32 	[%r1007+36], %r166;
	st.shared.u32 	[%r1007+40], %r173;
	st.shared.u32 	[%r1007+44], %r180;
	st.shared.u32 	[%r1007+48], %r187;
	st.shared.u32 	[%r1007+52], %r194;
	st.shared.u32 	[%r1007+56], %r201;
	st.shared.u32 	[%r1007+60], %r208;
	st.shared.u32 	[%r1007+64], %r215;
	bar.warp.sync 	-1;
	shl.b32 	%r1008, %r1001, 4;
	sub.s32 	%r1009, %r1004, %r1008;
	shl.b32 	%r1010, %r1009, 2;
	add.s32 	%r1011, %r852, %r1010;
	ld.shared.u32 	%r1012, [%r1011];
	ld.shared.u32 	%r1013, [%r1011+128];
	ld.shared.u32 	%r1014, [%r1011+256];
	ld.shared.u32 	%r1015, [%r1011+384];
	ld.shared.u32 	%r1016, [%r1011+512];
	ld.shared.u32 	%r1017, [%r1011+640];
	ld.shared.u32 	%r1018, [%r1011+768];
	ld.shared.u32 	%r1019, [%r1011+896];
	ld.shared.u32 	%r1020, [%r1011+1024];
	ld.shared.u32 	%r1021, [%r1011+1152];
	ld.shared.u32 	%r1022, [%r1011+1280];
	ld.shared.u32 	%r1023, [%r1011+1408];
	ld.shared.u32 	%r1024, [%r1011+1536];
	ld.shared.u32 	%r1025, [%r1011+1664];
	ld.shared.u32 	%r1026, [%r1011+1792];
	ld.shared.u32 	%r1027, [%r1011+1920];
	ld.shared.u32 	%r1028, [%r1011+2048];
	and.b32  	%r1029, %r1, 31;
	and.b32  	%r1030, %r1, 992;
	mul.lo.s32 	%r1031, %r1030, 17;
	or.b32  	%r1032, %r1031, %r1029;
	cvt.u64.u32 	%rd352, %r1032;
	add.s64 	%rd353, %rd9, %rd352;
	cvta.to.global.u64 	%rd354, %rd375;
	shl.b64 	%rd355, %rd353, 2;
	add.s64 	%rd356, %rd354, %rd355;
	st.global.u32 	[%rd356], %r1012;
	st.global.u32 	[%rd356+128], %r1013;
	st.global.u32 	[%rd356+256], %r1014;
	st.global.u32 	[%rd356+384], %r1015;
	st.global.u32 	[%rd356+512], %r1016;
	st.global.u32 	[%rd356+640], %r1017;
	st.global.u32 	[%rd356+768], %r1018;
	st.global.u32 	[%rd356+896], %r1019;
	st.global.u32 	[%rd356+1024], %r1020;
	st.global.u32 	[%rd356+1152], %r1021;
	st.global.u32 	[%rd356+1280], %r1022;
	st.global.u32 	[%rd356+1408], %r1023;
	st.global.u32 	[%rd356+1536], %r1024;
	st.global.u32 	[%rd356+1664], %r1025;
	st.global.u32 	[%rd356+1792], %r1026;
	st.global.u32 	[%rd356+1920], %r1027;
	st.global.u32 	[%rd356+2048], %r1028;
	bra.uni 	$L__BB6_397;
$L__BB6_138:
	// begin inline asm
	mov.u32 %r1033, %laneid;
	// end inline asm
	shr.u32 	%r1034, %r1, 5;
	mul.lo.s32 	%r1035, %r1034, 544;
	mad.lo.s32 	%r1036, %r1033, 17, %r1035;
	shl.b32 	%r1037, %r1036, 2;
	add.s32 	%r1039, %r852, %r1037;
	st.shared.u32 	[%r1039], %r103;
	st.shared.u32 	[%r1039+4], %r110;
	st.shared.u32 	[%r1039+8], %r117;
	st.shared.u32 	[%r1039+12], %r124;
	st.shared.u32 	[%r1039+16], %r131;
	st.shared.u32 	[%r1039+20], %r138;
	st.shared.u32 	[%r1039+24], %r145;
	st.shared.u32 	[%r1039+28], %r152;
	st.shared.u32 	[%r1039+32], %r159;
	st.shared.u32 	[%r1039+36], %r166;
	st.shared.u32 	[%r1039+40], %r173;
	st.shared.u32 	[%r1039+44], %r180;
	st.shared.u32 	[%r1039+48], %r187;
	st.shared.u32 	[%r1039+52], %r194;
	st.shared.u32 	[%r1039+56], %r201;
	st.shared.u32 	[%r1039+60], %r208;
	st.shared.u32 	[%r1039+64], %r215;
	bar.warp.sync 	-1;
	shl.b32 	%r1040, %r1033, 4;
	sub.s32 	%r1041, %r1036, %r1040;
	shl.b32 	%r1042, %r1041, 2;
	add.s32 	%r1043, %r852, %r1042;
	ld.shared.u32 	%r1044, [%r1043];
	ld.shared.u32 	%r1045, [%r1043+128];
	ld.shared.u32 	%r1046, [%r1043+256];
	ld.shared.u32 	%r1047, [%r1043+384];
	ld.shared.u32 	%r1048, [%r1043+512];
	ld.shared.u32 	%r1049, [%r1043+640];
	ld.shared.u32 	%r1050, [%r1043+768];
	ld.shared.u32 	%r1051, [%r1043+896];
	ld.shared.u32 	%r1052, [%r1043+1024];
	ld.shared.u32 	%r1053, [%r1043+1152];
	ld.shared.u32 	%r1054, [%r1043+1280];
	ld.shared.u32 	%r1055, [%r1043+1408];
	ld.shared.u32 	%r1056, [%r1043+1536];
	ld.shared.u32 	%r1057, [%r1043+1664];
	ld.shared.u32 	%r1058, [%r1043+1792];
	ld.shared.u32 	%r1059, [%r1043+1920];
	ld.shared.u32 	%r1060, [%r1043+2048];
	and.b32  	%r1061, %r1, 31;
	and.b32  	%r1062, %r1, 992;
	mul.lo.s32 	%r1063, %r1062, 17;
	cvt.u64.u32 	%rd357, %r1063;
	cvt.u64.u32 	%rd358, %r1061;
	add.s64 	%rd359, %rd9, %rd358;
	add.s64 	%rd360, %rd359, %rd357;
	shl.b64 	%rd361, %rd360, 2;
	add.s64 	%rd362, %rd2, %rd361;
	st.global.u32 	[%rd362], %r1044;
	st.global.u32 	[%rd362+128], %r1045;
	st.global.u32 	[%rd362+256], %r1046;
	st.global.u32 	[%rd362+384], %r1047;
	st.global.u32 	[%rd362+512], %r1048;
	st.global.u32 	[%rd362+640], %r1049;
	st.global.u32 	[%rd362+768], %r1050;
	st.global.u32 	[%rd362+896], %r1051;
	st.global.u32 	[%rd362+1024], %r1052;
	st.global.u32 	[%rd362+1152], %r1053;
	st.global.u32 	[%rd362+1280], %r1054;
	st.global.u32 	[%rd362+1408], %r1055;
	st.global.u32 	[%rd362+1536], %r1056;
	st.global.u32 	[%rd362+1664], %r1057;
	st.global.u32 	[%rd362+1792], %r1058;
	st.global.u32 	[%rd362+1920], %r1059;
	st.global.u32 	[%rd362+2048], %r1060;
	bra.uni 	$L__BB6_397;
$L__BB6_139:
	ld.param.u64 	%rd378, [_ZN3cub18CUB_300001_SM_10006detail10merge_sort26DeviceMergeSortMergeKernelINS2_10policy_hubIN6thrust24THRUST_300001_SM_1000_NS6detail15normal_iteratorINS6_10device_ptrIiEEEEE9Policy600ESB_PNS0_8NullTypeESB_SF_m12greater_thaniSE_EEvbT2_T3_T4_PT6_PT7_T5_PSJ_SJ_NS1_7vsmem_tE_param_8];
	ld.param.u64 	%rd376, [_ZN3cub18CUB_300001_SM_10006detail10merge_sort26DeviceMergeSortMergeKernelINS2_10policy_hubIN6thrust24THRUST_300001_SM_1000_NS6detail15normal_iteratorINS6_10device_ptrIiEEEEE9Policy600ESB_PNS0_8NullTypeESB_SF_m12greater_thaniSE_EEvbT2_T3_T4_PT6_PT7_T5_PSJ_SJ_NS1_7vsmem_tE_param_7];
	ld.param.u64 	%rd363, [_ZN3cub18CUB_300001_SM_10006detail10merge_sort26DeviceMergeSortMergeKernelINS2_10policy_hubIN6thrust24THRUST_300001_SM_1000_NS6detail15normal_iteratorINS6_10device_ptrIiEEEEE9Policy600ESB_PNS0_8NullTypeESB_SF_m12greater_thaniSE_EEvbT2_T3_T4_PT6_PT7_T5_PSJ_SJ_NS1_7vsmem_tE_param_3];
	ld.param.s8 	%rs2, [_ZN3cub18CUB_300001_SM_10006detail10merge_sort26DeviceMergeSortMergeKernelINS2_10policy_hubIN6thrust24THRUST_300001_SM_1000_NS6detail15normal_iteratorINS6_10device_ptrIiEEEEE9Policy600ESB_PNS0_8NullTypeESB_SF_m12greater_thaniSE_EEvbT2_T3_T4_PT6_PT7_T5_PSJ_SJ_NS1_7vsmem_tE_param_0];
	cvta.to.global.u64 	%rd24, %rd376;
	mov.u32 	%r514, %ctaid.x;
	cvt.u64.u32 	%rd25, %r514;
	mul.wide.u32 	%rd26, %r514, 8;
	add.s64 	%rd27, %rd24, %rd26;
	ld.global.u64 	%rd10, [%rd27];
	ld.global.u64 	%rd28, [%rd27+8];
	shr.u64 	%rd29, %rd378, 1;
	neg.s64 	%rd30, %rd378;
	and.b64  	%rd31, %rd30, %rd25;
	mul.lo.s64 	%rd11, %rd31, 4352;
	mul.lo.s64 	%rd12, %rd29, 4352;
	sub.s64 	%rd32, %rd25, %rd31;
	mul.lo.s64 	%rd33, %rd32, 4352;
	sub.s64 	%rd34, %rd10, %rd11;
	sub.s64 	%rd35, %rd28, %rd11;
	sub.s64 	%rd36, %rd363, %rd11;
	max.u64 	%rd37, %rd36, %rd12;
	sub.s64 	%rd38, %rd37, %rd12;
	sub.s64 	%rd39, %rd33, %rd34;
	min.u64 	%rd13, %rd39, %rd38;
	max.u64 	%rd40, %rd33, -4353;
	not.b64 	%rd41, %rd40;
	add.s64 	%rd42, %rd33, %rd41;
	sub.s64 	%rd43, %rd42, %rd35;
	or.b64  	%rd44, %rd30, %rd25;
	setp.eq.s64 	%p66, %rd44, -1;
	min.u64 	%rd45, %rd12, %rd36;
	selp.b64 	%rd46, %rd45, %rd35, %p66;
	selp.b64 	%rd47, %rd12, %rd43, %p66;
	min.u64 	%rd48, %rd47, %rd38;
	cvt.u32.u64 	%r515, %rd34;
	cvt.u32.u64 	%r516, %rd46;
	sub.s32 	%r216, %r516, %r515;
	cvt.u32.u64 	%r517, %rd48;
	cvt.u32.u64 	%r518, %rd13;
	sub.s32 	%r217, %r517, %r518;
	// begin inline asm
	griddepcontrol.wait;
	// end inline asm
	setp.eq.s16 	%p67, %rs2, 0;
	@%p67 bra 	$L__BB6_208;
	add.s64 	%rd49, %rd11, %rd12;
	add.s64 	%rd50, %rd49, %rd13;
	add.s32 	%r218, %r217, %r216;
	setp.ge.s32 	%p68, %r1, %r218;
	cvt.u64.u32 	%rd51, %r1;
	add.s64 	%rd52, %rd10, %rd51;
	shl.b64 	%rd53, %rd52, 2;
	add.s64 	%rd14, %rd2, %rd53;
	sub.s32 	%r520, %r1, %r216;
	cvt.s64.s32 	%rd54, %r520;
	add.s64 	%rd55, %rd50, %rd54;
	shl.b64 	%rd56, %rd55, 2;
	add.s64 	%rd15, %rd2, %rd56;
	@%p68 bra 	$L__BB6_144;
	setp.ge.s32 	%p69, %r1, %r216;
	@%p69 bra 	$L__BB6_143;
	ld.global.u32 	%r1180, [%rd14];
	bra.uni 	$L__BB6_144;
$L__BB6_143:
	ld.global.u32 	%r1180, [%rd15];
$L__BB6_144:
	add.s32 	%r222, %r1, 256;
	setp.ge.s32 	%p70, %r222, %r218;
	@%p70 bra 	$L__BB6_148;
	setp.lt.s32 	%p71, %r222, %r216;
	@%p71 bra 	$L__BB6_147;
	ld.global.u32 	%r1179, [%rd15+1024];
	bra.uni 	$L__BB6_148;
$L__BB6_147:
	ld.global.u32 	%r1179, [%rd14+1024];
$L__BB6_148:
	add.s32 	%r226, %r1, 512;
	setp.ge.s32 	%p72, %r226, %r218;
	@%p72 bra 	$L__BB6_152;
	setp.lt.s32 	%p73, %r226, %r216;
	@%p73 bra 	$L__BB6_151;
	ld.global.u32 	%r1178, [%rd15+2048];
	bra.uni 	$L__BB6_152;
$L__BB6_151:
	ld.global.u32 	%r1178, [%rd14+2048];
$L__BB6_152:
	add.s32 	%r230, %r1, 768;
	setp.ge.s32 	%p74, %r230, %r218;
	@%p74 bra 	$L__BB6_156;
	setp.lt.s32 	%p75, %r230, %r216;
	@%p75 bra 	$L__BB6_155;
	ld.global.u32 	%r1177, [%rd15+3072];
	bra.uni 	$L__BB6_156;
$L__BB6_155:
	ld.global.u32 	%r1177, [%rd14+3072];
$L__BB6_156:
	or.b32  	%r234, %r1, 1024;
	setp.ge.s32 	%p76, %r234, %r218;
	@%p76 bra 	$L__BB6_160;
	setp.lt.s32 	%p77, %r234, %r216;
	@%p77 bra 	$L__BB6_159;
	ld.global.u32 	%r1176, [%rd15+4096];
	bra.uni 	$L__BB6_160;
$L__BB6_159:
	ld.global.u32 	%r1176, [%rd14+4096];
$L__BB6_160:
	add.s32 	%r238, %r1, 1280;
	setp.ge.s32 	%p78, %r238, %r218;
	@%p78 bra 	$L__BB6_164;
	setp.lt.s32 	%p79, %r238, %r216;
	@%p79 bra 	$L__BB6_163;
	ld.global.u32 	%r1175, [%rd15+5120];
	bra.uni 	$L__BB6_164;
$L__BB6_163:
	ld.global.u32 	%r1175, [%rd14+5120];
$L__BB6_164:
	add.s32 	%r242, %r1, 1536;
	setp.ge.s32 	%p80, %r242, %r218;
	@%p80 bra 	$L__BB6_168;
	setp.lt.s32 	%p81, %r242, %r216;
	@%p81 bra 	$L__BB6_167;
	ld.global.u32 	%r1174, [%rd15+6144];
	bra.uni 	$L__BB6_168;
$L__BB6_167:
	ld.global.u32 	%r1174, [%rd14+6144];
$L__BB6_168:
	add.s32 	%r246, %r1, 1792;
	setp.ge.s32 	%p82, %r246, %r218;
	@%p82 bra 	$L__BB6_172;
	setp.lt.s32 	%p83, %r246, %r216;
	@%p83 bra 	$L__BB6_171;
	ld.global.u32 	%r1173, [%rd15+7168];
	bra.uni 	$L__BB6_172;
$L__BB6_171:
	ld.global.u32 	%r1173, [%rd14+7168];
$L__BB6_172:
	or.b32  	%r250, %r1, 2048;
	setp.ge.s32 	%p84, %r250, %r218;
	@%p84 bra 	$L__BB6_176;
	setp.lt.s32 	%p85, %r250, %r216;
	@%p85 bra 	$L__BB6_175;
	ld.global.u32 	%r1172, [%rd15+8192];
	bra.uni 	$L__BB6_176;
$L__BB6_175:
	ld.global.u32 	%r1172, [%rd14+8192];
$L__BB6_176:
	add.s32 	%r254, %r1, 2304;
	setp.ge.s32 	%p86, %r254, %r218;
	@%p86 bra 	$L__BB6_180;
	setp.lt.s32 	%p87, %r254, %r216;
	@%p87 bra 	$L__BB6_179;
	ld.global.u32 	%r1171, [%rd15+9216];
	bra.uni 	$L__BB6_180;
$L__BB6_179:
	ld.global.u32 	%r1171, [%rd14+9216];
$L__BB6_180:
	add.s32 	%r258, %r1, 2560;
	setp.ge.s32 	%p88, %r258, %r218;
	@%p88 bra 	$L__BB6_184;
	setp.lt.s32 	%p89, %r258, %r216;
	@%p89 bra 	$L__BB6_183;
	ld.global.u32 	%r1170, [%rd15+10240];
	bra.uni 	$L__BB6_184;
$L__BB6_183:
	ld.global.u32 	%r1170, [%rd14+10240];
$L__BB6_184:
	add.s32 	%r262, %r1, 2816;
	setp.ge.s32 	%p90, %r262, %r218;
	@%p90 bra 	$L__BB6_188;
	setp.lt.s32 	%p91, %r262, %r216;
	@%p91 bra 	$L__BB6_187;
	ld.global.u32 	%r1169, [%rd15+11264];
	bra.uni 	$L__BB6_188;
$L__BB6_187:
	ld.global.u32 	%r1169, [%rd14+11264];
$L__BB6_188:
	or.b32  	%r266, %r1, 3072;
	setp.ge.s32 	%p92, %r266, %r218;
	@%p92 bra 	$L__BB6_192;
	setp.lt.s32 	%p93, %r266, %r216;
	@%p93 bra 	$L__BB6_191;
	ld.global.u32 	%r1168, [%rd15+12288];
	bra.uni 	$L__BB6_192;
$L__BB6_191:
	ld.global.u32 	%r1168, [%rd14+12288];
$L__BB6_192:
	add.s32 	%r270, %r1, 3328;
	setp.ge.s32 	%p94, %r270, %r218;
	@%p94 bra 	$L__BB6_196;
	setp.lt.s32 	%p95, %r270, %r216;
	@%p95 bra 	$L__BB6_195;
	ld.global.u32 	%r1167, [%rd15+13312];
	bra.uni 	$L__BB6_196;
$L__BB6_195:
	ld.global.u32 	%r1167, [%rd14+13312];
$L__BB6_196:
	add.s32 	%r274, %r1, 3584;
	setp.ge.s32 	%p96, %r274, %r218;
	@%p96 bra 	$L__BB6_200;
	setp.lt.s32 	%p97, %r274, %r216;
	@%p97 bra 	$L__BB6_199;
	ld.global.u32 	%r1166, [%rd15+14336];
	bra.uni 	$L__BB6_200;
$L__BB6_199:
	ld.global.u32 	%r1166, [%rd14+14336];
$L__BB6_200:
	add.s32 	%r278, %r1, 3840;
	setp.ge.s32 	%p98, %r278, %r218;
	@%p98 bra 	$L__BB6_204;
	setp.lt.s32 	%p99, %r278, %r216;
	@%p99 bra 	$L__BB6_203;
	ld.global.u32 	%r1165, [%rd15+15360];
	bra.uni 	$L__BB6_204;
$L__BB6_203:
	ld.global.u32 	%r1165, [%rd14+15360];
$L__BB6_204:
	or.b32  	%r282, %r1, 4096;
	setp.ge.s32 	%p100, %r282, %r218;
	@%p100 bra 	$L__BB6_242;
	setp.lt.s32 	%p101, %r282, %r216;
	@%p101 bra 	$L__BB6_207;
	ld.global.u32 	%r1164, [%rd15+16384];
	bra.uni 	$L__BB6_242;
$L__BB6_207:
	ld.global.u32 	%r1164, [%rd14+16384];
	bra.uni 	$L__BB6_242;
$L__BB6_208:
	add.s64 	%rd57, %rd11, %rd12;
	add.s64 	%rd16, %rd57, %rd13;
	add.s32 	%r285, %r217, %r216;
	setp.ge.s32 	%p102, %r1, %r285;
	@%p102 bra 	$L__BB6_210;
	setp.lt.s32 	%p103, %r1, %r216;
	sub.s32 	%r538, %r1, %r216;
	cvt.s64.s32 	%rd58, %r538;
	cvt.u64.u32 	%rd59, %r1;
	selp.b64 	%rd60, %rd10, %rd16, %p103;
	selp.b64 	%rd61, %rd59, %rd58, %p103;
	add.s64 	%rd62, %rd61, %rd60;
	shl.b64 	%rd63, %rd62, 2;
	add.s64 	%rd64, %rd1, %rd63;
	ld.global.u32 	%r1180, [%rd64];
$L__BB6_210:
	add.s32 	%r288, %r1, 256;
	setp.ge.s32 	%p104, %r288, %r285;
	@%p104 bra 	$L__BB6_212;
	setp.lt.s32 	%p105, %r288, %r216;
	sub.s32 	%r540, %r288, %r216;
	cvt.s64.s32 	%rd65, %r540;
	cvt.u64.u32 	%rd66, %r288;
	selp.b64 	%rd67, %rd10, %rd16, %p105;
	selp.b64 	%rd68, %rd66, %rd65, %p105;
	add.s64 	%rd69, %rd68, %rd67;
	shl.b64 	%rd70, %rd69, 2;
	add.s64 	%rd71, %rd1, %rd70;
	ld.global.u32 	%r1179, [%rd71];
$L__BB6_212:
	add.s32 	%r291, %r1, 512;
	setp.ge.s32 	%p106, %r291, %r285;
	@%p106 bra 	$L__BB6_214;
	setp.lt.s32 	%p107, %r291, %r216;
	sub.s32 	%r542, %r291, %r216;
	cvt.s64.s32 	%rd72, %r542;
	cvt.u64.u32 	%rd73, %r291;
	selp.b64 	%rd74, %rd10, %rd16, %p107;
	selp.b64 	%rd75, %rd73, %rd72, %p107;
	add.s64 	%rd76, %rd75, %rd74;
	shl.b64 	%rd77, %rd76, 2;
	add.s64 	%rd78, %rd1, %rd77;
	ld.global.u32 	%r1178, [%rd78];
$L__BB6_214:
	add.s32 	%r294, %r1, 768;
	setp.ge.s32 	%p108, %r294, %r285;
	@%p108 bra 	$L__BB6_216;
	setp.lt.s32 	%p109, %r294, %r216;
	sub.s32 	%r544, %r294, %r216;
	cvt.s64.s32 	%rd79, %r544;
	cvt.u64.u32 	%rd80, %r294;
	selp.b64 	%rd81, %rd10, %rd16, %p109;
	selp.b64 	%rd82, %rd80, %rd79, %p109;
	add.s64 	%rd83, %rd82, %rd81;
	shl.b64 	%rd84, %rd83, 2;
	add.s64 	%rd85, %rd1, %rd84;
	ld.global.u32 	%r1177, [%rd85];
$L__BB6_216:
	or.b32  	%r297, %r1, 1024;
	setp.ge.s32 	%p110, %r297, %r285;
	@%p110 bra 	$L__BB6_218;
	setp.lt.s32 	%p111, %r297, %r216;
	sub.s32 	%r546, %r297, %r216;
	cvt.s64.s32 	%rd86, %r546;
	cvt.u64.u32 	%rd87, %r297;
	selp.b64 	%rd88, %rd10, %rd16, %p111;
	selp.b64 	%rd89, %rd87, %rd86, %p111;
	add.s64 	%rd90, %rd89, %rd88;
	shl.b64 	%rd91, %rd90, 2;
	add.s64 	%rd92, %rd1, %rd91;
	ld.global.u32 	%r1176, [%rd92];
$L__BB6_218:
	add.s32 	%r300, %r1, 1280;
	setp.ge.s32 	%p112, %r300, %r285;
	@%p112 bra 	$L__BB6_220;
	setp.lt.s32 	%p113, %r300, %r216;
	sub.s32 	%r548, %r300, %r216;
	cvt.s64.s32 	%rd93, %r548;
	cvt.u64.u32 	%rd94, %r300;
	selp.b64 	%rd95, %rd10, %rd16, %p113;
	selp.b64 	%rd96, %rd94, %rd93, %p113;
	add.s64 	%rd97, %rd96, %rd95;
	shl.b64 	%rd98, %rd97, 2;
	add.s64 	%rd99, %rd1, %rd98;
	ld.global.u32 	%r1175, [%rd99];
$L__BB6_220:
	add.s32 	%r303, %r1, 1536;
	setp.ge.s32 	%p114, %r303, %r285;
	@%p114 bra 	$L__BB6_222;
	setp.lt.s32 	%p115, %r303, %r216;
	sub.s32 	%r550, %r303, %r216;
	cvt.s64.s32 	%rd100, %r550;
	cvt.u64.u32 	%rd101, %r303;
	selp.b64 	%rd102, %rd10, %rd16, %p115;
	selp.b64 	%rd103, %rd101, %rd100, %p115;
	add.s64 	%rd104, %rd103, %rd102;
	shl.b64 	%rd105, %rd104, 2;
	add.s64 	%rd106, %rd1, %rd105;
	ld.global.u32 	%r1174, [%rd106];
$L__BB6_222:
	add.s32 	%r306, %r1, 1792;
	setp.ge.s32 	%p116, %r306, %r285;
	@%p116 bra 	$L__BB6_224;
	setp.lt.s32 	%p117, %r306, %r216;
	sub.s32 	%r552, %r306, %r216;
	cvt.s64.s32 	%rd107, %r552;
	cvt.u64.u32 	%rd108, %r306;
	selp.b64 	%rd109, %rd10, %rd16, %p117;
	selp.b64 	%rd110, %rd108, %rd107, %p117;
	add.s64 	%rd111, %rd110, %rd109;
	shl.b64 	%rd112, %rd111, 2;
	add.s64 	%rd113, %rd1, %rd112;
	ld.global.u32 	%r1173, [%rd113];
$L__BB6_224:
	or.b32  	%r309, %r1, 2048;
	setp.ge.s32 	%p118, %r309, %r285;
	@%p118 bra 	$L__BB6_226;
	setp.lt.s32 	%p119, %r309, %r216;
	sub.s32 	%r554, %r309, %r216;
	cvt.s64.s32 	%rd114, %r554;
	cvt.u64.u32 	%rd115, %r309;
	selp.b64 	%rd116, %rd10, %rd16, %p119;
	selp.b64 	%rd117, %rd115, %rd114, %p119;
	add.s64 	%rd118, %rd117, %rd116;
	shl.b64 	%rd119, %rd118, 2;
	add.s64 	%rd120, %rd1, %rd119;
	ld.global.u32 	%r1172, [%rd120];
$L__BB6_226:
	add.s32 	%r312, %r1, 2304;
	setp.ge.s32 	%p120, %r312, %r285;
	@%p120 bra 	$L__BB6_228;
	ld.param.u64 	%rd365, [_ZN3cub18CUB_300001_SM_10006detail10merge_sort26DeviceMergeSortMergeKernelINS2_10policy_hubIN6thrust24THRUST_300001_SM_1000_NS6detail15normal_iteratorINS6_10device_ptrIiEEEEE9Policy600ESB_PNS0_8NullTypeESB_SF_m12greater_thaniSE_EEvbT2_T3_T4_PT6_PT7_T5_PSJ_SJ_NS1_7vsmem_tE_param_4];
	setp.lt.s32 	%p121, %r312, %r216;
	sub.s32 	%r556, %r312, %r216;
	cvt.s64.s32 	%rd121, %r556;
	cvt.u64.u32 	%rd122, %r312;
	selp.b64 	%rd123, %rd10, %rd16, %p121;
	selp.b64 	%rd124, %rd122, %rd121, %p121;
	add.s64 	%rd125, %rd124, %rd123;
	cvta.to.global.u64 	%rd126, %rd365;
	shl.b64 	%rd127, %rd125, 2;
	add.s64 	%rd128, %rd126, %rd127;
	ld.global.u32 	%r1171, [%rd128];
$L__BB6_228:
	add.s32 	%r558, %r1, 2560;
	setp.ge.s32 	%p122, %r558, %r285;
	@%p122 bra 	$L__BB6_230;
	ld.param.u64 	%rd366, [_ZN3cub18CUB_300001_SM_10006detail10merge_sort26DeviceMergeSortMergeKernelINS2_10policy_hubIN6thrust24THRUST_300001_SM_1000_NS6detail15normal_iteratorINS6_10device_ptrIiEEEEE9Policy600ESB_PNS0_8NullTypeESB_SF_m12greater_thaniSE_EEvbT2_T3_T4_PT6_PT7_T5_PSJ_SJ_NS1_7vsmem_tE_param_4];
	setp.lt.s32 	%p123, %r558, %r216;
	sub.s32 	%r560, %r558, %r216;
	cvt.s64.s32 	%rd129, %r560;
	cvt.u64.u32 	%rd130, %r558;
	selp.b64 	%rd131, %rd10, %rd16, %p123;
	selp.b64 	%rd132, %rd130, %rd129, %p123;
	add.s64 	%rd133, %rd132, %rd131;
	cvta.to.global.u64 	%rd134, %rd366;
	shl.b64 	%rd135, %rd133, 2;
	add.s64 	%rd136, %rd134, %rd135;
	ld.global.u32 	%r1170, [%rd136];
$L__BB6_230:
	add.s32 	%r562, %r1, 2816;
	setp.ge.s32 	%p124, %r562, %r285;
	@%p124 bra 	$L__BB6_232;
	ld.param.u64 	%rd367, [_ZN3cub18CUB_300001_SM_10006detail10merge_sort26DeviceMergeSortMergeKernelINS2_10policy_hubIN6thrust24THRUST_300001_SM_1000_NS6detail15normal_iteratorINS6_10device_ptrIiEEEEE9Policy600ESB_PNS0_8NullTypeESB_SF_m12greater_thaniSE_EEvbT2_T3_T4_PT6_PT7_T5_PSJ_SJ_NS1_7vsmem_tE_param_4];
	setp.lt.s32 	%p125, %r562, %r216;
	sub.s32 	%r564, %r562, %r216;
	cvt.s64.s32 	%rd137, %r564;
	cvt.u64.u32 	%rd138, %r562;
	selp.b64 	%rd139, %rd10, %rd16, %p125;
	selp.b64 	%rd140, %rd138, %rd137, %p125;
	add.s64 	%rd141, %rd140, %rd139;
	cvta.to.global.u64 	%rd142, %rd367;
	shl.b64 	%rd143, %rd141, 2;
	add.s64 	%rd144, %rd142, %rd143;
	ld.global.u32 	%r1169, [%rd144];
$L__BB6_232:
	or.b32  	%r566, %r1, 3072;
	setp.ge.s32 	%p126, %r566, %r285;
	@%p126 bra 	$L__BB6_234;
	ld.param.u64 	%rd368, [_ZN3cub18CUB_300001_SM_10006detail10merge_sort26DeviceMergeSortMergeKernelINS2_10policy_hubIN6thrust24THRUST_300001_SM_1000_NS6detail15normal_iteratorINS6_10device_ptrIiEEEEE9Policy600ESB_PNS0_8NullTypeESB_SF_m12greater_thaniSE_EEvbT2_T3_T4_PT6_PT7_T5_PSJ_SJ_NS1_7vsmem_tE_param_4];
	or.b32  	%r567, %r1, 3072;
	setp.lt.s32 	%p127, %r567, %r216;
	sub.s32 	%r568, %r567, %r216;
	cvt.s64.s32 	%rd145, %r568;
	cvt.u64.u32 	%rd146, %r567;
	selp.b64 	%rd147, %rd10, %rd16, %p127;
	selp.b64 	%rd148, %rd146, %rd145, %p127;
	add.s64 	%rd149, %rd148, %rd147;
	cvta.to.global.u64 	%rd150, %rd368;
	shl.b64 	%rd151, %rd149, 2;
	add.s64 	%rd152, %rd150, %rd151;
	ld.global.u32 	%r1168, [%rd152];
$L__BB6_234:
	add.s32 	%r570, %r1, 3328;
	setp.ge.s32 	%p128, %r570, %r285;
	@%p128 bra 	$L__BB6_236;
	ld.param.u64 	%rd369, [_ZN3cub18CUB_300001_SM_10006detail10merge_sort26DeviceMergeSortMergeKernelINS2_10policy_hubIN6thrust24THRUST_300001_SM_1000_NS6detail15normal_iteratorINS6_10device_ptrIiEEEEE9Policy600ESB_PNS0_8NullTypeESB_SF_m12greater_thaniSE_EEvbT2_T3_T4_PT6_PT7_T5_PSJ_SJ_NS1_7vsmem_tE_param_4];
	add.s32 	%r571, %r1, 3328;
	setp.lt.s32 	%p129, %r571, %r216;
	sub.s32 	%r572, %r571, %r216;
	cvt.s64.s32 	%rd153, %r572;
	cvt.u64.u32 	%rd154, %r571;
	selp.b64 	%rd155, %rd10, %rd16, %p129;
	selp.b64 	%rd156, %rd154, %rd153, %p129;
	add.s64 	%rd157, %rd156, %rd155;
	cvta.to.global.u64 	%rd158, %rd369;
	shl.b64 	%rd159, %rd157, 2;
	add.s64 	%rd160, %rd158, %rd159;
	ld.global.u32 	%r1167, [%rd160];
$L__BB6_236:
	add.s32 	%r574, %r1, 3584;
	setp.ge.s32 	%p130, %r574, %r285;
	@%p130 bra 	$L__BB6_238;
	ld.param.u64 	%rd370, [_ZN3cub18CUB_300001_SM_10006detail10merge_sort26DeviceMergeSortMergeKernelINS2_10policy_hubIN6thrust24THRUST_300001_SM_1000_NS6detail15normal_iteratorINS6_10device_ptrIiEEEEE9Policy600ESB_PNS0_8NullTypeESB_SF_m12greater_thaniSE_EEvbT2_T3_T4_PT6_PT7_T5_PSJ_SJ_NS1_7vsmem_tE_param_4];
	add.s32 	%r575, %r1, 3584;
	setp.lt.s32 	%p131, %r575, %r216;
	sub.s32 	%r576, %r575, %r216;
	cvt.s64.s32 	%rd161, %r576;
	cvt.u64.u32 	%rd162, %r575;
	selp.b64 	%rd163, %rd10, %rd16, %p131;
	selp.b64 	%rd164, %rd162, %rd161, %p131;
	add.s64 	%rd165, %rd164, %rd163;
	cvta.to.global.u64 	%rd166, %rd370;
	shl.b64 	%rd167, %rd165, 2;
	add.s64 	%rd168, %rd166, %rd167;
	ld.global.u32 	%r1166, [%rd168];
$L__BB6_238:
	add.s32 	%r578, %r1, 3840;
	setp.ge.s32 	%p132, %r578, %r285;
	@%p132 bra 	$L__BB6_240;
	ld.param.u64 	%rd371, [_ZN3cub18CUB_300001_SM_10006detail10merge_sort26DeviceMergeSortMergeKernelINS2_10policy_hubIN6thrust24THRUST_300001_SM_1000_NS6detail15normal_iteratorINS6_10device_ptrIiEEEEE9Policy600ESB_PNS0_8NullTypeESB_SF_m12greater_thaniSE_EEvbT2_T3_T4_PT6_PT7_T5_PSJ_SJ_NS1_7vsmem_tE_param_4];
	add.s32 	%r579, %r1, 3840;
	setp.lt.s32 	%p133, %r579, %r216;
	sub.s32 	%r580, %r579, %r216;
	cvt.s64.s32 	%rd169, %r580;
	cvt.u64.u32 	%rd170, %r579;
	selp.b64 	%rd171, %rd10, %rd16, %p133;
	selp.b64 	%rd172, %rd170, %rd169, %p133;
	add.s64 	%rd173, %rd172, %rd171;
	cvta.to.global.u64 	%rd174, %rd371;
	shl.b64 	%rd175, %rd173, 2;
	add.s64 	%rd176, %rd174, %rd175;
	ld.global.u32 	%r1165, [%rd176];
$L__BB6_240:
	or.b32  	%r582, %r1, 4096;
	setp.ge.s32 	%p134, %r582, %r285;
	@%p134 bra 	$L__BB6_242;
	ld.param.u64 	%rd372, [_ZN3cub18CUB_300001_SM_10006detail10merge_sort26DeviceMergeSortMergeKernelINS2_10policy_hubIN6thrust24THRUST_300001_SM_1000_NS6detail15normal_iteratorINS6_10device_ptrIiEEEEE9Policy600ESB_PNS0_8NullTypeESB_SF_m12greater_thaniSE_EEvbT2_T3_T4_PT6_PT7_T5_PSJ_SJ_NS1_7vsmem_tE_param_4];
	or.b32  	%r583, %r1, 4096;
	setp.lt.s32 	%p135, %r583, %r216;
	sub.s32 	%r584, %r583, %r216;
	cvt.s64.s32 	%rd177, %r584;
	cvt.u64.u32 	%rd178, %r583;
	selp.b64 	%rd179, %rd10, %rd16, %p135;
	selp.b64 	%rd180, %rd178, %rd177, %p135;
	add.s64 	%rd181, %rd180, %rd179;
	cvta.to.global.u64 	%rd182, %rd372;
	shl.b64 	%rd183, %rd181, 2;
	add.s64 	%rd184, %rd182, %rd183;
	ld.global.u32 	%r1164, [%rd184];
$L__BB6_242:
	shl.b32 	%r585, %r1, 2;
	mov.u32 	%r586, _ZZN3cub18CUB_300001_SM_10006detail10merge_sort26DeviceMergeSortMergeKernelINS2_10policy_hubIN6thrust24THRUST_300001_SM_1000_NS6detail15normal_iteratorINS6_10device_ptrIiEEEEE9Policy600ESB_PNS0_8NullTypeESB_SF_m12greater_thaniSE_EEvbT2_T3_T4_PT6_PT7_T5_PSJ_SJ_NS1_7vsmem_tEE19static_temp_storage;
	add.s32 	%r587, %r586, %r585;
	st.shared.u32 	[%r587], %r1180;
	st.shared.u32 	[%r587+1024], %r1179;
	st.shared.u32 	[%r587+2048], %r1178;
	st.shared.u32 	[%r587+3072], %r1177;
	st.shared.u32 	[%r587+4096], %r1176;
	st.shared.u32 	[%r587+5120], %r1175;
	st.shared.u32 	[%r587+6144], %r1174;
	st.shared.u32 	[%r587+7168], %r1173;
	st.shared.u32 	[%r587+8192], %r1172;
	st.shared.u32 	[%r587+9216], %r1171;
	st.shared.u32 	[%r587+10240], %r1170;
	st.shared.u32 	[%r587+11264], %r1169;
	st.shared.u32 	[%r587+12288], %r1168;
	st.shared.u32 	[%r587+13312], %r1167;
	st.shared.u32 	[%r587+14336], %r1166;
	st.shared.u32 	[%r587+15360], %r1165;
	st.shared.u32 	[%r587+16384], %r1164;
	bar.sync 	0;
	// begin inline asm
	griddepcontrol.launch_dependents;
	// end inline asm
	add.s32 	%r345, %r217, %r216;
	mul.lo.s32 	%r588, %r1, 17;
	min.s32 	%r346, %r588, %r345;
	shl.b32 	%r589, %r216, 2;
	add.s32 	%r347, %r586, %r589;
	setp.lt.s32 	%p136, %r346, %r217;
	sub.s32 	%r590, %r346, %r217;
	selp.b32 	%r1183, 0, %r590, %p136;
	min.s32 	%r1181, %r346, %r216;
	setp.ge.s32 	%p137, %r1183, %r1181;
	@%p137 bra 	$L__BB6_244;
$L__BB6_243:
	sub.s32 	%r591, %r1181, %r1183;
	shr.u32 	%r592, %r591, 31;
	add.s32 	%r593, %r591, %r592;
	shr.s32 	%r594, %r593, 1;
	add.s32 	%r595, %r594, %r1183;
	shl.b32 	%r596, %r595, 2;
	add.s32 	%r598, %r586, %r596;
	ld.shared.u32 	%r599, [%r598];
	not.b32 	%r600, %r595;
	add.s32 	%r601, %r346, %r600;
	shl.b32 	%r602, %r601, 2;
	add.s32 	%r603, %r347, %r602;
	ld.shared.u32 	%r604, [%r603];
	setp.gt.s32 	%p138, %r604, %r599;
	add.s32 	%r605, %r595, 1;
	selp.b32 	%r1183, %r1183, %r605, %p138;
	selp.b32 	%r1181, %r595, %r1181, %p138;
	setp.lt.s32 	%p139, %r1183, %r1181;
	@%p139 bra 	$L__BB6_243;
$L__BB6_244:
	sub.s32 	%r606, %r346, %r1183;
	add.s32 	%r355, %r606, %r216;
	shl.b32 	%r607, %r606, 2;
	add.s32 	%r356, %r347, %r607;
	ld.shared.u32 	%r1184, [%r356];
	shl.b32 	%r608, %r1183, 2;
	add.s32 	%r358, %r586, %r608;
	ld.shared.u32 	%r1187, [%r358];
	setp.ge.s32 	%p141, %r355, %r345;
	mov.pred 	%p398, 0;
	@%p141 bra 	$L__BB6_246;
	setp.ge.s32 	%p142, %r1183, %r216;
	setp.gt.s32 	%p143, %r1184, %r1187;
	or.pred  	%p398, %p142, %p143;
$L__BB6_246:
	selp.b32 	%r360, %r1184, %r1187, %p398;
	selp.u32 	%r610, 1, 0, %p398;
	add.s32 	%r361, %r355, %r610;
	not.pred 	%p144, %p398;
	selp.u32 	%r611, 1, 0, %p144;
	add.s32 	%r362, %r1183, %r611;
	@%p144 bra 	$L__BB6_248;
	ld.shared.u32 	%r1184, [%r356+4];
	bra.uni 	$L__BB6_249;
$L__BB6_248:
	ld.shared.u32 	%r1187, [%r358+4];
$L__BB6_249:
	setp.ge.s32 	%p146, %r361, %r345;
	mov.pred 	%p399, 0;
	@%p146 bra 	$L__BB6_251;
	setp.ge.s32 	%p147, %r362, %r216;
	setp.gt.s32 	%p148, %r1184, %r1187;
	or.pred  	%p399, %p147, %p148;
$L__BB6_251:
	selp.b32 	%r367, %r1184, %r1187, %p399;
	selp.u32 	%r612, 1, 0, %p399;
	add.s32 	%r368, %r361, %r612;
	not.pred 	%p149, %p399;
	selp.u32 	%r613, 1, 0, %p149;
	add.s32 	%r369, %r362, %r613;
	@%p399 bra 	$L__BB6_253;
	shl.b32 	%r614, %r369, 2;
	add.s32 	%r616, %r586, %r614;
	ld.shared.u32 	%r1187, [%r616];
	bra.uni 	$L__BB6_254;
$L__BB6_253:
	shl.b32 	%r617, %r368, 2;
	add.s32 	%r619, %r586, %r617;
	ld.shared.u32 	%r1184, [%r619];
$L__BB6_254:
	setp.ge.s32 	%p151, %r368, %r345;
	mov.pred 	%p400, 0;
	@%p151 bra 	$L__BB6_256;
	setp.ge.s32 	%p152, %r369, %r216;
	setp.gt.s32 	%p153, %r1184, %r1187;
	or.pred  	%p400, %p152, %p153;
$L__BB6_256:
	selp.b32 	%r374, %r1184, %r1187, %p400;
	selp.u32 	%r620, 1, 0, %p400;
	add.s32 	%r375, %r368, %r620;
	not.pred 	%p154, %p400;
	selp.u32 	%r621, 1, 0, %p154;
	add.s32 	%r376, %r369, %r621;
	@%p400 bra 	$L__BB6_258;
	shl.b32 	%r622, %r376, 2;
	add.s32 	%r624, %r586, %r622;
	ld.shared.u32 	%r1187, [%r624];
	bra.uni 	$L__BB6_259;
$L__BB6_258:
	shl.b32 	%r625, %r375, 2;
	add.s32 	%r627, %r586, %r625;
	ld.shared.u32 	%r1184, [%r627];
$L__BB6_259:
	setp.ge.s32 	%p156, %r375, %r345;
	mov.pred 	%p401, 0;
	@%p156 bra 	$L__BB6_261;
	setp.ge.s32 	%p157, %r376, %r216;
	setp.gt.s32 	%p158, %r1184, %r1187;
	or.pred  	%p401, %p157, %p158;
$L__BB6_261:
	selp.b32 	%r381, %r1184, %r1187, %p401;
	selp.u32 	%r628, 1, 0, %p401;
	add.s32 	%r382, %r375, %r628;
	not.pred 	%p159, %p401;
	selp.u32 	%r629, 1, 0, %p159;
	add.s32 	%r383, %r376, %r629;
	@%p401 bra 	$L__BB6_263;
	shl.b32 	%r630, %r383, 2;
	add.s32 	%r632, %r586, %r630;
	ld.shared.u32 	%r1187, [%r632];
	bra.uni 	$L__BB6_264;
$L__BB6_263:
	shl.b32 	%r633, %r382, 2;
	add.s32 	%r635, %r586, %r633;
	ld.shared.u32 	%r1184, [%r635];
$L__BB6_264:
	setp.ge.s32 	%p161, %r382, %r345;
	mov.pred 	%p402, 0;
	@%p161 bra 	$L__BB6_266;
	setp.ge.s32 	%p162, %r383, %r216;
	setp.gt.s32 	%p163, %r1184, %r1187;
	or.pred  	%p402, %p162, %p163;
$L__BB6_266:
	selp.b32 	%r388, %r1184, %r1187, %p402;
	selp.u32 	%r636, 1, 0, %p402;
	add.s32 	%r389, %r382, %r636;
	not.pred 	%p164, %p402;
	selp.u32 	%r637, 1, 0, %p164;
	add.s32 	%r390, %r383, %r637;
	@%p402 bra 	$L__BB6_268;
	shl.b32 	%r638, %r390, 2;
	add.s32 	%r640, %r586, %r638;
	ld.shared.u32 	%r1187, [%r640];
	bra.uni 	$L__BB6_269;
$L__BB6_268:
	shl.b32 	%r641, %r389, 2;
	add.s32 	%r643, %r586, %r641;
	ld.shared.u32 	%r1184, [%r643];
$L__BB6_269:
	setp.ge.s32 	%p166, %r389, %r345;
	mov.pred 	%p403, 0;
	@%p166 bra 	$L__BB6_271;
	setp.ge.s32 	%p167, %r390, %r216;
	setp.gt.s32 	%p168, %r1184, %r1187;
	or.pred  	%p403, %p167, %p168;
$L__BB6_271:
	selp.b32 	%r395, %r1184, %r1187, %p403;
	selp.u32 	%r644, 1, 0, %p403;
	add.s32 	%r396, %r389, %r644;
	not.pred 	%p169, %p403;
	selp.u32 	%r645, 1, 0, %p169;
	add.s32 	%r397, %r390, %r645;
	@%p403 bra 	$L__BB6_273;
	shl.b32 	%r646, %r397, 2;
	add.s32 	%r648, %r586, %r646;
	ld.shared.u32 	%r1187, [%r648];
	bra.uni 	$L__BB6_274;
$L__BB6_273:
	shl.b32 	%r649, %r396, 2;
	add.s32 	%r651, %r586, %r649;
	ld.shared.u32 	%r1184, [%r651];
$L__BB6_274:
	setp.ge.s32 	%p171, %r396, %r345;
	mov.pred 	%p404, 0;
	@%p171 bra 	$L__BB6_276;
	setp.ge.s32 	%p172, %r397, %r216;
	setp.gt.s32 	%p173, %r1184, %r1187;
	or.pred  	%p404, %p172, %p173;
$L__BB6_276:
	selp.b32 	%r402, %r1184, %r1187, %p404;
	selp.u32 	%r652, 1, 0, %p404;
	add.s32 	%r403, %r396, %r652;
	not.pred 	%p174, %p404;
	selp.u32 	%r653, 1, 0, %p174;
	add.s32 	%r404, %r397, %r653;
	@%p404 bra 	$L__BB6_278;
	shl.b32 	%r654, %r404, 2;
	add.s32 	%r656, %r586, %r654;
	ld.shared.u32 	%r1187, [%r656];
	bra.uni 	$L__BB6_279;
$L__BB6_278:
	shl.b32 	%r657, %r403, 2;
	add.s32 	%r659, %r586, %r657;
	ld.shared.u32 	%r1184, [%r659];
$L__BB6_279:
	setp.ge.s32 	%p176, %r403, %r345;
	mov.pred 	%p405, 0;
	@%p176 bra 	$L__BB6_281;
	setp.ge.s32 	%p177, %r404, %r216;
	setp.gt.s32 	%p178, %r1184, %r1187;
	or.pred  	%p405, %p177, %p178;
$L__BB6_281:
	selp.b32 	%r409, %r1184, %r1187, %p405;
	selp.u32 	%r660, 1, 0, %p405;
	add.s32 	%r410, %r403, %r660;
	not.pred 	%p179, %p405;
	selp.u32 	%r661, 1, 0, %p179;
	add.s32 	%r411, %r404, %r661;
	@%p405 bra 	$L__BB6_283;
	shl.b32 	%r662, %r411, 2;
	add.s32 	%r664, %r586, %r662;
	ld.shared.u32 	%r1187, [%r664];
	bra.uni 	$L__BB6_284;
$L__BB6_283:
	shl.b32 	%r665, %r410, 2;
	add.s32 	%r667, %r586, %r665;
	ld.shared.u32 	%r1184, [%r667];
$L__BB6_284:
	setp.ge.s32 	%p181, %r410, %r345;
	mov.pred 	%p406, 0;
	@%p181 bra 	$L__BB6_286;
	setp.ge.s32 	%p182, %r411, %r216;
	setp.gt.s32 	%p183, %r1184, %r1187;
	or.pred  	%p406, %p182, %p183;
$L__BB6_286:
	selp.b32 	%r416, %r1184, %r1187, %p406;
	selp.u32 	%r668, 1, 0, %p406;
	add.s32 	%r417, %r410, %r668;
	not.pred 	%p184, %p406;
	selp.u32 	%r669, 1, 0, %p184;
	add.s32 	%r418, %r411, %r669;
	@%p406 bra 	$L__BB6_288;
	shl.b32 	%r670, %r418, 2;
	add.s32 	%r672, %r586, %r670;
	ld.shared.u32 	%r1187, [%r672];
	bra.uni 	$L__BB6_289;
$L__BB6_288:
	shl.b32 	%r673, %r417, 2;
	add.s32 	%r675, %r586, %r673;
	ld.shared.u32 	%r1184, [%r675];
$L__BB6_289:
	setp.ge.s32 	%p186, %r417, %r345;
	mov.pred 	%p407, 0;
	@%p186 bra 	$L__BB6_291;
	setp.ge.s32 	%p187, %r418, %r216;
	setp.gt.s32 	%p188, %r1184, %r1187;
	or.pred  	%p407, %p187, %p188;
$L__BB6_291:
	selp.b32 	%r423, %r1184, %r1187, %p407;
	selp.u32 	%r676, 1, 0, %p407;
	add.s32 	%r424, %r417, %r676;
	not.pred 	%p189, %p407;
	selp.u32 	%r677, 1, 0, %p189;
	add.s32 	%r425, %r418, %r677;
	@%p407 bra 	$L__BB6_293;
	shl.b32 	%r678, %r425, 2;
	add.s32 	%r680, %r586, %r678;
	ld.shared.u32 	%r1187, [%r680];
	bra.uni 	$L__BB6_294;
$L__BB6_293:
	shl.b32 	%r681, %r424, 2;
	add.s32 	%r683, %r586, %r681;
	ld.shared.u32 	%r1184, [%r683];
$L__BB6_294:
	setp.ge.s32 	%p191, %r424, %r345;
	mov.pred 	%p408, 0;
	@%p191 bra 	$L__BB6_296;
	setp.ge.s32 	%p192, %r425, %r216;
	setp.gt.s32 	%p193, %r1184, %r1187;
	or.pred  	%p408, %p192, %p193;
$L__BB6_296:
	selp.b32 	%r430, %r1184, %r1187, %p408;
	selp.u32 	%r684, 1, 0, %p408;
	add.s32 	%r431, %r424, %r684;
	not.pred 	%p194, %p408;
	selp.u32 	%r685, 1, 0, %p194;
	add.s32 	%r432, %r425, %r685;
	@%p408 bra 	$L__BB6_298;
	shl.b32 	%r686, %r432, 2;
	add.s32 	%r688, %r586, %r686;
	ld.shared.u32 	%r1187, [%r688];
	bra.uni 	$L__BB6_299;
$L__BB6_298:
	shl.b32 	%r689, %r431, 2;
	add.s32 	%r691, %r586, %r689;
	ld.shared.u32 	%r1184, [%r691];
$L__BB6_299:
	setp.ge.s32 	%p196, %r431, %r345;
	mov.pred 	%p409, 0;
	@%p196 bra 	$L__BB6_301;
	setp.ge.s32 	%p197, %r432, %r216;
	setp.gt.s32 	%p198, %r1184, %r1187;
	or.pred  	%p409, %p197, %p198;
$L__BB6_301:
	selp.b32 	%r437, %r1184, %r1187, %p409;
	selp.u32 	%r692, 1, 0, %p409;
	add.s32 	%r438, %r431, %r692;
	not.pred 	%p199, %p409;
	selp.u32 	%r693, 1, 0, %p199;
	add.s32 	%r439, %r432, %r693;
	@%p409 bra 	$L__BB6_303;
	shl.b32 	%r694, %r439, 2;
	add.s32 	%r696, %r586, %r694;
	ld.shared.u32 	%r1187, [%r696];
	bra.uni 	$L__BB6_304;
$L__BB6_303:
	shl.b32 	%r697, %r438, 2;
	add.s32 	%r699, %r586, %r697;
	ld.shared.u32 	%r1184, [%r699];
$L__BB6_304:
	setp.ge.s32 	%p201, %r438, %r345;
	mov.pred 	%p410, 0;
	@%p201 bra 	$L__BB6_306;
	setp.ge.s32 	%p202, %r439, %r216;
	setp.gt.s32 	%p203, %r1184, %r1187;
	or.pred  	%p410, %p202, %p203;
$L__BB6_306:
	selp.b32 	%r444, %r1184, %r1187, %p410;
	selp.u32 	%r700, 1, 0, %p410;
	add.s32 	%r445, %r438, %r700;
	not.pred 	%p204, %p410;
	selp.u32 	%r701, 1, 0, %p204;
	add.s32 	%r446, %r439, %r701;
	@%p410 bra 	$L__BB6_308;
	shl.b32 	%r702, %r446, 2;
	add.s32 	%r704, %r586, %r702;
	ld.shared.u32 	%r1187, [%r704];
	bra.uni 	$L__BB6_309;
$L__BB6_308:
	shl.b32 	%r705, %r445, 2;
	add.s32 	%r707, %r586, %r705;
	ld.shared.u32 	%r1184, [%r707];
$L__BB6_309:
	setp.ge.s32 	%p206, %r445, %r345;
	mov.pred 	%p411, 0;
	@%p206 bra 	$L__BB6_311;
	setp.ge.s32 	%p207, %r446, %r216;
	setp.gt.s32 	%p208, %r1184, %r1187;
	or.pred  	%p411, %p207, %p208;
$L__BB6_311:
	selp.b32 	%r451, %r1184, %r1187, %p411;
	selp.u32 	%r708, 1, 0, %p411;
	add.s32 	%r452, %r445, %r708;
	not.pred 	%p209, %p411;
	selp.u32 	%r709, 1, 0, %p209;
	add.s32 	%r453, %r446, %r709;
	@%p411 bra 	$L__BB6_313;
	shl.b32 	%r710, %r453, 2;
	add.s32 	%r712, %r586, %r710;
	ld.shared.u32 	%r1187, [%r712];
	bra.uni 	$L__BB6_314;
$L__BB6_313:
	shl.b32 	%r713, %r452, 2;
	add.s32 	%r715, %r586, %r713;
	ld.shared.u32 	%r1184, [%r715];
$L__BB6_314:
	setp.ge.s32 	%p211, %r452, %r345;
	mov.pred 	%p412, 0;
	@%p211 bra 	$L__BB6_316;
	setp.ge.s32 	%p212, %r453, %r216;
	setp.gt.s32 	%p213, %r1184, %r1187;
	or.pred  	%p412, %p212, %p213;
$L__BB6_316:
	selp.b32 	%r458, %r1184, %r1187, %p412;
	selp.u32 	%r716, 1, 0, %p412;
	add.s32 	%r459, %r452, %r716;
	not.pred 	%p214, %p412;
	selp.u32 	%r717, 1, 0, %p214;
	add.s32 	%r460, %r453, %r717;
	@%p412 bra 	$L__BB6_318;
	shl.b32 	%r718, %r460, 2;
	add.s32 	%r720, %r586, %r718;
	ld.shared.u32 	%r1187, [%r720];
	bra.uni 	$L__BB6_319;
$L__BB6_318:
	shl.b32 	%r721, %r459, 2;
	add.s32 	%r723, %r586, %r721;
	ld.shared.u32 	%r1184, [%r723];
$L__BB6_319:
	setp.ge.s32 	%p216, %r459, %r345;
	mov.pred 	%p413, 0;
	@%p216 bra 	$L__BB6_321;
	setp.ge.s32 	%p217, %r460, %r216;
	setp.gt.s32 	%p218, %r1184, %r1187;
	or.pred  	%p413, %p217, %p218;
$L__BB6_321:
	selp.b32 	%r465, %r1184, %r1187, %p413;
	selp.u32 	%r724, 1, 0, %p413;
	add.s32 	%r466, %r459, %r724;
	not.pred 	%p219, %p413;
	selp.u32 	%r725, 1, 0, %p219;
	add.s32 	%r467, %r460, %r725;
	@%p413 bra 	$L__BB6_323;
	shl.b32 	%r726, %r467, 2;
	add.s32 	%r728, %r586, %r726;
	ld.shared.u32 	%r1187, [%r728];
	bra.uni 	$L__BB6_324;
$L__BB6_323:
	shl.b32 	%r729, %r466, 2;
	add.s32 	%r731, %r586, %r729;
	ld.shared.u32 	%r1184, [%r731];
$L__BB6_324:
	ld.param.s8 	%rs3, [_ZN3cub18CUB_300001_SM_10006detail10merge_sort26DeviceMergeSortMergeKernelINS2_10policy_hubIN6thrust24THRUST_300001_SM_1000_NS6detail15normal_iteratorINS6_10device_ptrIiEEEEE9Policy600ESB_PNS0_8NullTypeESB_SF_m12greater_thaniSE_EEvbT2_T3_T4_PT6_PT7_T5_PSJ_SJ_NS1_7vsmem_tE_param_0];
	setp.eq.s16 	%p220, %rs3, 0;
	setp.lt.s32 	%p221, %r466, %r345;
	setp.lt.s32 	%p222, %r467, %r216;
	max.s32 	%r732, %r1184, %r1187;
	selp.b32 	%r733, %r732, %r1184, %p222;
	selp.b32 	%r472, %r733, %r1187, %p221;
	bar.sync 	0;
	@%p220 bra 	$L__BB6_361;
	// begin inline asm
	mov.u32 %r734, %laneid;
	// end inline asm
	shr.u32 	%r735, %r1, 5;
	mul.lo.s32 	%r736, %r735, 544;
	mad.lo.s32 	%r737, %r734, 17, %r736;
	shl.b32 	%r738, %r737, 2;
	add.s32 	%r740, %r586, %r738;
	st.shared.u32 	[%r740], %r360;
	st.shared.u32 	[%r740+4], %r367;
	st.shared.u32 	[%r740+8], %r374;
	st.shared.u32 	[%r740+12], %r381;
	st.shared.u32 	[%r740+16], %r388;
	st.shared.u32 	[%r740+20], %r395;
	st.shared.u32 	[%r740+24], %r402;
	st.shared.u32 	[%r740+28], %r409;
	st.shared.u32 	[%r740+32], %r416;
	st.shared.u32 	[%r740+36], %r423;
	st.shared.u32 	[%r740+40], %r430;
	st.shared.u32 	[%r740+44], %r437;
	st.shared.u32 	[%r740+48], %r444;
	st.shared.u32 	[%r740+52], %r451;
	st.shared.u32 	[%r740+56], %r458;
	st.shared.u32 	[%r740+60], %r465;
	st.shared.u32 	[%r740+64], %r472;
	bar.warp.sync 	-1;
	shl.b32 	%r741, %r734, 4;
	sub.s32 	%r742, %r737, %r741;
	shl.b32 	%r743, %r742, 2;
	add.s32 	%r744, %r586, %r743;
	ld.shared.u32 	%r473, [%r744];
	ld.shared.u32 	%r474, [%r744+128];
	ld.shared.u32 	%r475, [%r744+256];
	ld.shared.u32 	%r476, [%r744+384];
	ld.shared.u32 	%r477, [%r744+512];
	ld.shared.u32 	%r478, [%r744+640];
	ld.shared.u32 	%r479, [%r744+768];
	ld.shared.u32 	%r480, [%r744+896];
	ld.shared.u32 	%r481, [%r744+1024];
	ld.shared.u32 	%r482, [%r744+1152];
	ld.shared.u32 	%r483, [%r744+1280];
	ld.shared.u32 	%r484, [%r744+1408];
	ld.shared.u32 	%r485, [%r744+1536];
	ld.shared.u32 	%r486, [%r744+1664];
	ld.shared.u32 	%r487, [%r744+1792];
	ld.shared.u32 	%r488, [%r744+1920];
	ld.shared.u32 	%r489, [%r744+2048];
	setp.ne.s32 	%p223, %r1, 0;
	@%p223 bra 	$L__BB6_327;
	st.volatile.shared.u32 	[_ZZN3cub18CUB_300001_SM_10006detail10merge_sort26DeviceMergeSortMergeKernelINS2_10policy_hubIN6thrust24THRUST_300001_SM_1000_NS6detail15normal_iteratorINS6_10device_ptrIiEEEEE9Policy600ESB_PNS0_8NullTypeESB_SF_m12greater_thaniSE_EEvbT2_T3_T4_PT6_PT7_T5_PSJ_SJ_NS1_7vsmem_tEE19static_temp_storage+17408], %r345;
$L__BB6_327:
	ld.param.u64 	%rd373, [_ZN3cub18CUB_300001_SM_10006detail10merge_sort26DeviceMergeSortMergeKernelINS2_10policy_hubIN6thrust24THRUST_300001_SM_1000_NS6detail15normal_iteratorINS6_10device_ptrIiEEEEE9Policy600ESB_PNS0_8NullTypeESB_SF_m12greater_thaniSE_EEvbT2_T3_T4_PT6_PT7_T5_PSJ_SJ_NS1_7vsmem_tE_param_4];
	bar.sync 	0;
	ld.volatile.shared.u32 	%r490, [_ZZN3cub18CUB_300001_SM_10006detail10merge_sort26DeviceMergeSortMergeKernelINS2_10policy_hubIN6thrust24THRUST_300001_SM_1000_NS6detail15normal_iteratorINS6_10device_ptrIiEEEEE9Policy600ESB_PNS0_8NullTypeESB_SF_m12greater_thaniSE_EEvbT2_T3_T4_PT6_PT7_T5_PSJ_SJ_NS1_7vsmem_tEE19static_temp_storage+17408];
	and.b32  	%r745, %r1, 31;
	and.b32  	%r746, %r1, 992;
	mul.lo.s32 	%r747, %r746, 17;
	or.b32  	%r491, %r747, %r745;
	setp.ge.s32 	%p224, %r491, %r490;
	cvt.u64.u32 	%rd185, %r491;
	mov.u32 	%r748, %ctaid.x;
	mul.wide.u32 	%rd186, %r748, 4352;
	add.s64 	%rd187, %rd186, %rd185;
	cvta.to.global.u64 	%rd188, %rd373;
	shl.b64 	%rd189, %rd187, 2;
	add.s64 	%rd17, %rd188, %rd189;
	@%p224 bra 	$L__BB6_329;
	st.global.u32 	[%rd17], %r473;
$L__BB6_329:
	add.s32 	%r749, %r491, 32;
	setp.ge.s32 	%p225, %r749, %r490;
	@%p225 bra 	$L__BB6_331;
	st.global.u32 	[%rd17+128], %r474;
$L__BB6_331:
	add.s32 	%r750, %r491, 64;
	setp.ge.s32 	%p226, %r750, %r490;
	@%p226 bra 	$L__BB6_333;
	st.global.u32 	[%rd17+256], %r475;
$L__BB6_333:
	add.s32 	%r751, %r491, 96;
	setp.ge.s32 	%p227, %r751, %r490;
	@%p227 bra 	$L__BB6_335;
	st.global.u32 	[%rd17+384], %r476;
$L__BB6_335:
	add.s32 	%r752, %r491, 128;
	setp.ge.s32 	%p228, %r752, %r490;
	@%p228 bra 	$L__BB6_337;
	st.global.u32 	[%rd17+512], %r477;
$L__BB6_337:
	add.s32 	%r753, %r491, 160;
	setp.ge.s32 	%p229, %r753, %r490;
	@%p229 bra 	$L__BB6_339;
	st.global.u32 	[%rd17+640], %r478;
$L__BB6_339:
	add.s32 	%r754, %r491, 192;
	setp.ge.s32 	%p230, %r754, %r490;
	@%p230 bra 	$L__BB6_341;
	st.global.u32 	[%rd17+768], %r479;
$L__BB6_341:
	add.s32 	%r755, %r491, 224;
	setp.ge.s32 	%p231, %r755, %r490;
	@%p231 bra 	$L__BB6_343;
	st.global.u32 	[%rd17+896], %r480;
$L__BB6_343:
	add.s32 	%r756, %r491, 256;
	setp.ge.s32 	%p232, %r756, %r490;
	@%p232 bra 	$L__BB6_345;
	st.global.u32 	[%rd17+1024], %r481;
$L__BB6_345:
	add.s32 	%r757, %r491, 288;
	setp.ge.s32 	%p233, %r757, %r490;
	@%p233 bra 	$L__BB6_347;
	st.global.u32 	[%rd17+1152], %r482;
$L__BB6_347:
	add.s32 	%r758, %r491, 320;
	setp.ge.s32 	%p234, %r758, %r490;
	@%p234 bra 	$L__BB6_349;
	st.global.u32 	[%rd17+1280], %r483;
$L__BB6_349:
	add.s32 	%r759, %r491, 352;
	setp.ge.s32 	%p235, %r759, %r490;
	@%p235 bra 	$L__BB6_351;
	st.global.u32 	[%rd17+1408], %r484;
$L__BB6_351:
	add.s32 	%r760, %r491, 384;
	setp.ge.s32 	%p236, %r760, %r490;
	@%p236 bra 	$L__BB6_353;
	st.global.u32 	[%rd17+1536], %r485;
$L__BB6_353:
	add.s32 	%r761, %r491, 416;
	setp.ge.s32 	%p237, %r761, %r490;
	@%p237 bra 	$L__BB6_355;
	st.global.u32 	[%rd17+1664], %r486;
$L__BB6_355:
	add.s32 	%r762, %r491, 448;
	setp.ge.s32 	%p238, %r762, %r490;
	@%p238 bra 	$L__BB6_357;
	st.global.u32 	[%rd17+1792], %r487;
$L__BB6_357:
	add.s32 	%r763, %r491, 480;
	setp.ge.s32 	%p239, %r763, %r490;
	@%p239 bra 	$L__BB6_359;
	st.global.u32 	[%rd17+1920], %r488;
$L__BB6_359:
	add.s32 	%r764, %r491, 512;
	setp.ge.s32 	%p240, %r764, %r490;
	@%p240 bra 	$L__BB6_397;
	st.global.u32 	[%rd17+2048], %r489;
	bra.uni 	$L__BB6_397;
$L__BB6_361:
	// begin inline asm
	mov.u32 %r765, %laneid;
	// end inline asm
	shr.u32 	%r766, %r1, 5;
	mul.lo.s32 	%r767, %r766, 544;
	mad.lo.s32 	%r768, %r765, 17, %r767;
	shl.b32 	%r769, %r768, 2;
	add.s32 	%r771, %r586, %r769;
	st.shared.u32 	[%r771], %r360;
	st.shared.u32 	[%r771+4], %r367;
	st.shared.u32 	[%r771+8], %r374;
	st.shared.u32 	[%r771+12], %r381;
	st.shared.u32 	[%r771+16], %r388;
	st.shared.u32 	[%r771+20], %r395;
	st.shared.u32 	[%r771+24], %r402;
	st.shared.u32 	[%r771+28], %r409;
	st.shared.u32 	[%r771+32], %r416;
	st.shared.u32 	[%r771+36], %r423;
	st.shared.u32 	[%r771+40], %r430;
	st.shared.u32 	[%r771+44], %r437;
	st.shared.u32 	[%r771+48], %r444;
	st.shared.u32 	[%r771+52], %r451;
	st.shared.u32 	[%r771+56], %r458;
	st.shared.u32 	[%r771+60], %r465;
	st.shared.u32 	[%r771+64], %r472;
	bar.warp.sync 	-1;
	shl.b32 	%r772, %r765, 4;
	sub.s32 	%r773, %r768, %r772;
	shl.b32 	%r774, %r773, 2;
	add.s32 	%r775, %r586, %r774;
	ld.shared.u32 	%r492, [%r775];
	ld.shared.u32 	%r493, [%r775+128];
	ld.shared.u32 	%r494, [%r775+256];
	ld.shared.u32 	%r495, [%r775+384];
	ld.shared.u32 	%r496, [%r775+512];
	ld.shared.u32 	%r497, [%r775+640];
	ld.shared.u32 	%r498, [%r775+768];
	ld.shared.u32 	%r499, [%r775+896];
	ld.shared.u32 	%r500, [%r775+1024];
	ld.shared.u32 	%r501, [%r775+1152];
	ld.shared.u32 	%r502, [%r775+1280];
	ld.shared.u32 	%r503, [%r775+1408];
	ld.shared.u32 	%r504, [%r775+1536];
	ld.shared.u32 	%r505, [%r775+1664];
	ld.shared.u32 	%r506, [%r775+1792];
	ld.shared.u32 	%r507, [%r775+1920];
	ld.shared.u32 	%r508, [%r775+2048];
	setp.ne.s32 	%p241, %r1, 0;
	@%p241 bra 	$L__BB6_363;
	st.volatile.shared.u32 	[_ZZN3cub18CUB_300001_SM_10006detail10merge_sort26DeviceMergeSortMergeKernelINS2_10policy_hubIN6thrust24THRUST_300001_SM_1000_NS6detail15normal_iteratorINS6_10device_ptrIiEEEEE9Policy600ESB_PNS0_8NullTypeESB_SF_m12greater_thaniSE_EEvbT2_T3_T4_PT6_PT7_T5_PSJ_SJ_NS1_7vsmem_tEE19static_temp_storage+17408], %r345;
$L__BB6_363:
	bar.sync 	0;
	ld.volatile.shared.u32 	%r509, [_ZZN3cub18CUB_300001_SM_10006detail10merge_sort26DeviceMergeSortMergeKernelINS2_10policy_hubIN6thrust24THRUST_300001_SM_1000_NS6detail15normal_iteratorINS6_10device_ptrIiEEEEE9Policy600ESB_PNS0_8NullTypeESB_SF_m12greater_thaniSE_EEvbT2_T3_T4_PT6_PT7_T5_PSJ_SJ_NS1_7vsmem_tEE19static_temp_storage+17408];
	and.b32  	%r776, %r1, 31;
	and.b32  	%r777, %r1, 992;
	mul.lo.s32 	%r778, %r777, 17;
	cvt.u64.u32 	%rd190, %r778;
	cvt.u64.u32 	%rd191, %r776;
	or.b32  	%r510, %r778, %r776;
	mov.u32 	%r779, %ctaid.x;
	mul.wide.u32 	%rd192, %r779, 4352;
	or.b64  	%rd193, %rd192, %rd191;
	add.s64 	%rd194, %rd193, %rd190;
	setp.ge.s32 	%p242, %r510, %r509;
	shl.b64 	%rd195, %rd194, 2;
	add.s64 	%rd18, %rd2, %rd195;
	@%p242 bra 	$L__BB6_365;
	st.global.u32 	[%rd18], %r492;
$L__BB6_365:
	add.s32 	%r780, %r510, 32;
	setp.ge.s32 	%p243, %r780, %r509;
	@%p243 bra 	$L__BB6_367;
	st.global.u32 	[%rd18+128], %r493;
$L__BB6_367:
	add.s32 	%r781, %r510, 64;
	setp.ge.s32 	%p244, %r781, %r509;
	@%p244 bra 	$L__BB6_369;
	st.global.u32 	[%rd18+256], %r494;
$L__BB6_369:
	add.s32 	%r782, %r510, 96;
	setp.ge.s32 	%p245, %r782, %r509;
	@%p245 bra 	$L__BB6_371;
	st.global.u32 	[%rd18+384], %r495;
$L__BB6_371:
	add.s32 	%r783, %r510, 128;
	setp.ge.s32 	%p246, %r783, %r509;
	@%p246 bra 	$L__BB6_373;
	st.global.u32 	[%rd18+512], %r496;
$L__BB6_373:
	add.s32 	%r784, %r510, 160;
	setp.ge.s32 	%p247, %r784, %r509;
	@%p247 bra 	$L__BB6_375;
	st.global.u32 	[%rd18+640], %r497;
$L__BB6_375:
	add.s32 	%r785, %r510, 192;
	setp.ge.s32 	%p248, %r785, %r509;
	@%p248 bra 	$L__BB6_377;
	st.global.u32 	[%rd18+768], %r498;
$L__BB6_377:
	add.s32 	%r786, %r510, 224;
	setp.ge.s32 	%p249, %r786, %r509;
	@%p249 bra 	$L__BB6_379;
	st.global.u32 	[%rd18+896], %r499;
$L__BB6_379:
	add.s32 	%r787, %r510, 256;
	setp.ge.s32 	%p250, %r787, %r509;
	@%p250 bra 	$L__BB6_381;
	st.global.u32 	[%rd18+1024], %r500;
$L__BB6_381:
	add.s32 	%r788, %r510, 288;
	setp.ge.s32 	%p251, %r788, %r509;
	@%p251 bra 	$L__BB6_383;
	st.global.u32 	[%rd18+1152], %r501;
$L__BB6_383:
	add.s32 	%r789, %r510, 320;
	setp.ge.s32 	%p252, %r789, %r509;
	@%p252 bra 	$L__BB6_385;
	st.global.u32 	[%rd18+1280], %r502;
$L__BB6_385:
	add.s32 	%r790, %r510, 352;
	setp.ge.s32 	%p253, %r790, %r509;
	@%p253 bra 	$L__BB6_387;
	st.global.u32 	[%rd18+1408], %r503;
$L__BB6_387:
	add.s32 	%r791, %r510, 384;
	setp.ge.s32 	%p254, %r791, %r509;
	@%p254 bra 	$L__BB6_389;
	st.global.u32 	[%rd18+1536], %r504;
$L__BB6_389:
	add.s32 	%r792, %r510, 416;
	setp.ge.s32 	%p255, %r792, %r509;
	@%p255 bra 	$L__BB6_391;
	st.global.u32 	[%rd18+1664], %r505;
$L__BB6_391:
	add.s32 	%r793, %r510, 448;
	setp.ge.s32 	%p256, %r793, %r509;
	@%p256 bra 	$L__BB6_393;
	st.global.u32 	[%rd18+1792], %r506;
$L__BB6_393:
	add.s32 	%r794, %r510, 480;
	setp.ge.s32 	%p257, %r794, %r509;
	@%p257 bra 	$L__BB6_395;
	st.global.u32 	[%rd18+1920], %r507;
$L__BB6_395:
	add.s32 	%r795, %r510, 512;
	setp.ge.s32 	%p258, %r795, %r509;
	@%p258 bra 	$L__BB6_397;
	st.global.u32 	[%rd18+2048], %r508;
$L__BB6_397:
	ret;

}


// ===== COMPILED SASS (sm_100) =====

	.target	sm_100

	.elftype	@"ET_EXEC"


//--------------------- .note.nv.tkinfo           --------------------------
	.section	.note.nv.tkinfo,"",@"SHT_NOTE"
	.sectionflags	@"SHF_NOTE_NV_TKINFO"
	.tkinfo
        /*0018*/ 	.word	0x00000002
        /*0030*/ 	.string	""
        /*0030*/ 	.string	"ptxas"
        /*0030*/ 	.string	"Cuda compilation tools, release 13.0, V13.0.88"
        /*0030*/ 	.string	"Build cuda_13.0.r13.0/compiler.36424714_0"
        /*0030*/ 	.string	"-arch sm_100 -m 64 "



//--------------------- .note.nv.cuinfo           --------------------------
	.section	.note.nv.cuinfo,"",@"SHT_NOTE"
	.sectionflags	@"SHF_NOTE_NV_CUINFO"
        /*0018*/ 	.short	0x0002
        /*001a*/ 	.short	0x0064
        /*001c*/ 	.short	0x0082
	.zero		2


//--------------------- .nv.info                  --------------------------
	.section	.nv.info,"",@"SHT_CUDA_INFO"
	.align	4


	//----- nvinfo : EIATTR_REGCOUNT
	.align		4
        /*0000*/ 	.byte	0x04, 0x2f
        /*0002*/ 	.short	(.L_46 - .L_45)
	.align		4
.L_45:
        /*0004*/ 	.word	index@(_ZN3cub18CUB_300001_SM_10006detail11EmptyKernelIvEEvv)
        /*0008*/ 	.word	0x00000004


	//----- nvinfo : EIATTR_FRAME_SIZE
	.align		4
.L_46:
        /*000c*/ 	.byte	0x04, 0x11
        /*000e*/ 	.short	(.L_48 - .L_47)
	.align		4
.L_47:
        /*0010*/ 	.word	index@(_ZN3cub18CUB_300001_SM_10006detail11EmptyKernelIvEEvv)
        /*0014*/ 	.word	0x00000000


	//----- nvinfo : EIATTR_REGCOUNT
	.align		4
.L_48:
        /*0018*/ 	.byte	0x04, 0x2f
        /*001a*/ 	.short	(.L_50 - .L_49)
	.align		4
.L_49:
        /*001c*/ 	.word	index@(_ZN3cub18CUB_300001_SM_10006detail10merge_sort30DeviceMergeSortBlockSortKernelINS2_10policy_hubIN6thrust24THRUST_300001_SM_1000_NS6detail15normal_iteratorINS6_10device_ptrIiEEEEE9Policy600ESB_PNS0_8NullTypeESB_SF_j12greater_thaniSE_EEvbT0_T1_T2_T3_T4_PT6_PT7_T5_NS1_7vsmem_tE)
        /*0020*/ 	.word	0x00000028


	//----- nvinfo : EIATTR_FRAME_SIZE
	.align		4
.L_50:
        /*0024*/ 	.byte	0x04, 0x11
        /*0026*/ 	.short	(.L_52 - .L_51)
	.align		4
.L_51:
        /*0028*/ 	.word	index@(_ZN3cub18CUB_300001_SM_10006detail10merge_sort30DeviceMergeSortBlockSortKernelINS2_10policy_hubIN6thrust24THRUST_300001_SM_1000_NS6detail15normal_iteratorINS6_10device_ptrIiEEEEE9Policy600ESB_PNS0_8NullTypeESB_SF_j12greater_thaniSE_EEvbT0_T1_T2_T3_T4_PT6_PT7_T5_NS1_7vsmem_tE)
        /*002c*/ 	.word	0x00000000


	//----- nvinfo : EIATTR_REGCOUNT
	.align		4
.L_52:
        /*0030*/ 	.byte	0x04, 0x2f
        /*0032*/ 	.short	(.L_54 - .L_53)
	.align		4
.L_53:
        /*0034*/ 	.word	index@(_ZN3cub18CUB_300001_SM_10006detail10merge_sort30DeviceMergeSortPartitionKernelIN6thrust24THRUST_300001_SM_1000_NS6detail15normal_iteratorINS5_10device_ptrIiEEEEj12greater_thaniEEvbT_PT2_T0_SF_PSF_T1_SF_i)
        /*0038*/ 	.word	0x00000013


	//----- nvinfo : EIATTR_FRAME_SIZE
	.align		4
.L_54:
        /*003c*/ 	.byte	0x04, 0x11
        /*003e*/ 	.short	(.L_56 - .L_55)
	.align		4
.L_55:
        /*0040*/ 	.word	index@(_ZN3cub18CUB_300001_SM_10006detail10merge_sort30DeviceMergeSortPartitionKernelIN6thrust24THRUST_300001_SM_1000_NS6detail15normal_iteratorINS5_10device_ptrIiEEEEj12greater_thaniEEvbT_PT2_T0_SF_PSF_T1_SF_i)
        /*0044*/ 	.word	0x00000000


	//----- nvinfo : EIATTR_REGCOUNT
	.align		4
.L_56:
        /*0048*/ 	.byte	0x04, 0x2f
        /*004a*/ 	.short	(.L_58 - .L_57)
	.align		4
.L_57:
        /*004c*/ 	.word	index@(_ZN3cub18CUB_300001_SM_10006detail10merge_sort26DeviceMergeSortMergeKernelINS2_10policy_hubIN6thrust24THRUST_300001_SM_1000_NS6detail15normal_iteratorINS6_10device_ptrIiEEEEE9Policy600ESB_PNS0_8NullTypeESB_SF_j12greater_thaniSE_EEvbT2_T3_T4_PT6_PT7_T5_PSJ_SJ_NS1_7vsmem_tE)
        /*0050*/ 	.word	0x00000020


	//----- nvinfo : EIATTR_FRAME_SIZE
	.align		4
.L_58:
        /*0054*/ 	.byte	0x04, 0x11
        /*0056*/ 	.short	(.L_60 - .L_59)
	.align		4
.L_59:
        /*0058*/ 	.word	index@(_ZN3cub18CUB_300001_SM_10006detail10merge_sort26DeviceMergeSortMergeKernelINS2_10policy_hubIN6thrust24THRUST_300001_SM_1000_NS6detail15normal_iteratorINS6_10device_ptrIiEEEEE9Policy600ESB_PNS0_8NullTypeESB_SF_j12greater_thaniSE_EEvbT2_T3_T4_PT6_PT7_T5_PSJ_SJ_NS1_7vsmem_tE)
        /*005c*/ 	.word	0x00000000


	//----- nvinfo : EIATTR_REGCOUNT
	.align		4
.L_60:
        /*0060*/ 	.byte	0x04, 0x2f
        /*0062*/ 	.short	(.L_62 - .L_61)
	.align		4
.L_61:
        /*0064*/ 	.word	index@(_ZN3cub18CUB_300001_SM_10006detail10merge_sort30DeviceMergeSortBlockSortKernelINS2_10policy_hubIN6thrust24THRUST_300001_SM_1000_NS6detail15normal_iteratorINS6_10device_ptrIiEEEEE9Policy600ESB_PNS0_8NullTypeESB_SF_m12greater_thaniSE_EEvbT0_T1_T2_T3_T4_PT6_PT7_T5_NS1_7vsmem_tE)
        /*0068*/ 	.word	0x00000028


	//----- nvinfo : EIATTR_FRAME_SIZE
	.align		4
.L_62:
        /*006c*/ 	.byte	0x04, 0x11
        /*006e*/ 	.short	(.L_64 - .L_63)
	.align		4
.L_63:
        /*0070*/ 	.word	index@(_ZN3cub18CUB_300001_SM_10006detail10merge_sort30DeviceMergeSortBlockSortKernelINS2_10policy_hubIN6thrust24THRUST_300001_SM_1000_NS6detail15normal_iteratorINS6_10device_ptrIiEEEEE9Policy600ESB_PNS0_8NullTypeESB_SF_m12greater_thaniSE_EEvbT0_T1_T2_T3_T4_PT6_PT7_T5_NS1_7vsmem_tE)
        /*0074*/ 	.word	0x00000000


	//----- nvinfo : EIATTR_REGCOUNT
	.align		4
.L_64:
        /*0078*/ 	.byte	0x04, 0x2f
        /*007a*/ 	.short	(.L_66 - .L_65)
	.align		4
.L_65:
        /*007c*/ 	.word	index@(_ZN3cub18CUB_300001_SM_10006detail10merge_sort30DeviceMergeSortPartitionKernelIN6thrust24THRUST_300001_SM_1000_NS6detail15normal_iteratorINS5_10device_ptrIiEEEEm12greater_thaniEEvbT_PT2_T0_SF_PSF_T1_SF_i)
        /*0080*/ 	.word	0x00000016


	//----- nvinfo : EIATTR_FRAME_SIZE
	.align		4
.L_66:
        /*0084*/ 	.byte	0x04, 0x11
        /*0086*/ 	.short	(.L_68 - .L_67)
	.align		4
.L_67:
        /*0088*/ 	.word	index@(_ZN3cub18CUB_300001_SM_10006detail10merge_sort30DeviceMergeSortPartitionKernelIN6thrust24THRUST_300001_SM_1000_NS6detail15normal_iteratorINS5_10device_ptrIiEEEEm12greater_thaniEEvbT_PT2_T0_SF_PSF_T1_SF_i)
        /*008c*/ 	.word	0x00000000


	//----- nvinfo : EIATTR_REGCOUNT
	.align		4
.L_68:
        /*0090*/ 	.byte	0x04, 0x2f
        /*0092*/ 	.short	(.L_70 - .L_69)
	.align		4
.L_69:
        /*0094*/ 	.word	index@(_ZN3cub18CUB_300001_SM_10006detail10merge_sort26DeviceMergeSortMergeKernelINS2_10policy_hubIN6thrust24THRUST_300001_SM_1000_NS6detail15normal_iteratorINS6_10device_ptrIiEEEEE9Policy600ESB_PNS0_8NullTypeESB_SF_m12greater_thaniSE_EEvbT2_T3_T4_PT6_PT7_T5_PSJ_SJ_NS1_7vsmem_tE)
        /*0098*/ 	.word	0x00000028


	//----- nvinfo : EIATTR_FRAME_SIZE
	.align		4
.L_70:
        /*009c*/ 	.byte	0x04, 0x11
        /*009e*/ 	.short	(.L_72 - .L_71)
	.align		4
.L_71:
        /*00a0*/ 	.word	index@(_ZN3cub18CUB_300001_SM_10006detail10merge_sort26DeviceMergeSortMergeKernelINS2_10policy_hubIN6thrust24THRUST_300001_SM_1000_NS6detail15normal_iteratorINS6_10device_ptrIiEEEEE9Policy600ESB_PNS0_8NullTypeESB_SF_m12greater_thaniSE_EEvbT2_T3_T4_PT6_PT7_T5_PSJ_SJ_NS1_7vsmem_tE)
        /*00a4*/ 	.word	0x00000000


	//----- nvinfo : EIATTR_MIN_STACK_SIZE
	.align		4
.L_72:
        /*00a8*/ 	.byte	0x04, 0x12
        /*00aa*/ 	.short	(.L_74 - .L_73)
	.align		4
.L_73:
        /*00ac*/ 	.word	index@(_ZN3cub18CUB_300001_SM_10006detail10merge_sort26DeviceMergeSortMergeKernelINS2_10policy_hubIN6thrust24THRUST_300001_SM_1000_NS6detail15normal_iteratorINS6_10device_ptrIiEEEEE9Policy600ESB_PNS0_8NullTypeESB_SF_m12greater_thaniSE_EEvbT2_T3_T4_PT6_PT7_T5_PSJ_SJ_NS1_7vsmem_tE)
        /*00b0*/ 	.word	0x00000000


	//----- nvinfo : EIATTR_MIN_STACK_SIZE
	.align		4
.L_74:
        /*00b4*/ 	.byte	0x04, 0x12
        /*00b6*/ 	.short	(.L_76 - .L_75)
	.align		4
.L_75:
        /*00b8*/ 	.word	index@(_ZN3cub18CUB_300001_SM_10006detail10merge_sort30DeviceMergeSortPartitionKernelIN6thrust24THRUST_300001_SM_1000_NS6detail15normal_iteratorINS5_10device_ptrIiEEEEm12greater_thaniEEvbT_PT2_T0_SF_PSF_T1_SF_i)
        /*00bc*/ 	.word	0x00000000


	//----- nvinfo : EIATTR_MIN_STACK_SIZE
	.align		4
.L_76:
        /*00c0*/ 	.byte	0x04, 0x12
        /*00c2*/ 	.short	(.L_78 - .L_77)
	.align		4
.L_77:
        /*00c4*/ 	.word	index@(_ZN3cub18CUB_300001_SM_10006detail10merge_sort30DeviceMergeSortBlockSortKernelINS2_10policy_hubIN6thrust24THRUST_300001_SM_1000_NS6detail15normal_iteratorINS6_10device_ptrIiEEEEE9Policy600ESB_PNS0_8NullTypeESB_SF_m12greater_thaniSE_EEvbT0_T1_T2_T3_T4_PT6_PT7_T5_NS1_7vsmem_tE)
        /*00c8*/ 	.word	0x00000000


	//----- nvinfo : EIATTR_MIN_STACK_SIZE
	.align		4
.L_78:
        /*00cc*/ 	.byte	0x04, 0x12
        /*00ce*/ 	.short	(.L_80 - .L_79)
	.align		4
.L_79:
        /*00d0*/ 	.word	index@(_ZN3cub18CUB_300001_SM_10006detail10merge_sort26DeviceMergeSortMergeKernelINS2_10policy_hubIN6thrust24THRUST_300001_SM_1000_NS6detail15normal_iteratorINS6_10device_ptrIiEEEEE9Policy600ESB_PNS0_8NullTypeESB_SF_j12greater_thaniSE_EEvbT2_T3_T4_PT6_PT7_T5_PSJ_SJ_NS1_7vsmem_tE)
        /*00d4*/ 	.word	0x00000000


	//----- nvinfo : EIATTR_MIN_STACK_SIZE
	.align		4
.L_80:
        /*00d8*/ 	.byte	0x04, 0x12
        /*00da*/ 	.short	(.L_82 - .L_81)
	.align		4
.L_81:
        /*00dc*/ 	.word	index@(_ZN3cub18CUB_300001_SM_10006detail10merge_sort30DeviceMergeSortPartitionKernelIN6thrust24THRUST_300001_SM_1000_NS6detail15normal_iteratorINS5_10device_ptrIiEEEEj12greater_thaniEEvbT_PT2_T0_SF_PSF_T1_SF_i)
        /*00e0*/ 	.word	0x00000000


	//----- nvinfo : EIATTR_MIN_STACK_SIZE
	.align		4
.L_82:
        /*00e4*/ 	.byte	0x04, 0x12
        /*00e6*/ 	.short	(.L_84 - .L_83)
	.align		4
.L_83:
        /*00e8*/ 	.word	index@(_ZN3cub18CUB_300001_SM_10006detail10merge_sort30DeviceMergeSortBlockSortKernelINS2_10policy_hubIN6thrust24THRUST_300001_SM_1000_NS6detail15normal_iteratorINS6_10device_ptrIiEEEEE9Policy600ESB_PNS0_8NullTypeESB_SF_j12greater_thaniSE_EEvbT0_T1_T2_T3_T4_PT6_PT7_T5_NS1_7vsmem_tE)
        /*00ec*/ 	.word	0x00000000


	//----- nvinfo : EIATTR_MIN_STACK_SIZE
	.align		4
.L_84:
        /*00f0*/ 	.byte	0x04, 0x12
        /*00f2*/ 	.short	(.L_86 - .L_85)
	.align		4
.L_85:
        /*00f4*/ 	.word	index@(_ZN3cub18CUB_300001_SM_10006detail11EmptyKernelIvEEvv)
        /*00f8*/ 	.word	0x00000000
.L_86:


//--------------------- .nv.compat                --------------------------
	.section	.nv.compat,"",@"SHT_CUDA_COMPAT_INFO"
	.align	4
        /*0000*/ 	.byte	0x02, 0x09, 0x00, 0x00, 0x02, 0x02, 0x01, 0x00, 0x02, 0x05, 0x05, 0x00, 0x03, 0x07, 0x01, 0x01
        /*0010*/ 	.byte	0x02, 0x03, 0x00, 0x00, 0x02, 0x06, 0x01, 0x00, 0x04, 0x0b, 0x08, 0x00, 0x09, 0x00, 0x00, 0x00
        /*0020*/ 	.byte	0x00, 0x00, 0x00, 0x00


//--------------------- .nv.info._ZN3cub18CUB_300001_SM_10006detail10merge_sort26DeviceMergeSortMergeKernelINS2_10policy_hubIN6thrust24THRUST_300001_SM_1000_NS6detail15normal_iteratorINS6_10device_ptrIiEEEEE9Policy600ESB_PNS0_8NullTypeESB_SF_m12greater_thaniSE_EEvbT2_T3_T4_PT6_PT7_T5_PSJ_SJ_NS1_7vsmem_tE --------------------------
	.section	.nv.info._ZN3cub18CUB_300001_SM_10006detail10merge_sort26DeviceMergeSortMergeKernelINS2_10policy_hubIN6thrust24THRUST_300001_SM_1000_NS6detail15normal_iteratorINS6_10device_ptrIiEEEEE9Policy600ESB_PNS0_8NullTypeESB_SF_m12greater_thaniSE_EEvbT2_T3_T4_PT6_PT7_T5_PSJ_SJ_NS1_7vsmem_tE,"",@"SHT_CUDA_INFO"
	.sectionflags	@""
	.align	4


	//----- nvinfo : EIATTR_CUDA_API_VERSION
	.align		4
        /*0000*/ 	.byte	0x04, 0x37
        /*0002*/ 	.short	(.L_88 - .L_87)
.L_87:
        /*0004*/ 	.word	0x00000082


	//----- nvinfo : EIATTR_KPARAM_INFO
	.align		4
.L_88:
        /*0008*/ 	.byte	0x04, 0x17
        /*000a*/ 	.short	(.L_90 - .L_89)
.L_89:
        /*000c*/ 	.word	0x00000000
        /*0010*/ 	.short	0x0009
        /*0012*/ 	.short	0x0048
        /*0014*/ 	.byte	0x00, 0xf0, 0x21, 0x00


	//----- nvinfo : EIATTR_KPARAM_INFO
	.align		4
.L_90:
        /*0018*/ 	.byte	0x04, 0x17
        /*001a*/ 	.short	(.L_92 - .L_91)
.L_91:
        /*001c*/ 	.word	0x00000000
        /*0020*/ 	.short	0x0008
        /*0022*/ 	.short	0x0040
        /*0024*/ 	.byte	0x00, 0xf0, 0x21, 0x00


	//----- nvinfo : EIATTR_KPARAM_INFO
	.align		4
.L_92:
        /*0028*/ 	.byte	0x04, 0x17
        /*002a*/ 	.short	(.L_94 - .L_93)
.L_93:
        /*002c*/ 	.word	0x00000000
        /*0030*/ 	.short	0x0007
        /*0032*/ 	.short	0x0038
        /*0034*/ 	.byte	0x00, 0xf5, 0x21, 0x00


	//----- nvinfo : EIATTR_KPARAM_INFO
	.align		4
.L_94:
        /*0038*/ 	.byte	0x04, 0x17
        /*003a*/ 	.short	(.L_96 - .L_95)
.L_95:
        /*003c*/ 	.word	0x00000000
        /*0040*/ 	.short	0x0006
        /*0042*/ 	.short	0x0030
        /*0044*/ 	.byte	0x00, 0xf0, 0x05, 0x00


	//----- nvinfo : EIATTR_KPARAM_INFO
	.align		4
.L_96:
        /*0048*/ 	.byte	0x04, 0x17
        /*004a*/ 	.short	(.L_98 - .L_97)
.L_97:
        /*004c*/ 	.word	0x00000000
        /*0050*/ 	.short	0x0005
        /*0052*/ 	.short	0x0028
        /*0054*/ 	.byte	0x00, 0xf5, 0x21, 0x00


	//----- nvinfo : EIATTR_KPARAM_INFO
	.align		4
.L_98:
        /*0058*/ 	.byte	0x04, 0x17
        /*005a*/ 	.short	(.L_100 - .L_99)
.L_99:
        /*005c*/ 	.word	0x00000000
        /*0060*/ 	.short	0x0004
        /*0062*/ 	.short	0x0020
        /*0064*/ 	.byte	0x00, 0xf5, 0x21, 0x00


	//----- nvinfo : EIATTR_KPARAM_INFO
	.align		4
.L_100:
        /*0068*/ 	.byte	0x04, 0x17
        /*006a*/ 	.short	(.L_102 - .L_101)
.L_101:
        /*006c*/ 	.word	0x00000000
        /*0070*/ 	.short	0x0003
        /*0072*/ 	.short	0x0018
        /*0074*/ 	.byte	0x00, 0xf0, 0x21, 0x00


	//----- nvinfo : EIATTR_KPARAM_INFO
	.align		4
.L_102:
        /*0078*/ 	.byte	0x04, 0x17
        /*007a*/ 	.short	(.L_104 - .L_103)
.L_103:
        /*007c*/ 	.word	0x00000000
        /*0080*/ 	.short	0x0002
        /*0082*/ 	.short	0x0010
        /*0084*/ 	.byte	0x00, 0xf5, 0x21, 0x00


	//----- nvinfo : EIATTR_KPARAM_INFO
	.align		4
.L_104:
        /*0088*/ 	.byte	0x04, 0x17
        /*008a*/ 	.short	(.L_106 - .L_105)
.L_105:
        /*008c*/ 	.word	0x00000000
        /*0090*/ 	.short	0x0001
        /*0092*/ 	.short	0x0008
        /*0094*/ 	.byte	0x00, 0xf0, 0x21, 0x00


	//----- nvinfo : EIATTR_KPARAM_INFO
	.align		4
.L_106:
        /*0098*/ 	.byte	0x04, 0x17
        /*009a*/ 	.short	(.L_108 - .L_107)
.L_107:
        /*009c*/ 	.word	0x00000000
        /*00a0*/ 	.short	0x0000
        /*00a2*/ 	.short	0x0000
        /*00a4*/ 	.byte	0x00, 0xf0, 0x05, 0x00


	//----- nvinfo : EIATTR_SPARSE_MMA_MASK
	.align		4
.L_108:
        /*00a8*/ 	.byte	0x03, 0x50
        /*00aa*/ 	.short	0x0000


	//----- nvinfo : EIATTR_MAXREG_COUNT
	.align		4
        /*00ac*/ 	.byte	0x03, 0x1b
        /*00ae*/ 	.short	0x00ff


	//----- nvinfo : EIATTR_NUM_BARRIERS
	.align		4
        /*00b0*/ 	.byte	0x02, 0x4c
        /*00b2*/ 	.byte	0x01
	.zero		1


	//----- nvinfo : EIATTR_MERCURY_ISA_VERSION
	.align		4
        /*00b4*/ 	.byte	0x03, 0x5f
        /*00b6*/ 	.short	0x0101


	//----- nvinfo : EIATTR_COOP_GROUP_MASK_REGIDS
	.align		4
        /*00b8*/ 	.byte	0x04, 0x29
        /*00ba*/ 	.short	(.L_110 - .L_109)


	//   ....[0]....
.L_109:
        /*00bc*/ 	.word	0xffffffff


	//   ....[1]....
        /*00c0*/ 	.word	0xffffffff


	//   ....[2]....
        /*00c4*/ 	.word	0xffffffff


	//   ....[3]....
        /*00c8*/ 	.word	0xffffffff


	//----- nvinfo : EIATTR_COOP_GROUP_INSTR_OFFSETS
	.align		4
.L_110:
        /*00cc*/ 	.byte	0x04, 0x28
        /*00ce*/ 	.short	(.L_112 - .L_111)


	//   ....[0]....
.L_111:
        /*00d0*/ 	.word	0x00002a40


	//   ....[1]....
        /*00d4*/ 	.word	0x00002ec0


	//   ....[2]....
        /*00d8*/ 	.word	0x00006100


	//   ....[3]....
        /*00dc*/ 	.word	0x000067c0


	//----- nvinfo : EIATTR_VRC_CTA_INIT_COUNT
	.align		4
.L_112:
        /*00e0*/ 	.byte	0x02, 0x4a
	.zero		1
	.zero		1


	//----- nvinfo : EIATTR_EXIT_INSTR_OFFSETS
	.align		4
        /*00e4*/ 	.byte	0x04, 0x1c
        /*00e6*/ 	.short	(.L_114 - .L_113)


	//   ....[0]....
.L_113:
        /*00e8*/ 	.word	0x00002c90


	//   ....[1]....
        /*00ec*/ 	.word	0x000030f0


	//   ....[2]....
        /*00f0*/ 	.word	0x000065d0


	//   ....[3]....
        /*00f4*/ 	.word	0x000065f0


	//   ....[4]....
        /*00f8*/ 	.word	0x00006c90


	//   ....[5]....
        /*00fc*/ 	.word	0x00006cb0


	//----- nvinfo : EIATTR_MAX_THREADS
	.align		4
.L_114:
        /*0100*/ 	.byte	0x04, 0x05
        /*0102*/ 	.short	(.L_116 - .L_115)
.L_115:
        /*0104*/ 	.word	0x00000100
        /*0108*/ 	.word	0x00000001
        /*010c*/ 	.word	0x00000001


	//----- nvinfo : EIATTR_CRS_STACK_SIZE
	.align		4
.L_116:
        /*0110*/ 	.byte	0x04, 0x1e
        /*0112*/ 	.short	(.L_118 - .L_117)
.L_117:
        /*0114*/ 	.word	0x00000000


	//----- nvinfo : EIATTR_CBANK_PARAM_SIZE
	.align		4
.L_118:
        /*0118*/ 	.byte	0x03, 0x19
        /*011a*/ 	.short	0x0050


	//----- nvinfo : EIATTR_PARAM_CBANK
	.align		4
        /*011c*/ 	.byte	0x04, 0x0a
        /*011e*/ 	.short	(.L_120 - .L_119)
	.align		4
.L_119:
        /*0120*/ 	.word	index@(.nv.constant0._ZN3cub18CUB_300001_SM_10006detail10merge_sort26DeviceMergeSortMergeKernelINS2_10policy_hubIN6thrust24THRUST_300001_SM_1000_NS6detail15normal_iteratorINS6_10device_ptrIiEEEEE9Policy600ESB_PNS0_8NullTypeESB_SF_m12greater_thaniSE_EEvbT2_T3_T4_PT6_PT7_T5_PSJ_SJ_NS1_7vsmem_tE)
        /*0124*/ 	.short	0x0380
        /*0126*/ 	.short	0x0050


	//----- nvinfo : EIATTR_SW_WAR
	.align		4
.L_120:
        /*0128*/ 	.byte	0x04, 0x36
        /*012a*/ 	.short	(.L_122 - .L_121)
.L_121:
        /*012c*/ 	.word	0x00000008
.L_122:


//--------------------- .nv.info._ZN3cub18CUB_300001_SM_10006detail10merge_sort30DeviceMergeSortPartitionKernelIN6thrust24THRUST_300001_SM_1000_NS6detail15normal_iteratorINS5_10device_ptrIiEEEEm12greater_thaniEEvbT_PT2_T0_SF_PSF_T1_SF_i --------------------------
	.section	.nv.info._ZN3cub18CUB_300001_SM_10006detail10merge_sort30DeviceMergeSortPartitionKernelIN6thrust24THRUST_300001_SM_1000_NS6detail15normal_iteratorINS5_10device_ptrIiEEEEm12greater_thaniEEvbT_PT2_T0_SF_PSF_T1_SF_i,"",@"SHT_CUDA_INFO"
	.sectionflags	@""
	.align	4


	//----- nvinfo : EIATTR_CUDA_API_VERSION
	.align		4
        /*0000*/ 	.byte	0x04, 0x37
        /*0002*/ 	.short	(.L_124 - .L_123)
.L_123:
        /*0004*/ 	.word	0x00000082


	//----- nvinfo : EIATTR_KPARAM_INFO
	.align		4
.L_124:
        /*0008*/ 	.byte	0x04, 0x17
        /*000a*/ 	.short	(.L_126 - .L_125)
.L_125:
        /*000c*/ 	.word	0x00000000
        /*0010*/ 	.short	0x0008
        /*0012*/ 	.short	0x0040
        /*0014*/ 	.byte	0x00, 0xf0, 0x11, 0x00


	//----- nvinfo : EIATTR_KPARAM_INFO
	.align		4
.L_126:
        /*0018*/ 	.byte	0x04, 0x17
        /*001a*/ 	.short	(.L_128 - .L_127)
.L_127:
        /*001c*/ 	.word	0x00000000
        /*0020*/ 	.short	0x0007
        /*0022*/ 	.short	0x0038
        /*0024*/ 	.byte	0x00, 0xf0, 0x21, 0x00


	//----- nvinfo : EIATTR_KPARAM_INFO
	.align		4
.L_128:
        /*0028*/ 	.byte	0x04, 0x17
        /*002a*/ 	.short	(.L_130 - .L_129)
.L_129:
        /*002c*/ 	.word	0x00000000
        /*0030*/ 	.short	0x0006
        /*0032*/ 	.short	0x0030
        /*0034*/ 	.byte	0x00, 0xf0, 0x05, 0x00


	//----- nvinfo : EIATTR_KPARAM_INFO
	.align		4
.L_130:
        /*0038*/ 	.byte	0x04, 0x17
        /*003a*/ 	.short	(.L_132 - .L_131)
.L_131:
        /*003c*/ 	.word	0x00000000
        /*0040*/ 	.short	0x0005
        /*0042*/ 	.short	0x0028
        /*0044*/ 	.byte	0x00, 0xf5, 0x21, 0x00


	//----- nvinfo : EIATTR_KPARAM_INFO
	.align		4
.L_132:
        /*0048*/ 	.byte	0x04, 0x17
        /*004a*/ 	.short	(.L_134 - .L_133)
.L_133:
        /*004c*/ 	.word	0x00000000
        /*0050*/ 	.short	0x0004
        /*0052*/ 	.short	0x0020
        /*0054*/ 	.byte	0x00, 0xf0, 0x21, 0x00


	//----- nvinfo : EIATTR_KPARAM_INFO
	.align		4
.L_134:
        /*0058*/ 	.byte	0x04, 0x17
        /*005a*/ 	.short	(.L_136 - .L_135)
.L_135:
        /*005c*/ 	.word	0x00000000
        /*0060*/ 	.short	0x0003
        /*0062*/ 	.short	0x0018
        /*0064*/ 	.byte	0x00, 0xf0, 0x21, 0x00


	//----- nvinfo : EIATTR_KPARAM_INFO
	.align		4
.L_136:
        /*0068*/ 	.byte	0x04, 0x17
        /*006a*/ 	.short	(.L_138 - .L_137)
.L_137:
        /*006c*/ 	.word	0x00000000
        /*0070*/ 	.short	0x0002
        /*0072*/ 	.short	0x0010
        /*0074*/ 	.byte	0x00, 0xf5, 0x21, 0x00


	//----- nvinfo : EIATTR_KPARAM_INFO
	.align		4
.L_138:
        /*0078*/ 	.byte	0x04, 0x17
        /*007a*/ 	.short	(.L_140 - .L_139)
.L_139:
        /*007c*/ 	.word	0x00000000
        /*0080*/ 	.short	0x0001
        /*0082*/ 	.short	0x0008
        /*0084*/ 	.byte	0x00, 0xf0, 0x21, 0x00


	//----- nvinfo : EIATTR_KPARAM_INFO
	.align		4
.L_140:
        /*0088*/ 	.byte	0x04, 0x17
        /*008a*/ 	.short	(.L_142 - .L_141)
.L_141:
        /*008c*/ 	.word	0x00000000
        /*0090*/ 	.short	0x0000
        /*0092*/ 	.short	0x0000
        /*0094*/ 	.byte	0x00, 0xf0, 0x05, 0x00


	//----- nvinfo : EIATTR_SPARSE_MMA_MASK
	.align		4
.L_142:
        /*0098*/ 	.byte	0x03, 0x50
        /*009a*/ 	.short	0x0000


	//----- nvinfo : EIATTR_MAXREG_COUNT
	.align		4
        /*009c*/ 	.byte	0x03, 0x1b
        /*009e*/ 	.short	0x00ff


	//----- nvinfo : EIATTR_MERCURY_ISA_VERSION
	.align		4
        /*00a0*/ 	.byte	0x03, 0x5f
        /*00a2*/ 	.short	0x0101


	//----- nvinfo : EIATTR_VRC_CTA_INIT_COUNT
	.align		4
        /*00a4*/ 	.byte	0x02, 0x4a
	.zero		1
	.zero		1


	//----- nvinfo : EIATTR_EXIT_INSTR_OFFSETS
	.align		4
        /*00a8*/ 	.byte	0x04, 0x1c
        /*00aa*/ 	.short	(.L_144 - .L_143)


	//   ....[0]....
.L_143:
        /*00ac*/ 	.word	0x00000080


	//   ....[1]....
        /*00b0*/ 	.word	0x000003d0


	//   ....[2]....
        /*00b4*/ 	.word	0x00000b70


	//----- nvinfo : EIATTR_CRS_STACK_SIZE
	.align		4
.L_144:
        /*00b8*/ 	.byte	0x04, 0x1e
        /*00ba*/ 	.short	(.L_146 - .L_145)
.L_145:
        /*00bc*/ 	.word	0x00000000


	//----- nvinfo : EIATTR_CBANK_PARAM_SIZE
	.align		4
.L_146:
        /*00c0*/ 	.byte	0x03, 0x19
        /*00c2*/ 	.short	0x0044


	//----- nvinfo : EIATTR_PARAM_CBANK
	.align		4
        /*00c4*/ 	.byte	0x04, 0x0a
        /*00c6*/ 	.short	(.L_148 - .L_147)
	.align		4
.L_147:
        /*00c8*/ 	.word	index@(.nv.constant0._ZN3cub18CUB_300001_SM_10006detail10merge_sort30DeviceMergeSortPartitionKernelIN6thrust24THRUST_300001_SM_1000_NS6detail15normal_iteratorINS5_10device_ptrIiEEEEm12greater_thaniEEvbT_PT2_T0_SF_PSF_T1_SF_i)
        /*00cc*/ 	.short	0x0380
        /*00ce*/ 	.short	0x0044


	//----- nvinfo : EIATTR_SW_WAR
	.align		4
.L_148:
        /*00d0*/ 	.byte	0x04, 0x36
        /*00d2*/ 	.short	(.L_150 - .L_149)
.L_149:
        /*00d4*/ 	.word	0x00000008
.L_150:


//--------------------- .nv.info._ZN3cub18CUB_300001_SM_10006detail10merge_sort30DeviceMergeSortBlockSortKernelINS2_10policy_hubIN6thrust24THRUST_300001_SM_1000_NS6detail15normal_iteratorINS6_10device_ptrIiEEEEE9Policy600ESB_PNS0_8NullTypeESB_SF_m12greater_thaniSE_EEvbT0_T1_T2_T3_T4_PT6_PT7_T5_NS1_7vsmem_tE --------------------------
	.section	.nv.info._ZN3cub18CUB_300001_SM_10006detail10merge_sort30DeviceMergeSortBlockSortKernelINS2_10policy_hubIN6thrust24THRUST_300001_SM_1000_NS6detail15normal_iteratorINS6_10device_ptrIiEEEEE9Policy600ESB_PNS0_8NullTypeESB_SF_m12greater_thaniSE_EEvbT0_T1_T2_T3_T4_PT6_PT7_T5_NS1_7vsmem_tE,"",@"SHT_CUDA_INFO"
	.sectionflags	@""
	.align	4


	//----- nvinfo : EIATTR_CUDA_API_VERSION
	.align		4
        /*0000*/ 	.byte	0x04, 0x37
        /*0002*/ 	.short	(.L_152 - .L_151)
.L_151:
        /*0004*/ 	.word	0x00000082


	//----- nvinfo : EIATTR_KPARAM_INFO
	.align		4
.L_152:
        /*0008*/ 	.byte	0x04, 0x17
        /*000a*/ 	.short	(.L_154 - .L_153)
.L_153:
        /*000c*/ 	.word	0x00000000
        /*0010*/ 	.short	0x0009
        /*0012*/ 	.short	0x0048
        /*0014*/ 	.byte	0x00, 0xf0, 0x21, 0x00


	//----- nvinfo : EIATTR_KPARAM_INFO
	.align		4
.L_154:
        /*0018*/ 	.byte	0x04, 0x17
        /*001a*/ 	.short	(.L_156 - .L_155)
.L_155:
        /*001c*/ 	.word	0x00000000
        /*0020*/ 	.short	0x0008
        /*0022*/ 	.short	0x0040
        /*0024*/ 	.byte	0x00, 0xf0, 0x05, 0x00


	//----- nvinfo : EIATTR_KPARAM_INFO
	.align		4
.L_156:
        /*0028*/ 	.byte	0x04, 0x17
        /*002a*/ 	.short	(.L_158 - .L_157)
.L_157:
        /*002c*/ 	.word	0x00000000
        /*0030*/ 	.short	0x0007
        /*0032*/ 	.short	0x0038
        /*0034*/ 	.byte	0x00, 0xf5, 0x21, 0x00


	//----- nvinfo : EIATTR_KPARAM_INFO
	.align		4
.L_158:
        /*0038*/ 	.byte	0x04, 0x17
        /*003a*/ 	.short	(.L_160 - .L_159)
.L_159:
        /*003c*/ 	.word	0x00000000
        /*0040*/ 	.short	0x0006
        /*0042*/ 	.short	0x0030
        /*0044*/ 	.byte	0x00, 0xf5, 0x21, 0x00


	//----- nvinfo : EIATTR_KPARAM_INFO
	.align		4
.L_160:
        /*0048*/ 	.byte	0x04, 0x17
        /*004a*/ 	.short	(.L_162 - .L_161)
.L_161:
        /*004c*/ 	.word	0x00000000
        /*0050*/ 	.short	0x0005
        /*0052*/ 	.short	0x0028
        /*0054*/ 	.byte	0x00, 0xf0, 0x21, 0x00


	//----- nvinfo : EIATTR_KPARAM_INFO
	.align		4
.L_162:
        /*0058*/ 	.byte	0x04, 0x17
        /*005a*/ 	.short	(.L_164 - .L_163)
.L_163:
        /*005c*/ 	.word	0x00000000
        /*0060*/ 	.short	0x0004
        /*0062*/ 	.short	0x0020
        /*0064*/ 	.byte	0x00, 0xf5, 0x21, 0x00


	//----- nvinfo : EIATTR_KPARAM_INFO
	.align		4
.L_164:
        /*0068*/ 	.byte	0x04, 0x17
        /*006a*/ 	.short	(.L_166 - .L_165)
.L_165:
        /*006c*/ 	.word	0x00000000
        /*0070*/ 	.short	0x0003
        /*0072*/ 	.short	0x0018
        /*0074*/ 	.byte	0x00, 0xf0, 0x21, 0x00


	//----- nvinfo : EIATTR_KPARAM_INFO
	.align		4
.L_166:
        /*0078*/ 	.byte	0x04, 0x17
        /*007a*/ 	.short	(.L_168 - .L_167)
.L_167:
        /*007c*/ 	.word	0x00000000
        /*0080*/ 	.short	0x0002
        /*0082*/ 	.short	0x0010
        /*0084*/ 	.byte	0x00, 0xf5, 0x21, 0x00


	//----- nvinfo : EIATTR_KPARAM_INFO
	.align		4
.L_168:
        /*0088*/ 	.byte	0x04, 0x17
        /*008a*/ 	.short	(.L_170 - .L_169)
.L_169:
        /*008c*/ 	.word	0x00000000
        /*0090*/ 	.short	0x0001
        /*0092*/ 	.short	0x0008
        /*0094*/ 	.byte	0x00, 0xf0, 0x21, 0x00


	//----- nvinfo : EIATTR_KPARAM_INFO
	.align		4
.L_170:
        /*0098*/ 	.byte	0x04, 0x17
        /*009a*/ 	.short	(.L_172 - .L_171)
.L_171:
        /*009c*/ 	.word	0x00000000
        /*00a0*/ 	.short	0x0000
        /*00a2*/ 	.short	0x0000
        /*00a4*/ 	.byte	0x00, 0xf0, 0x05, 0x00


	//----- nvinfo : EIATTR_SPARSE_MMA_MASK
	.align		4
.L_172:
        /*00a8*/ 	.byte	0x03, 0x50
        /*00aa*/ 	.short	0x0000


	//----- nvinfo : EIATTR_MAXREG_COUNT
	.align		4
        /*00ac*/ 	.byte	0x03, 0x1b
        /*00ae*/ 	.short	0x00ff


	//----- nvinfo : EIATTR_NUM_BARRIERS
	.align		4
        /*00b0*/ 	.byte	0x02, 0x4c
        /*00b2*/ 	.byte	0x01
	.zero		1


	//----- nvinfo : EIATTR_MERCURY_ISA_VERSION
	.align		4
        /*00b4*/ 	.byte	0x03, 0x5f
        /*00b6*/ 	.short	0x0101


	//----- nvinfo : EIATTR_COOP_GROUP_MASK_REGIDS
	.align		4
        /*00b8*/ 	.byte	0x04, 0x29
        /*00ba*/ 	.short	(.L_174 - .L_173)


	//   ....[0]....
.L_173:
        /*00bc*/ 	.word	0xffffffff


	//   ....[1]....
        /*00c0*/ 	.word	0xffffffff


	//   ....[2]....
        /*00c4*/ 	.word	0xffffffff


	//   ....[3]....
        /*00c8*/ 	.word	0xffffffff


	//   ....[4]....
        /*00cc*/ 	.word	0xffffffff


	//   ....[5]....
        /*00d0*/ 	.word	0xffffffff


	//----- nvinfo : EIATTR_COOP_GROUP_INSTR_OFFSETS
	.align		4
.L_174:
        /*00d4*/ 	.byte	0x04, 0x28
        /*00d6*/ 	.short	(.L_176 - .L_175)


	//   ....[0]....
.L_175:
        /*00d8*/ 	.word	0x00000410


	//   ....[1]....
        /*00dc*/ 	.word	0x00002a20


	//   ....[2]....
        /*00e0*/ 	.word	0x00002da0


	//   ....[3]....
        /*00e4*/ 	.word	0x00003690


	//   ....[4]....
        /*00e8*/ 	.word	0x00006120


	//   ....[5]....
        /*00ec*/ 	.word	0x00006760


	//----- nvinfo : EIATTR_VRC_CTA_INIT_COUNT
	.align		4
.L_176:
        /*00f0*/ 	.byte	0x02, 0x4a
	.zero		1
	.zero		1


	//----- nvinfo : EIATTR_EXIT_INSTR_OFFSETS
	.align		4
        /*00f4*/ 	.byte	0x04, 0x1c
        /*00f6*/ 	.short	(.L_178 - .L_177)


	//   ....[0]....
.L_177:
        /*00f8*/ 	.word	0x00002c50


	//   ....[1]....
        /*00fc*/ 	.word	0x00002fd0


	//   ....[2]....
        /*0100*/ 	.word	0x000065f0


	//   ....[3]....
        /*0104*/ 	.word	0x00006610


	//   ....[4]....
        /*0108*/ 	.word	0x00006be0


	//   ....[5]....
        /*010c*/ 	.word	0x00006c00


	//----- nvinfo : EIATTR_MAX_THREADS
	.align		4
.L_178:
        /*0110*/ 	.byte	0x04, 0x05
        /*0112*/ 	.short	(.L_180 - .L_179)
.L_179:
        /*0114*/ 	.word	0x00000100
        /*0118*/ 	.word	0x00000001
        /*011c*/ 	.word	0x00000001


	//----- nvinfo : EIATTR_CRS_STACK_SIZE
	.align		4
.L_180:
        /*0120*/ 	.byte	0x04, 0x1e
        /*0122*/ 	.short	(.L_182 - .L_181)
.L_181:
        /*0124*/ 	.word	0x00000000


	//----- nvinfo : EIATTR_CBANK_PARAM_SIZE
	.align		4
.L_182:
        /*0128*/ 	.byte	0x03, 0x19
        /*012a*/ 	.short	0x0050


	//----- nvinfo : EIATTR_PARAM_CBANK
	.align		4
        /*012c*/ 	.byte	0x04, 0x0a
        /*012e*/ 	.short	(.L_184 - .L_183)
	.align		4
.L_183:
        /*0130*/ 	.word	index@(.nv.constant0._ZN3cub18CUB_300001_SM_10006detail10merge_sort30DeviceMergeSortBlockSortKernelINS2_10policy_hubIN6thrust24THRUST_300001_SM_1000_NS6detail15normal_iteratorINS6_10device_ptrIiEEEEE9Policy600ESB_PNS0_8NullTypeESB_SF_m12greater_thaniSE_EEvbT0_T1_T2_T3_T4_PT6_PT7_T5_NS1_7vsmem_tE)
        /*0134*/ 	.short	0x0380
        /*0136*/ 	.short	0x0050


	//----- nvinfo : EIATTR_SW_WAR
	.align		4
.L_184:
        /*0138*/ 	.byte	0x04, 0x36
        /*013a*/ 	.short	(.L_186 - .L_185)
.L_185:
        /*013c*/ 	.word	0x00000008
.L_186:


//--------------------- .nv.info._ZN3cub18CUB_300001_SM_10006detail10merge_sort26DeviceMergeSortMergeKernelINS2_10policy_hubIN6thrust24THRUST_300001_SM_1000_NS6detail15normal_iteratorINS6_10device_ptrIiEEEEE9Policy600ESB_PNS0_8NullTypeESB_SF_j12greater_thaniSE_EEvbT2_T3_T4_PT6_PT7_T5_PSJ_SJ_NS1_7vsmem_tE --------------------------
	.section	.nv.info._ZN3cub18CUB_300001_SM_10006detail10merge_sort26DeviceMergeSortMergeKernelINS2_10policy_hubIN6thrust24THRUST_300001_SM_1000_NS6detail15normal_iteratorINS6_10device_ptrIiEEEEE9Policy600ESB_PNS0_8NullTypeESB_SF_j12greater_thaniSE_EEvbT2_T3_T4_PT6_PT7_T5_PSJ_SJ_NS1_7vsmem_tE,"",@"SHT_CUDA_INFO"
	.sectionflags	@""
	.align	4


	//----- nvinfo : EIATTR_CUDA_API_VERSION
	.align		4
        /*0000*/ 	.byte	0x04, 0x37
        /*0002*/ 	.short	(.L_188 - .L_187)
.L_187:
        /*0004*/ 	.word	0x00000082


	//----- nvinfo : EIATTR_KPARAM_INFO
	.align		4
.L_188:
        /*0008*/ 	.byte	0x04, 0x17
        /*000a*/ 	.short	(.L_190 - .L_189)
.L_189:
        /*000c*/ 	.word	0x00000000
        /*0010*/ 	.short	0x0009
        /*0012*/ 	.short	0x0048
        /*0014*/ 	.byte	0x00, 0xf0, 0x21, 0x00


	//----- nvinfo : EIATTR_KPARAM_INFO
	.align		4
.L_190:
        /*0018*/ 	.byte	0x04, 0x17
        /*001a*/ 	.short	(.L_192 - .L_191)
.L_191:
        /*001c*/ 	.word	0x00000000
        /*0020*/ 	.short	0x0008
        /*0022*/ 	.short	0x0040
        /*0024*/ 	.byte	0x00, 0xf0, 0x11, 0x00


	//----- nvinfo : EIATTR_KPARAM_INFO
	.align		4
.L_192:
        /*0028*/ 	.byte	0x04, 0x17
        /*002a*/ 	.short	(.L_194 - .L_193)
.L_193:
        /*002c*/ 	.word	0x00000000
        /*0030*/ 	.short	0x0007
        /*0032*/ 	.short	0x0038
        /*0034*/ 	.byte	0x00, 0xf5, 0x21, 0x00


	//----- nvinfo : EIATTR_KPARAM_INFO
	.align		4
.L_194:
        /*0038*/ 	.byte	0x04, 0x17
        /*003a*/ 	.short	(.L_196 - .L_195)
.L_195:
        /*003c*/ 	.word	0x00000000
        /*0040*/ 	.short	0x0006
        /*0042*/ 	.short	0x0030
        /*0044*/ 	.byte	0x00, 0xf0, 0x05, 0x00


	//----- nvinfo : EIATTR_KPARAM_INFO
	.align		4
.L_196:
        /*0048*/ 	.byte	0x04, 0x17
        /*004a*/ 	.short	(.L_198 - .L_197)
.L_197:
        /*004c*/ 	.word	0x00000000
        /*0050*/ 	.short	0x0005
        /*0052*/ 	.short	0x0028
        /*0054*/ 	.byte	0x00, 0xf5, 0x21, 0x00


	//----- nvinfo : EIATTR_KPARAM_INFO
	.align		4
.L_198:
        /*0058*/ 	.byte	0x04, 0x17
        /*005a*/ 	.short	(.L_200 - .L_199)
.L_199:
        /*005c*/ 	.word	0x00000000
        /*0060*/ 	.short	0x0004
        /*0062*/ 	.short	0x0020
        /*0064*/ 	.byte	0x00, 0xf5, 0x21, 0x00


	//----- nvinfo : EIATTR_KPARAM_INFO
	.align		4
.L_200:
        /*0068*/ 	.byte	0x04, 0x17
        /*006a*/ 	.short	(.L_202 - .L_201)
.L_201:
        /*006c*/ 	.word	0x00000000
        /*0070*/ 	.short	0x0003
        /*0072*/ 	.short	0x0018
        /*0074*/ 	.byte	0x00, 0xf0, 0x11, 0x00


	//----- nvinfo : EIATTR_KPARAM_INFO
	.align		4
.L_202:
        /*0078*/ 	.byte	0x04, 0x17
        /*007a*/ 	.short	(.L_204 - .L_203)
.L_203:
        /*007c*/ 	.word	0x00000000
        /*0080*/ 	.short	0x0002
        /*0082*/ 	.short	0x0010
        /*0084*/ 	.byte	0x00, 0xf5, 0x21, 0x00


	//----- nvinfo : EIATTR_KPARAM_INFO
	.align		4
.L_204:
        /*0088*/ 	.byte	0x04, 0x17
        /*008a*/ 	.short	(.L_206 - .L_205)
.L_205:
        /*008c*/ 	.word	0x00000000
        /*0090*/ 	.short	0x0001
        /*0092*/ 	.short	0x0008
        /*0094*/ 	.byte	0x00, 0xf0, 0x21, 0x00


	//----- nvinfo : EIATTR_KPARAM_INFO
	.align		4
.L_206:
        /*0098*/ 	.byte	0x04, 0x17
        /*009a*/ 	.short	(.L_208 - .L_207)
.L_207:
        /*009c*/ 	.word	0x00000000
        /*00a0*/ 	.short	0x0000
        /*00a2*/ 	.short	0x0000
        /*00a4*/ 	.byte	0x00, 0xf0, 0x05, 0x00


	//----- nvinfo : EIATTR_SPARSE_MMA_MASK
	.align		4
.L_208:
        /*00a8*/ 	.byte	0x03, 0x50
        /*00aa*/ 	.short	0x0000


	//----- nvinfo : EIATTR_MAXREG_COUNT
	.align		4
        /*00ac*/ 	.byte	0x03, 0x1b
        /*00ae*/ 	.short	0x00ff


	//----- nvinfo : EIATTR_NUM_BARRIERS
	.align		4
        /*00b0*/ 	.byte	0x02, 0x4c
        /*00b2*/ 	.byte	0x01
	.zero		1


	//----- nvinfo : EIATTR_MERCURY_ISA_VERSION
	.align		4
        /*00b4*/ 	.byte	0x03, 0x5f
        /*00b6*/ 	.short	0x0101


	//----- nvinfo : EIATTR_COOP_GROUP_MASK_REGIDS
	.align		4
        /*00b8*/ 	.byte	0x04, 0x29
        /*00ba*/ 	.short	(.L_210 - .L_209)


	//   ....[0]....
.L_209:
        /*00bc*/ 	.word	0xffffffff


	//   ....[1]....
        /*00c0*/ 	.word	0xffffffff


	//   ....[2]....
        /*00c4*/ 	.word	0xffffffff


	//   ....[3]....
        /*00c8*/ 	.word	0xffffffff


	//----- nvinfo : EIATTR_COOP_GROUP_INSTR_OFFSETS
	.align		4
.L_210:
        /*00cc*/ 	.byte	0x04, 0x28
        /*00ce*/ 	.short	(.L_212 - .L_211)


	//   ....[0]....
.L_211:
        /*00d0*/ 	.word	0x000028e0


	//   ....[1]....
        /*00d4*/ 	.word	0x00002d30


	//   ....[2]....
        /*00d8*/ 	.word	0x00005df0


	//   ....[3]....
        /*00dc*/ 	.word	0x000064a0


	//----- nvinfo : EIATTR_VRC_CTA_INIT_COUNT
	.align		4
.L_212:
        /*00e0*/ 	.byte	0x02, 0x4a
	.zero		1
	.zero		1


	//----- nvinfo : EIATTR_EXIT_INSTR_OFFSETS
	.align		4
        /*00e4*/ 	.byte	0x04, 0x1c
        /*00e6*/ 	.short	(.L_214 - .L_213)


	//   ....[0]....
.L_213:
        /*00e8*/ 	.word	0x00002b10


	//   ....[1]....
        /*00ec*/ 	.word	0x00002f60


	//   ....[2]....
        /*00f0*/ 	.word	0x00006270


	//   ....[3]....
        /*00f4*/ 	.word	0x00006290


	//   ....[4]....
        /*00f8*/ 	.word	0x00006940


	//   ....[5]....
        /*00fc*/ 	.word	0x00006960


	//----- nvinfo : EIATTR_MAX_THREADS
	.align		4
.L_214:
        /*0100*/ 	.byte	0x04, 0x05
        /*0102*/ 	.short	(.L_216 - .L_215)
.L_215:
        /*0104*/ 	.word	0x00000100
        /*0108*/ 	.word	0x00000001
        /*010c*/ 	.word	0x00000001


	//----- nvinfo : EIATTR_CRS_STACK_SIZE
	.align		4
.L_216:
        /*0110*/ 	.byte	0x04, 0x1e
        /*0112*/ 	.short	(.L_218 - .L_217)
.L_217:
        /*0114*/ 	.word	0x00000000


	//----- nvinfo : EIATTR_CBANK_PARAM_SIZE
	.align		4
.L_218:
        /*0118*/ 	.byte	0x03, 0x19
        /*011a*/ 	.short	0x0050


	//----- nvinfo : EIATTR_PARAM_CBANK
	.align		4
        /*011c*/ 	.byte	0x04, 0x0a
        /*011e*/ 	.short	(.L_220 - .L_219)
	.align		4
.L_219:
        /*0120*/ 	.word	index@(.nv.constant0._ZN3cub18CUB_300001_SM_10006detail10merge_sort26DeviceMergeSortMergeKernelINS2_10policy_hubIN6thrust24THRUST_300001_SM_1000_NS6detail15normal_iteratorINS6_10device_ptrIiEEEEE9Policy600ESB_PNS0_8NullTypeESB_SF_j12greater_thaniSE_EEvbT2_T3_T4_PT6_PT7_T5_PSJ_SJ_NS1_7vsmem_tE)
        /*0124*/ 	.short	0x0380
        /*0126*/ 	.short	0x0050


	//----- nvinfo : EIATTR_SW_WAR
	.align		4
.L_220:
        /*0128*/ 	.byte	0x04, 0x36
        /*012a*/ 	.short	(.L_222 - .L_221)
.L_221:
        /*012c*/ 	.word	0x00000008
.L_222:


//--------------------- .nv.info._ZN3cub18CUB_300001_SM_10006detail10merge_sort30DeviceMergeSortPartitionKernelIN6thrust24THRUST_300001_SM_1000_NS6detail15normal_iteratorINS5_10device_ptrIiEEEEj12greater_thaniEEvbT_PT2_T0_SF_PSF_T1_SF_i --------------------------
	.section	.nv.info._ZN3cub18CUB_300001_SM_10006detail10merge_sort30DeviceMergeSortPartitionKernelIN6thrust24THRUST_300001_SM_1000_NS6detail15normal_iteratorINS5_10device_ptrIiEEEEj12greater_thaniEEvbT_PT2_T0_SF_PSF_T1_SF_i,"",@"SHT_CUDA_INFO"
	.sectionflags	@""
	.align	4


	//----- nvinfo : EIATTR_CUDA_API_VERSION
	.align		4
        /*0000*/ 	.byte	0x04, 0x37
        /*0002*/ 	.short	(.L_224 - .L_223)
.L_223:
        /*0004*/ 	.word	0x00000082


	//----- nvinfo : EIATTR_KPARAM_INFO
	.align		4
.L_224:
        /*0008*/ 	.byte	0x04, 0x17
        /*000a*/ 	.short	(.L_226 - .L_225)
.L_225:
        /*000c*/ 	.word	0x00000000
        /*0010*/ 	.short	0x0008
        /*0012*/ 	.short	0x0030
        /*0014*/ 	.byte	0x00, 0xf0, 0x11, 0x00


	//----- nvinfo : EIATTR_KPARAM_INFO
	.align		4
.L_226:
        /*0018*/ 	.byte	0x04, 0x17
        /*001a*/ 	.short	(.L_228 - .L_227)
.L_227:
        /*001c*/ 	.word	0x00000000
        /*0020*/ 	.short	0x0007
        /*0022*/ 	.short	0x002c
        /*0024*/ 	.byte	0x00, 0xf0, 0x11, 0x00


	//----- nvinfo : EIATTR_KPARAM_INFO
	.align		4
.L_228:
        /*0028*/ 	.byte	0x04, 0x17
        /*002a*/ 	.short	(.L_230 - .L_229)
.L_229:
        /*002c*/ 	.word	0x00000000
        /*0030*/ 	.short	0x0006
        /*0032*/ 	.short	0x0028
        /*0034*/ 	.byte	0x00, 0xf0, 0x05, 0x00


	//----- nvinfo : EIATTR_KPARAM_INFO
	.align		4
.L_230:
        /*0038*/ 	.byte	0x04, 0x17
        /*003a*/ 	.short	(.L_232 - .L_231)
.L_231:
        /*003c*/ 	.word	0x00000000
        /*0040*/ 	.short	0x0005
        /*0042*/ 	.short	0x0020
        /*0044*/ 	.byte	0x00, 0xf5, 0x21, 0x00


	//----- nvinfo : EIATTR_KPARAM_INFO
	.align		4
.L_232:
        /*0048*/ 	.byte	0x04, 0x17
        /*004a*/ 	.short	(.L_234 - .L_233)
.L_233:
        /*004c*/ 	.word	0x00000000
        /*0050*/ 	.short	0x0004
        /*0052*/ 	.short	0x001c
        /*0054*/ 	.byte	0x00, 0xf0, 0x11, 0x00


	//----- nvinfo : EIATTR_KPARAM_INFO
	.align		4
.L_234:
        /*0058*/ 	.byte	0x04, 0x17
        /*005a*/ 	.short	(.L_236 - .L_235)
.L_235:
        /*005c*/ 	.word	0x00000000
        /*0060*/ 	.short	0x0003
        /*0062*/ 	.short	0x0018
        /*0064*/ 	.byte	0x00, 0xf0, 0x11, 0x00


	//----- nvinfo : EIATTR_KPARAM_INFO
	.align		4
.L_236:
        /*0068*/ 	.byte	0x04, 0x17
        /*006a*/ 	.short	(.L_238 - .L_237)
.L_237:
        /*006c*/ 	.word	0x00000000
        /*0070*/ 	.short	0x0002
        /*0072*/ 	.short	0x0010
        /*0074*/ 	.byte	0x00, 0xf5, 0x21, 0x00


	//----- nvinfo : EIATTR_KPARAM_INFO
	.align		4
.L_238:
        /*0078*/ 	.byte	0x04, 0x17
        /*007a*/ 	.short	(.L_240 - .L_239)
.L_239:
        /*007c*/ 	.word	0x00000000
        /*0080*/ 	.short	0x0001
        /*0082*/ 	.short	0x0008
        /*0084*/ 	.byte	0x00, 0xf0, 0x21, 0x00


	//----- nvinfo : EIATTR_KPARAM_INFO
	.align		4
.L_240:
        /*0088*/ 	.byte	0x04, 0x17
        /*008a*/ 	.short	(.L_242 - .L_241)
.L_241:
        /*008c*/ 	.word	0x00000000
        /*0090*/ 	.short	0x0000
        /*0092*/ 	.short	0x0000
        /*0094*/ 	.byte	0x00, 0xf0, 0x05, 0x00


	//----- nvinfo : EIATTR_SPARSE_MMA_MASK
	.align		4
.L_242:
        /*0098*/ 	.byte	0x03, 0x50
        /*009a*/ 	.short	0x0000


	//----- nvinfo : EIATTR_MAXREG_COUNT
	.align		4
        /*009c*/ 	.byte	0x03, 0x1b
        /*009e*/ 	.short	0x00ff


	//----- nvinfo : EIATTR_MERCURY_ISA_VERSION
	.align		4
        /*00a0*/ 	.byte	0x03, 0x5f
        /*00a2*/ 	.short	0x0101


	//----- nvinfo : EIATTR_VRC_CTA_INIT_COUNT
	.align		4
        /*00a4*/ 	.byte	0x02, 0x4a
	.zero		1
	.zero		1


	//----- nvinfo : EIATTR_EXIT_INSTR_OFFSETS
	.align		4
        /*00a8*/ 	.byte	0x04, 0x1c
        /*00aa*/ 	.short	(.L_244 - .L_243)


	//   ....[0]....
.L_243:
        /*00ac*/ 	.word	0x00000070


	//   ....[1]....
        /*00b0*/ 	.word	0x000001e0


	//   ....[2]....
        /*00b4*/ 	.word	0x00000650


	//----- nvinfo : EIATTR_CRS_STACK_SIZE
	.align		4
.L_244:
        /*00b8*/ 	.byte	0x04, 0x1e
        /*00ba*/ 	.short	(.L_246 - .L_245)
.L_245:
        /*00bc*/ 	.word	0x00000000


	//----- nvinfo : EIATTR_CBANK_PARAM_SIZE
	.align		4
.L_246:
        /*00c0*/ 	.byte	0x03, 0x19
        /*00c2*/ 	.short	0x0034


	//----- nvinfo : EIATTR_PARAM_CBANK
	.align		4
        /*00c4*/ 	.byte	0x04, 0x0a
        /*00c6*/ 	.short	(.L_248 - .L_247)
	.align		4
.L_247:
        /*00c8*/ 	.word	index@(.nv.constant0._ZN3cub18CUB_300001_SM_10006detail10merge_sort30DeviceMergeSortPartitionKernelIN6thrust24THRUST_300001_SM_1000_NS6detail15normal_iteratorINS5_10device_ptrIiEEEEj12greater_thaniEEvbT_PT2_T0_SF_PSF_T1_SF_i)
        /*00cc*/ 	.short	0x0380
        /*00ce*/ 	.short	0x0034


	//----- nvinfo : EIATTR_SW_WAR
	.align		4
.L_248:
        /*00d0*/ 	.byte	0x04, 0x36
        /*00d2*/ 	.short	(.L_250 - .L_249)
.L_249:
        /*00d4*/ 	.word	0x00000008
.L_250:


//--------------------- .nv.info._ZN3cub18CUB_300001_SM_10006detail10merge_sort30DeviceMergeSortBlockSortKernelINS2_10policy_hubIN6thrust24THRUST_300001_SM_1000_NS6detail15normal_iteratorINS6_10device_ptrIiEEEEE9Policy600ESB_PNS0_8NullTypeESB_SF_j12greater_thaniSE_EEvbT0_T1_T2_T3_T4_PT6_PT7_T5_NS1_7vsmem_tE --------------------------
	.section	.nv.info._ZN3cub18CUB_300001_SM_10006detail10merge_sort30DeviceMergeSortBlockSortKernelINS2_10policy_hubIN6thrust24THRUST_300001_SM_1000_NS6detail15normal_iteratorINS6_10device_ptrIiEEEEE9Policy600ESB_PNS0_8NullTypeESB_SF_j12greater_thaniSE_EEvbT0_T1_T2_T3_T4_PT6_PT7_T5_NS1_7vsmem_tE,"",@"SHT_CUDA_INFO"
	.sectionflags	@""
	.align	4


	//----- nvinfo : EIATTR_CUDA_API_VERSION
	.align		4
        /*0000*/ 	.byte	0x04, 0x37
        /*0002*/ 	.short	(.L_252 - .L_251)
.L_251:
        /*0004*/ 	.word	0x00000082


	//----- nvinfo : EIATTR_KPARAM_INFO
	.align		4
.L_252:
        /*0008*/ 	.byte	0x04, 0x17
        /*000a*/ 	.short	(.L_254 - .L_253)
.L_253:
        /*000c*/ 	.word	0x00000000
        /*0010*/ 	.short	0x0009
        /*0012*/ 	.short	0x0048
        /*0014*/ 	.byte	0x00, 0xf0, 0x21, 0x00


	//----- nvinfo : EIATTR_KPARAM_INFO
	.align		4
.L_254:
        /*0018*/ 	.byte	0x04, 0x17
        /*001a*/ 	.short	(.L_256 - .L_255)
.L_255:
        /*001c*/ 	.word	0x00000000
        /*0020*/ 	.short	0x0008
        /*0022*/ 	.short	0x0040
        /*0024*/ 	.byte	0x00, 0xf0, 0x05, 0x00


	//----- nvinfo : EIATTR_KPARAM_INFO
	.align		4
.L_256:
        /*0028*/ 	.byte	0x04, 0x17
        /*002a*/ 	.short	(.L_258 - .L_257)
.L_257:
        /*002c*/ 	.word	0x00000000
        /*0030*/ 	.short	0x0007
        /*0032*/ 	.short	0x0038
        /*0034*/ 	.byte	0x00, 0xf5, 0x21, 0x00


	//----- nvinfo : EIATTR_KPARAM_INFO
	.align		4
.L_258:
        /*0038*/ 	.byte	0x04, 0x17
        /*003a*/ 	.short	(.L_260 - .L_259)
.L_259:
        /*003c*/ 	.word	0x00000000
        /*0040*/ 	.short	0x0006
        /*0042*/ 	.short	0x0030
        /*0044*/ 	.byte	0x00, 0xf5, 0x21, 0x00


	//----- nvinfo : EIATTR_KPARAM_INFO
	.align		4
.L_260:
        /*0048*/ 	.byte	0x04, 0x17
        /*004a*/ 	.short	(.L_262 - .L_261)
.L_261:
        /*004c*/ 	.word	0x00000000
        /*0050*/ 	.short	0x0005
        /*0052*/ 	.short	0x0028
        /*0054*/ 	.byte	0x00, 0xf0, 0x11, 0x00


	//----- nvinfo : EIATTR_KPARAM_INFO
	.align		4
.L_262:
        /*0058*/ 	.byte	0x04, 0x17
        /*005a*/ 	.short	(.L_264 - .L_263)
.L_263:
        /*005c*/ 	.word	0x00000000
        /*0060*/ 	.short	0x0004
        /*0062*/ 	.short	0x0020
        /*0064*/ 	.byte	0x00, 0xf5, 0x21, 0x00


	//----- nvinfo : EIATTR_KPARAM_INFO
	.align		4
.L_264:
        /*0068*/ 	.byte	0x04, 0x17
        /*006a*/ 	.short	(.L_266 - .L_265)
.L_265:
        /*006c*/ 	.word	0x00000000
        /*0070*/ 	.short	0x0003
        /*0072*/ 	.short	0x0018
        /*0074*/ 	.byte	0x00, 0xf0, 0x21, 0x00


	//----- nvinfo : EIATTR_KPARAM_INFO
	.align		4
.L_266:
        /*0078*/ 	.byte	0x04, 0x17
        /*007a*/ 	.short	(.L_268 - .L_267)
.L_267:
        /*007c*/ 	.word	0x00000000
        /*0080*/ 	.short	0x0002
        /*0082*/ 	.short	0x0010
        /*0084*/ 	.byte	0x00, 0xf5, 0x21, 0x00


	//----- nvinfo : EIATTR_KPARAM_INFO
	.align		4
.L_268:
        /*0088*/ 	.byte	0x04, 0x17
        /*008a*/ 	.short	(.L_270 - .L_269)
.L_269:
        /*008c*/ 	.word	0x00000000
        /*0090*/ 	.short	0x0001
        /*0092*/ 	.short	0x0008
        /*0094*/ 	.byte	0x00, 0xf0, 0x21, 0x00


	//----- nvinfo : EIATTR_KPARAM_INFO
	.align		4
.L_270:
        /*0098*/ 	.byte	0x04, 0x17
        /*009a*/ 	.short	(.L_272 - .L_271)
.L_271:
        /*009c*/ 	.word	0x00000000
        /*00a0*/ 	.short	0x0000
        /*00a2*/ 	.short	0x0000
        /*00a4*/ 	.byte	0x00, 0xf0, 0x05, 0x00


	//----- nvinfo : EIATTR_SPARSE_MMA_MASK
	.align		4
.L_272:
        /*00a8*/ 	.byte	0x03, 0x50
        /*00aa*/ 	.short	0x0000


	//----- nvinfo : EIATTR_MAXREG_COUNT
	.align		4
        /*00ac*/ 	.byte	0x03, 0x1b
        /*00ae*/ 	.short	0x00ff


	//----- nvinfo : EIATTR_NUM_BARRIERS
	.align		4
        /*00b0*/ 	.byte	0x02, 0x4c
        /*00b2*/ 	.byte	0x01
	.zero		1


	//----- nvinfo : EIATTR_MERCURY_ISA_VERSION
	.align		4
        /*00b4*/ 	.byte	0x03, 0x5f
        /*00b6*/ 	.short	0x0101


	//----- nvinfo : EIATTR_COOP_GROUP_MASK_REGIDS
	.align		4
        /*00b8*/ 	.byte	0x04, 0x29
        /*00ba*/ 	.short	(.L_274 - .L_273)


	//   ....[0]....
.L_273:
        /*00bc*/ 	.word	0xffffffff


	//   ....[1]....
        /*00c0*/ 	.word	0xffffffff


	//   ....[2]....
        /*00c4*/ 	.word	0xffffffff


	//   ....[3]....
        /*00c8*/ 	.word	0xffffffff


	//   ....[4]....
        /*00cc*/ 	.word	0xffffffff


	//   ....[5]....
        /*00d0*/ 	.word	0xffffffff


	//----- nvinfo : EIATTR_COOP_GROUP_INSTR_OFFSETS
	.align		4
.L_274:
        /*00d4*/ 	.byte	0x04, 0x28
        /*00d6*/ 	.short	(.L_276 - .L_275)


	//   ....[0]....
.L_275:
        /*00d8*/ 	.word	0x000003e0


	//   ....[1]....
        /*00dc*/ 	.word	0x000029d0


	//   ....[2]....
        /*00e0*/ 	.word	0x00002d50


	//   ....[3]....
        /*00e4*/ 	.word	0x00003610


	//   ....[4]....
        /*00e8*/ 	.word	0x00006030


	//   ....[5]....
        /*00ec*/ 	.word	0x00006670


	//----- nvinfo : EIATTR_VRC_CTA_INIT_COUNT
	.align		4
.L_276:
        /*00f0*/ 	.byte	0x02, 0x4a
	.zero		1
	.zero		1


	//----- nvinfo : EIATTR_EXIT_INSTR_OFFSETS
	.align		4
        /*00f4*/ 	.byte	0x04, 0x1c
        /*00f6*/ 	.short	(.L_278 - .L_277)


	//   ....[0]....
.L_277:
        /*00f8*/ 	.word	0x00002c00


	//   ....[1]....
        /*00fc*/ 	.word	0x00002f80


	//   ....[2]....
        /*0100*/ 	.word	0x00006510


	//   ....[3]....
        /*0104*/ 	.word	0x00006530


	//   ....[4]....
        /*0108*/ 	.word	0x00006b10


	//   ....[5]....
        /*010c*/ 	.word	0x00006b30


	//----- nvinfo : EIATTR_MAX_THREADS
	.align		4
.L_278:
        /*0110*/ 	.byte	0x04, 0x05
        /*0112*/ 	.short	(.L_280 - .L_279)
.L_279:
        /*0114*/ 	.word	0x00000100
        /*0118*/ 	.word	0x00000001
        /*011c*/ 	.word	0x00000001


	//----- nvinfo : EIATTR_CRS_STACK_SIZE
	.align		4
.L_280:
        /*0120*/ 	.byte	0x04, 0x1e
        /*0122*/ 	.short	(.L_282 - .L_281)
.L_281:
        /*0124*/ 	.word	0x00000000


	//----- nvinfo : EIATTR_CBANK_PARAM_SIZE
	.align		4
.L_282:
        /*0128*/ 	.byte	0x03, 0x19
        /*012a*/ 	.short	0x0050


	//----- nvinfo : EIATTR_PARAM_CBANK
	.align		4
        /*012c*/ 	.byte	0x04, 0x0a
        /*012e*/ 	.short	(.L_284 - .L_283)
	.align		4
.L_283:
        /*0130*/ 	.word	index@(.nv.constant0._ZN3cub18CUB_300001_SM_10006detail10merge_sort30DeviceMergeSortBlockSortKernelINS2_10policy_hubIN6thrust24THRUST_300001_SM_1000_NS6detail15normal_iteratorINS6_10device_ptrIiEEEEE9Policy600ESB_PNS0_8NullTypeESB_SF_j12greater_thaniSE_EEvbT0_T1_T2_T3_T4_PT6_PT7_T5_NS1_7vsmem_tE)
        /*0134*/ 	.short	0x0380
        /*0136*/ 	.short	0x0050


	//----- nvinfo : EIATTR_SW_WAR
	.align		4
.L_284:
        /*0138*/ 	.byte	0x04, 0x36
        /*013a*/ 	.short	(.L_286 - .L_285)
.L_285:
        /*013c*/ 	.word	0x00000008
.L_286:


//--------------------- .nv.info._ZN3cub18CUB_300001_SM_10006detail11EmptyKernelIvEEvv --------------------------
	.section	.nv.info._ZN3cub18CUB_300001_SM_10006detail11EmptyKernelIvEEvv,"",@"SHT_CUDA_INFO"
	.sectionflags	@""
	.align	4


	//----- nvinfo : EIATTR_CUDA_API_VERSION
	.align		4
        /*0000*/ 	.byte	0x04, 0x37
        /*0002*/ 	.short	(.L_288 - .L_287)
.L_287:
        /*0004*/ 	.word	0x00000082


	//----- nvinfo : EIATTR_SPARSE_MMA_MASK
	.align		4
.L_288:
        /*0008*/ 	.byte	0x03, 0x50
        /*000a*/ 	.short	0x0000


	//----- nvinfo : EIATTR_MAXREG_COUNT
	.align		4
        /*000c*/ 	.byte	0x03, 0x1b
        /*000e*/ 	.short	0x00ff


	//----- nvinfo : EIATTR_MERCURY_ISA_VERSION
	.align		4
        /*0010*/ 	.byte	0x03, 0x5f
        /*0012*/ 	.short	0x0101


	//----- nvinfo : EIATTR_VRC_CTA_INIT_COUNT
	.align		4
        /*0014*/ 	.byte	0x02, 0x4a
	.zero		1
	.zero		1


	//----- nvinfo : EIATTR_EXIT_INSTR_OFFSETS
	.align		4
        /*0018*/ 	.byte	0x04, 0x1c
        /*001a*/ 	.short	(.L_290 - .L_289)


	//   ....[0]....
.L_289:
        /*001c*/ 	.word	0x00000010


	//----- nvinfo : EIATTR_SW_WAR
	.align		4
.L_290:
        /*0020*/ 	.byte	0x04, 0x36
        /*0022*/ 	.short	(.L_292 - .L_291)
.L_291:
        /*0024*/ 	.word	0x00000008
.L_292:


//--------------------- .nv.callgraph             --------------------------
	.section	.nv.callgraph,"",@"SHT_CUDA_CALLGRAPH"
	.align	4
	.sectionentsize	8
	.align		4
        /*0000*/ 	.word	0x00000000
	.align		4
        /*0004*/ 	.word	0xffffffff
	.align		4
        /*0008*/ 	.word	0x00000000
	.align		4
        /*000c*/ 	.word	0xfffffffe
	.align		4
        /*0010*/ 	.word	0x00000000
	.align		4
        /*0014*/ 	.word	0xfffffffd
	.align		4
        /*0018*/ 	.word	0x00000000
	.align		4
        /*001c*/ 	.word	0xfffffffc


//--------------------- .nv.constant4             --------------------------
	.section	.nv.constant4,"a",@progbits
	.align	8
	.align		8
.nv.constant4:
        /*0000*/ 	.dword	_ZN30_INTERNAL_9c5e23d4_4_k_cu_main4cuda3std3__45__cpo5beginE
	.align		8
        /*0008*/ 	.dword	_ZN30_INTERNAL_9c5e23d4_4_k_cu_main4cuda3std3__45__cpo3endE
	.align		8
        /*0010*/ 	.dword	_ZN30_INTERNAL_9c5e23d4_4_k_cu_main4cuda3std3__45__cpo6cbeginE
	.align		8
        /*0018*/ 	.dword	_ZN30_INTERNAL_9c5e23d4_4_k_cu_main4cuda3std3__45__cpo4cendE
	.align		8
        /*0020*/ 	.dword	_ZN30_INTERNAL_9c5e23d4_4_k_cu_main4cuda3std3__45__cpo6rbeginE
	.align		8
        /*0028*/ 	.dword	_ZN30_INTERNAL_9c5e23d4_4_k_cu_main4cuda3std3__45__cpo4rendE
	.align		8
        /*0030*/ 	.dword	_ZN30_INTERNAL_9c5e23d4_4_k_cu_main4cuda3std3__45__cpo7crbeginE
	.align		8
        /*0038*/ 	.dword	_ZN30_INTERNAL_9c5e23d4_4_k_cu_main4cuda3std3__45__cpo5crendE
	.align		8
        /*0040*/ 	.dword	_ZN30_INTERNAL_9c5e23d4_4_k_cu_main4cuda3std3__432_GLOBAL__N__9c5e23d4_4_k_cu_main6ignoreE
	.align		8
        /*0048*/ 	.dword	_ZN30_INTERNAL_9c5e23d4_4_k_cu_main4cuda3std3__419piecewise_constructE
	.align		8
        /*0050*/ 	.dword	_ZN30_INTERNAL_9c5e23d4_4_k_cu_main4cuda3std3__48in_placeE
	.align		8
        /*0058*/ 	.dword	_ZN30_INTERNAL_9c5e23d4_4_k_cu_main4cuda3std3__420unreachable_sentinelE
	.align		8
        /*0060*/ 	.dword	_ZN30_INTERNAL_9c5e23d4_4_k_cu_main4cuda3std3__47nulloptE
	.align		8
        /*0068*/ 	.dword	_ZN30_INTERNAL_9c5e23d4_4_k_cu_main4cuda3std3__48unexpectE
	.align		8
        /*0070*/ 	.dword	_ZN30_INTERNAL_9c5e23d4_4_k_cu_main4cuda3std6ranges3__45__cpo4swapE
	.align		8
        /*0078*/ 	.dword	_ZN30_INTERNAL_9c5e23d4_4_k_cu_main4cuda3std6ranges3__45__cpo9iter_moveE
	.align		8
        /*0080*/ 	.dword	_ZN30_INTERNAL_9c5e23d4_4_k_cu_main4cuda3std6ranges3__45__cpo5beginE
	.align		8
        /*0088*/ 	.dword	_ZN30_INTERNAL_9c5e23d4_4_k_cu_main4cuda3std6ranges3__45__cpo3endE
	.align		8
        /*0090*/ 	.dword	_ZN30_INTERNAL_9c5e23d4_4_k_cu_main4cuda3std6ranges3__45__cpo6cbeginE
	.align		8
        /*0098*/ 	.dword	_ZN30_INTERNAL_9c5e23d4_4_k_cu_main4cuda3std6ranges3__45__cpo4cendE
	.align		8
        /*00a0*/ 	.dword	_ZN30_INTERNAL_9c5e23d4_4_k_cu_main4cuda3std6ranges3__45__cpo7advanceE
	.align		8
        /*00a8*/ 	.dword	_ZN30_INTERNAL_9c5e23d4_4_k_cu_main4cuda3std6ranges3__45__cpo9iter_swapE
	.align		8
        /*00b0*/ 	.dword	_ZN30_INTERNAL_9c5e23d4_4_k_cu_main4cuda3std6ranges3__45__cpo4nextE
	.align		8
        /*00b8*/ 	.dword	_ZN30_INTERNAL_9c5e23d4_4_k_cu_main4cuda3std6ranges3__45__cpo4prevE
	.align		8
        /*00c0*/ 	.dword	_ZN30_INTERNAL_9c5e23d4_4_k_cu_main4cuda3std6ranges3__45__cpo4dataE
	.align		8
        /*00c8*/ 	.dword	_ZN30_INTERNAL_9c5e23d4_4_k_cu_main4cuda3std6ranges3__45__cpo5cdataE
	.align		8
        /*00d0*/ 	.dword	_ZN30_INTERNAL_9c5e23d4_4_k_cu_main4cuda3std6ranges3__45__cpo4sizeE
	.align		8
        /*00d8*/ 	.dword	_ZN30_INTERNAL_9c5e23d4_4_k_cu_main4cuda3std6ranges3__45__cpo5ssizeE
	.align		8
        /*00e0*/ 	.dword	_ZN30_INTERNAL_9c5e23d4_4_k_cu_main4cuda3std6ranges3__45__cpo8distanceE
	.align		8
        /*00e8*/ 	.dword	_ZN30_INTERNAL_9c5e23d4_4_k_cu_main6thrust24THRUST_300001_SM_1000_NS8cuda_cub3parE
	.align		8
        /*00f0*/ 	.dword	_ZN30_INTERNAL_9c5e23d4_4_k_cu_main6thrust24THRUST_300001_SM_1000_NS8cuda_cub10par_nosyncE
	.align		8
        /*00f8*/ 	.dword	_ZN30_INTERNAL_9c5e23d4_4_k_cu_main6thrust24THRUST_300001_SM_1000_NS6system6detail10sequential3seqE
	.align		8
        /*0100*/ 	.dword	_ZN30_INTERNAL_9c5e23d4_4_k_cu_main6thrust24THRUST_300001_SM_1000_NS6system3cpp3parE
	.align		8
        /*0108*/ 	.dword	_ZN30_INTERNAL_9c5e23d4_4_k_cu_main6thrust24THRUST_300001_SM_1000_NS12placeholders2_1E
	.align		8
        /*0110*/ 	.dword	_ZN30_INTERNAL_9c5e23d4_4_k_cu_main6thrust24THRUST_300001_SM_1000_NS12placeholders2_2E
	.align		8
        /*0118*/ 	.dword	_ZN30_INTERNAL_9c5e23d4_4_k_cu_main6thrust24THRUST_300001_SM_1000_NS12placeholders2_3E
	.align		8
        /*0120*/ 	.dword	_ZN30_INTERNAL_9c5e23d4_4_k_cu_main6thrust24THRUST_300001_SM_1000_NS12placeholders2_4E
	.align		8
        /*0128*/ 	.dword	_ZN30_INTERNAL_9c5e23d4_4_k_cu_main6thrust24THRUST_300001_SM_1000_NS12placeholders2_5E
	.align		8
        /*0130*/ 	.dword	_ZN30_INTERNAL_9c5e23d4_4_k_cu_main6thrust24THRUST_300001_SM_1000_NS12placeholders2_6E
	.align		8
        /*0138*/ 	.dword	_ZN30_INTERNAL_9c5e23d4_4_k_cu_main6thrust24THRUST_300001_SM_1000_NS12placeholders2_7E
	.align		8
        /*0140*/ 	.dword	_ZN30_INTERNAL_9c5e23d4_4_k_cu_main6thrust24THRUST_300001_SM_1000_NS12placeholders2_8E
	.align		8
        /*0148*/ 	.dword	_ZN30_INTERNAL_9c5e23d4_4_k_cu_main6thrust24THRUST_300001_SM_1000_NS12placeholders2_9E
	.align		8
        /*0150*/ 	.dword	_ZN30_INTERNAL_9c5e23d4_4_k_cu_main6thrust24THRUST_300001_SM_1000_NS12placeholders3_10E
	.align		8
        /*0158*/ 	.dword	_ZN30_INTERNAL_9c5e23d4_4_k_cu_main6thrust24THRUST_300001_SM_1000_NS3seqE
	.align		8
        /*0160*/ 	.dword	_ZN30_INTERNAL_9c5e23d4_4_k_cu_main6thrust24THRUST_300001_SM_1000_NS6deviceE


//--------------------- .text._ZN3cub18CUB_300001_SM_10006detail10merge_sort26DeviceMergeSortMergeKernelINS2_10policy_hubIN6thrust24THRUST_300001_SM_1000_NS6detail15normal_iteratorINS6_10device_ptrIiEEEEE9Policy600ESB_PNS0_8NullTypeESB_SF_m12greater_thaniSE_EEvbT2_T3_T4_PT6_PT7_T5_PSJ_SJ_NS1_7vsmem_tE --------------------------
	.section	.text._ZN3cub18CUB_300001_SM_10006detail10merge_sort26DeviceMergeSortMergeKernelINS2_10policy_hubIN6thrust24THRUST_300001_SM_1000_NS6detail15normal_iteratorINS6_10device_ptrIiEEEEE9Policy600ESB_PNS0_8NullTypeESB_SF_m12greater_thaniSE_EEvbT2_T3_T4_PT6_PT7_T5_PSJ_SJ_NS1_7vsmem_tE,"ax",@progbits
	.align	128
        .global         _ZN3cub18CUB_300001_SM_10006detail10merge_sort26DeviceMergeSortMergeKernelINS2_10policy_hubIN6thrust24THRUST_300001_SM_1000_NS6detail15normal_iteratorINS6_10device_ptrIiEEEEE9Policy600ESB_PNS0_8NullTypeESB_SF_m12greater_thaniSE_EEvbT2_T3_T4_PT6_PT7_T5_PSJ_SJ_NS1_7vsmem_tE
        .type           _ZN3cub18CUB_300001_SM_10006detail10merge_sort26DeviceMergeSortMergeKernelINS2_10policy_hubIN6thrust24THRUST_300001_SM_1000_NS6detail15normal_iteratorINS6_10device_ptrIiEEEEE9Policy600ESB_PNS0_8NullTypeESB_SF_m12greater_thaniSE_EEvbT2_T3_T4_PT6_PT7_T5_PSJ_SJ_NS1_7vsmem_tE,@function
        .size           _ZN3cub18CUB_300001_SM_10006detail10merge_sort26DeviceMergeSortMergeKernelINS2_10policy_hubIN6thrust24THRUST_300001_SM_1000_NS6detail15normal_iteratorINS6_10device_ptrIiEEEEE9Policy600ESB_PNS0_8NullTypeESB_SF_m12greater_thaniSE_EEvbT2_T3_T4_PT6_PT7_T5_PSJ_SJ_NS1_7vsmem_tE,(.L_x_139 - _ZN3cub18CUB_300001_SM_10006detail10merge_sort26DeviceMergeSortMergeKernelINS2_10policy_hubIN6thrust24THRUST_300001_SM_1000_NS6detail15normal_iteratorINS6_10device_ptrIiEEEEE9Policy600ESB_PNS0_8NullTypeESB_SF_m12greater_thaniSE_EEvbT2_T3_T4_PT6_PT7_T5_PSJ_SJ_NS1_7vsmem_tE)
        .other          _ZN3cub18CUB_300001_SM_10006detail10merge_sort26DeviceMergeSortMergeKernelINS2_10policy_hubIN6thrust24THRUST_300001_SM_1000_NS6detail15normal_iteratorINS6_10device_ptrIiEEEEE9Policy600ESB_PNS0_8NullTypeESB_SF_m12greater_thaniSE_EEvbT2_T3_T4_PT6_PT7_T5_PSJ_SJ_NS1_7vsmem_tE,@"STO_CUDA_ENTRY STV_DEFAULT"
_ZN3cub18CUB_300001_SM_10006detail10merge_sort26DeviceMergeSortMergeKernelINS2_10policy_hubIN6thrust24THRUST_300001_SM_1000_NS6detail15normal_iteratorINS6_10device_ptrIiEEEEE9Policy600ESB_PNS0_8NullTypeESB_SF_m12greater_thaniSE_EEvbT2_T3_T4_PT6_PT7_T5_PSJ_SJ_NS1_7vsmem_tE:
.text._ZN3cub18CUB_300001_SM_10006detail10merge_sort26DeviceMergeSortMergeKernelINS2_10policy_hubIN6thrust24THRUST_300001_SM_1000_NS6detail15normal_iteratorINS6_10device_ptrIiEEEEE9Policy600ESB_PNS0_8NullTypeESB_SF_m12greater_thaniSE_EEvbT2_T3_T4_PT6_PT7_T5_PSJ_SJ_NS1_7vsmem_tE:
[----:B------:R-:W-:Y:S01]  /*0000*/  LDC R1, c[0x0][0x37c] ;  /* 0x0000df00ff017b82 */ /* 0x000fe20000000800 */
[----:B------:R-:W0:Y:S01]  /*0010*/  S2R R0, SR_CTAID.X ;  /* 0x0000000000007919 */ /* 0x000e220000002500 */
[----:B------:R-:W1:Y:S01]  /*0020*/  LDCU UR4, c[0x0][0x370] ;  /* 0x00006e00ff0477ac */ /* 0x000e620008000800 */
[----:B------:R-:W2:Y:S01]  /*0030*/  S2R R2, SR_TID.X ;  /* 0x0000000000027919 */ /* 0x000ea20000002100 */
[----:B------:R-:W3:Y:S01]  /*0040*/  LDCU.64 UR6, c[0x0][0x358] ;  /* 0x00006b00ff0677ac */ /* 0x000ee20008000a00 */
[----:B-1----:R-:W-:-:S06]  /*0050*/  UIADD3 UR4, UPT, UPT, UR4, -0x1, URZ ;  /* 0xffffffff04047890 */ /* 0x002fcc000fffe0ff */
[----:B0-----:R-:W-:-:S13]  /*0060*/  ISETP.GE.U32.AND P0, PT, R0, UR4, PT ;  /* 0x0000000400007c0c */ /* 0x001fda000bf06070 */
[----:B--23--:R-:W-:Y:S05]  /*0070*/  @P0 BRA `(.L_x_0) ;  /* 0x0000003000200947 */ /* 0x00cfea0003800000 */
[----:B------:R-:W0:Y:S08]  /*0080*/  LDC.64 R6, c[0x0][0x3b8] ;  /* 0x0000ee00ff067b82 */ /* 0x000e300000000a00 */
[----:B------:R-:W1:Y:S08]  /*0090*/  LDC.64 R14, c[0x0][0x3c0] ;  /* 0x0000f000ff0e7b82 */ /* 0x000e700000000a00 */
[----:B------:R-:W2:Y:S01]  /*00a0*/  LDC.64 R16, c[0x0][0x398] ;  /* 0x0000e600ff107b82 */ /* 0x000ea20000000a00 */
[----:B------:R-:W-:Y:S01]  /*00b0*/  IMAD.MOV.U32 R5, RZ, RZ, RZ ;  /* 0x000000ffff057224 */ /* 0x000fe200078e00ff */
[----:B------:R-:W3:Y:S01]  /*00c0*/  LDCU.U8 UR4, c[0x0][0x380] ;  /* 0x00007000ff0477ac */ /* 0x000ee20008000000 */
[----:B0-----:R-:W-:-:S05]  /*00d0*/  IMAD.WIDE.U32 R6, R0, 0x8, R6 ;  /* 0x0000000800067825 */ /* 0x001fca00078e0006 */
[----:B------:R-:W4:Y:S04]  /*00e0*/  LDG.E.64 R8, desc[UR6][R6.64+0x8] ;  /* 0x0000080606087981 */ /* 0x000f28000c1e1b00 */
[----:B------:R0:W5:Y:S01]  /*00f0*/  LDG.E.64 R10, desc[UR6][R6.64] ;  /* 0x00000006060a7981 */ /* 0x000162000c1e1b00 */
[----:B-1----:R-:W-:Y:S01]  /*0100*/  IADD3 R3, P1, PT, RZ, -R14, RZ ;  /* 0x8000000eff037210 */ /* 0x002fe20007f3e0ff */
[----:B------:R-:W-:Y:S01]  /*0110*/  ACQBULK ;  /* 0x000000000000782e */ /* 0x000fe20000000000 */
[----:B------:R-:W-:Y:S01]  /*0120*/  SHF.R.U32.HI R31, RZ, 0x1, R15 ;  /* 0x00000001ff1f7819 */ /* 0x000fe2000001160f */
[----:B---3--:R-:W-:Y:S01]  /*0130*/  UPRMT UR4, UR4, 0x8880, URZ ;  /* 0x0000888004047896 */ /* 0x008fe200080000ff */
[CC--:B------:R-:W-:Y:S02]  /*0140*/  LOP3.LUT R13, R3.reuse, R0.reuse, RZ, 0xc0, !PT ;  /* 0x00000000030d7212 */ /* 0x0c0fe400078ec0ff */
[----:B------:R-:W-:Y:S01]  /*0150*/  LOP3.LUT R4, R3, R0, RZ, 0xfc, !PT ;  /* 0x0000000003047212 */ /* 0x000fe200078efcff */
[----:B------:R-:W-:Y:S01]  /*0160*/  IMAD R31, R31, 0x1100, RZ ;  /* 0x000011001f1f7824 */ /* 0x000fe200078e02ff */
[----:B------:R-:W-:Y:S01]  /*0170*/  IADD3 R18, P0, PT, R0, -R13, RZ ;  /* 0x8000000d00127210 */ /* 0x000fe20007f1e0ff */
[----:B------:R-:W-:Y:S01]  /*0180*/  IMAD.WIDE.U32 R12, R13, 0x1100, RZ ;  /* 0x000011000d0c7825 */ /* 0x000fe200078e00ff */
[----:B------:R-:W-:-:S03]  /*0190*/  UISETP.NE.AND UP0, UPT, UR4, URZ, UPT ;  /* 0x000000ff0400728c */ /* 0x000fc6000bf05270 */
[----:B------:R-:W-:Y:S01]  /*01a0*/  IMAD.X R19, RZ, RZ, -0x1, P0 ;  /* 0xffffffffff137424 */ /* 0x000fe200000e06ff */
[----:B------:R-:W-:Y:S01]  /*01b0*/  ISETP.NE.U32.AND P0, PT, R4, -0x1, PT ;  /* 0xffffffff0400780c */ /* 0x000fe20003f05070 */
[----:B------:R-:W-:Y:S02]  /*01c0*/  IMAD.IADD R5, R13, 0x1, R5 ;  /* 0x000000010d057824 */ /* 0x000fe400078e0205 */
[----:B0-----:R-:W-:-:S04]  /*01d0*/  IMAD.WIDE.U32 R6, R18, 0x1100, RZ ;  /* 0x0000110012067825 */ /* 0x001fc800078e00ff */
[----:B------:R-:W-:Y:S01]  /*01e0*/  IMAD R19, R19, 0x1100, RZ ;  /* 0x0000110013137824 */ /* 0x000fe200078e02ff */
[----:B------:R-:W-:Y:S01]  /*01f0*/  ISETP.GT.U32.AND P3, PT, R6, -0x1101, PT ;  /* 0xffffeeff0600780c */ /* 0x000fe20003f64070 */
[----:B------:R-:W-:Y:S02]  /*0200*/  IMAD.X R18, RZ, RZ, ~R15, P1 ;  /* 0x000000ffff127224 */ /* 0x000fe400008e0e0f */
[----:B------:R-:W-:Y:S01]  /*0210*/  IMAD.IADD R27, R7, 0x1, R19 ;  /* 0x00000001071b7824 */ /* 0x000fe200078e0213 */
[----:B--2---:R-:W-:Y:S02]  /*0220*/  IADD3 R19, P1, PT, -R12, R16, RZ ;  /* 0x000000100c137210 */ /* 0x004fe40007f3e1ff */
[----:B------:R-:W-:Y:S02]  /*0230*/  ISETP.NE.AND.EX P0, PT, R18, -0x1, PT, P0 ;  /* 0xffffffff1200780c */ /* 0x000fe40003f05300 */
[----:B------:R-:W-:Y:S01]  /*0240*/  ISETP.GT.U32.AND.EX P3, PT, R27, -0x1, PT, P3 ;  /* 0xffffffff1b00780c */ /* 0x000fe20003f64130 */
[----:B------:R-:W-:-:S03]  /*0250*/  IMAD.X R22, R17, 0x1, ~R5, P1 ;  /* 0x0000000111167824 */ /* 0x000fc600008e0e05 */
[----:B------:R-:W-:-:S04]  /*0260*/  SEL R21, R6, 0xffffeeff, P3 ;  /* 0xffffeeff06157807 */ /* 0x000fc80001800000 */
[----:B------:R-:W-:Y:S02]  /*0270*/  LOP3.LUT R21, RZ, R21, RZ, 0x33, !PT ;  /* 0x00000015ff157212 */ /* 0x000fe400078e33ff */
[-C--:B----4-:R-:W-:Y:S02]  /*0280*/  IADD3 R3, P2, PT, R8, -R12.reuse, RZ ;  /* 0x8000000c08037210 */ /* 0x090fe40007f5e0ff */
[----:B------:R-:W-:Y:S02]  /*0290*/  SEL R8, R27, 0xffffffff, P3 ;  /* 0xffffffff1b087807 */ /* 0x000fe40001800000 */
[----:B-----5:R-:W-:Y:S01]  /*02a0*/  IADD3 R7, P5, PT, R10, -R12, RZ ;  /* 0x8000000c0a077210 */ /* 0x020fe20007fbe0ff */
[----:B------:R-:W-:Y:S01]  /*02b0*/  IMAD.X R25, R9, 0x1, ~R5, P2 ;  /* 0x0000000109197824 */ /* 0x000fe200010e0e05 */
[----:B------:R-:W-:Y:S02]  /*02c0*/  SHF.R.U64 R9, R14, 0x1, R15 ;  /* 0x000000010e097819 */ /* 0x000fe4000000120f */
[-C--:B------:R-:W-:Y:S01]  /*02d0*/  IADD3 R33, P2, PT, -R7, R6.reuse, RZ ;  /* 0x0000000607217210 */ /* 0x080fe20007f5e1ff */
[----:B------:R-:W-:Y:S01]  /*02e0*/  IMAD.X R16, R11, 0x1, ~R5, P5 ;  /* 0x000000010b107824 */ /* 0x000fe200028e0e05 */
[----:B------:R-:W-:Y:S01]  /*02f0*/  IADD3 R21, P3, P4, -R3, R6, R21 ;  /* 0x0000000603157210 */ /* 0x000fe20007c7e115 */
[----:B------:R-:W-:Y:S01]  /*0300*/  IMAD.WIDE.U32 R14, R9, 0x1100, RZ ;  /* 0x00001100090e7825 */ /* 0x000fe200078e00ff */
[----:B------:R-:W-:-:S03]  /*0310*/  LOP3.LUT R6, RZ, R8, RZ, 0x33, !PT ;  /* 0x00000008ff067212 */ /* 0x000fc600078e33ff */
[----:B------:R-:W-:Y:S01]  /*0320*/  IMAD.IADD R17, R15, 0x1, R31 ;  /* 0x000000010f117824 */ /* 0x000fe200078e021f */
[-C--:B------:R-:W-:Y:S01]  /*0330*/  ISETP.GT.U32.AND P1, PT, R19, R14.reuse, PT ;  /* 0x0000000e1300720c */ /* 0x080fe20003f24070 */
[----:B------:R-:W-:Y:S01]  /*0340*/  IMAD.X R16, R27, 0x1, ~R16, P2 ;  /* 0x000000011b107824 */ /* 0x000fe200010e0e10 */
[----:B------:R-:W-:Y:S02]  /*0350*/  IADD3.X R6, PT, PT, ~R25, R27, R6, P3, P4 ;  /* 0x0000001b19067210 */ /* 0x000fe40001fe8506 */
[----:B------:R-:W-:Y:S02]  /*0360*/  ISETP.GT.U32.AND.EX P1, PT, R22, R17, PT, P1 ;  /* 0x000000111600720c */ /* 0x000fe40003f24110 */
[----:B------:R-:W-:Y:S02]  /*0370*/  SEL R8, R14, R21, !P0 ;  /* 0x000000150e087207 */ /* 0x000fe40004000000 */
[----:B------:R-:W-:Y:S02]  /*0380*/  SEL R23, R19, R14, P1 ;  /* 0x0000000e13177207 */ /* 0x000fe40000800000 */
[----:B------:R-:W-:-:S02]  /*0390*/  SEL R20, R22, R17, P1 ;  /* 0x0000001116147207 */ /* 0x000fc40000800000 */
[----:B------:R-:W-:Y:S02]  /*03a0*/  IADD3 R18, P1, PT, R23, -R14, RZ ;  /* 0x8000000e17127210 */ /* 0x000fe40007f3e0ff */
[----:B------:R-:W-:Y:S02]  /*03b0*/  ISETP.LT.U32.AND P2, PT, R14, R19, PT ;  /* 0x000000130e00720c */ /* 0x000fe40003f41070 */
[----:B------:R-:W-:Y:S01]  /*03c0*/  SEL R6, R17, R6, !P0 ;  /* 0x0000000611067207 */ /* 0x000fe20004000000 */
[----:B------:R-:W-:Y:S01]  /*03d0*/  IMAD.X R21, R20, 0x1, ~R17, P1 ;  /* 0x0000000114157824 */ /* 0x000fe200008e0e11 */
[-C--:B------:R-:W-:Y:S02]  /*03e0*/  ISETP.LT.U32.AND P1, PT, R33, R18.reuse, PT ;  /* 0x000000122100720c */ /* 0x080fe40003f21070 */
[----:B------:R-:W-:Y:S02]  /*03f0*/  ISETP.LT.U32.AND P3, PT, R8, R18, PT ;  /* 0x000000120800720c */ /* 0x000fe40003f61070 */
[----:B------:R-:W-:-:S02]  /*0400*/  ISETP.LT.U32.AND.EX P2, PT, R17, R22, PT, P2 ;  /* 0x000000161100720c */ /* 0x000fc40003f41120 */
[-C--:B------:R-:W-:Y:S02]  /*0410*/  ISETP.LT.U32.AND.EX P1, PT, R16, R21.reuse, PT, P1 ;  /* 0x000000151000720c */ /* 0x080fe40003f21110 */
[----:B------:R-:W-:Y:S02]  /*0420*/  ISETP.LT.U32.AND.EX P3, PT, R6, R21, PT, P3 ;  /* 0x000000150600720c */ /* 0x000fe40003f61130 */
[----:B------:R-:W-:Y:S02]  /*0430*/  @!P0 SEL R3, R14, R19, P2 ;  /* 0x000000130e038207 */ /* 0x000fe40001000000 */
[-C--:B------:R-:W-:Y:S02]  /*0440*/  SEL R33, R33, R18.reuse, P1 ;  /* 0x0000001221217207 */ /* 0x080fe40000800000 */
[----:B------:R-:W-:Y:S01]  /*0450*/  SEL R8, R8, R18, P3 ;  /* 0x0000001208087207 */ /* 0x000fe20001800000 */
[----:B------:R-:W-:Y:S01]  /*0460*/  IMAD.IADD R7, R3, 0x1, -R7 ;  /* 0x0000000103077824 */ /* 0x000fe200078e0a07 */
[----:B------:R-:W-:-:S03]  /*0470*/  SEL R16, R16, R21, P1 ;  /* 0x0000001510107207 */ /* 0x000fc60000800000 */
[----:B------:R-:W-:Y:S01]  /*0480*/  IMAD.IADD R8, R8, 0x1, -R33 ;  /* 0x0000000108087824 */ /* 0x000fe200078e0a21 */
[----:B------:R-:W-:Y:S06]  /*0490*/  BRA.U !UP0, `(.L_x_1) ;  /* 0x0000000508407547 */ /* 0x000fec000b800000 */
[----:B------:R-:W0:Y:S01]  /*04a0*/  LDCU.64 UR4, c[0x0][0x388] ;  /* 0x00007100ff0477ac */ /* 0x000e220008000a00 */
[----:B------:R-:W-:Y:S01]  /*04b0*/  IADD3 R6, P2, PT, R10, R2, RZ ;  /* 0x000000020a067210 */ /* 0x000fe20007f5e0ff */
[C---:B------:R-:W-:Y:S01]  /*04c0*/  VIADD R4, R2.reuse, 0x100 ;  /* 0x0000010002047836 */ /* 0x040fe20000000000 */
[----:B------:R-:W-:Y:S01]  /*04d0*/  IADD3 R12, P0, P1, R33, R12, R14 ;  /* 0x0000000c210c7210 */ /* 0x000fe2000791e00e */
[C---:B------:R-:W-:Y:S02]  /*04e0*/  IMAD.IADD R3, R2.reuse, 0x1, -R7 ;  /* 0x0000000102037824 */ /* 0x040fe400078e0a07 */
[----:B------:R-:W-:Y:S01]  /*04f0*/  IMAD.X R11, RZ, RZ, R11, P2 ;  /* 0x000000ffff0b7224 */ /* 0x000fe200010e060b */
[-C--:B------:R-:W-:Y:S02]  /*0500*/  ISETP.GE.AND P2, PT, R2, R7.reuse, PT ;  /* 0x000000070200720c */ /* 0x080fe40003f46270 */
[----:B------:R-:W-:Y:S01]  /*0510*/  ISETP.GE.AND P3, PT, R4, R7, PT ;  /* 0x000000070400720c */ /* 0x000fe20003f66270 */
[----:B------:R-:W-:Y:S01]  /*0520*/  VIADD R4, R2, 0x200 ;  /* 0x0000020002047836 */ /* 0x000fe20000000000 */
[----:B------:R-:W-:-:S02]  /*0530*/  IADD3.X R14, PT, PT, R16, R5, R17, P0, P1 ;  /* 0x00000005100e7210 */ /* 0x000fc400007e2411 */
[----:B------:R-:W-:Y:S02]  /*0540*/  IADD3 R5, P1, PT, R3, R12, RZ ;  /* 0x0000000c03057210 */ /* 0x000fe40007f3e0ff */
[----:B------:R-:W-:Y:S02]  /*0550*/  ISETP.GE.AND P4, PT, R4, R7, PT ;  /* 0x000000070400720c */ /* 0x000fe40003f86270 */
[----:B0-----:R-:W-:-:S04]  /*0560*/  LEA R10, P0, R6, UR4, 0x2 ;  /* 0x00000004060a7c11 */ /* 0x001fc8000f8010ff */
[----:B------:R-:W-:Y:S02]  /*0570*/  LEA.HI.X R11, R6, UR5, R11, 0x2, P0 ;  /* 0x00000005060b7c11 */ /* 0x000fe400080f140b */
[----:B------:R-:W-:Y:S02]  /*0580*/  LEA.HI.X.SX32 R6, R3, R14, 0x1, P1 ;  /* 0x0000000e03067211 */ /* 0x000fe400008f0eff */
[C---:B------:R-:W-:Y:S01]  /*0590*/  LEA R14, P0, R5.reuse, UR4, 0x2 ;  /* 0x00000004050e7c11 */ /* 0x040fe2000f8010ff */
[----:B------:R0:W5:Y:S03]  /*05a0*/  @!P2 LDG.E R9, desc[UR6][R10.64] ;  /* 0x000000060a09a981 */ /* 0x000166000c1e1900 */
[----:B------:R-:W-:-:S05]  /*05b0*/  LEA.HI.X R15, R5, UR5, R6, 0x2, P0 ;  /* 0x00000005050f7c11 */ /* 0x000fca00080f1406 */
[----:B------:R0:W5:Y:S04]  /*05c0*/  @P3 LDG.E R28, desc[UR6][R14.64+0x400] ;  /* 0x000400060e1c3981 */ /* 0x000168000c1e1900 */
[----:B------:R0:W5:Y:S01]  /*05d0*/  @P4 LDG.E R29, desc[UR6][R14.64+0x800] ;  /* 0x000800060e1d4981 */ /* 0x000162000c1e1900 */
[C---:B------:R-:W-:Y:S01]  /*05e0*/  VIADD R4, R2.reuse, 0x300 ;  /* 0x0000030002047836 */ /* 0x040fe20000000000 */
[----:B------:R-:W-:-:S04]  /*05f0*/  LOP3.LUT R6, R2, 0x400, RZ, 0xfc, !PT ;  /* 0x0000040002067812 */ /* 0x000fc800078efcff */
[-C--:B------:R-:W-:Y:S01]  /*0600*/  ISETP.GE.AND P5, PT, R4, R7.reuse, PT ;  /* 0x000000070400720c */ /* 0x080fe20003fa6270 */
[----:B------:R-:W-:Y:S01]  /*0610*/  VIADD R4, R2, 0x500 ;  /* 0x0000050002047836 */ /* 0x000fe20000000000 */
[-C--:B------:R-:W-:Y:S01]  /*0620*/  ISETP.GE.AND P6, PT, R6, R7.reuse, PT ;  /* 0x000000070600720c */ /* 0x080fe20003fc6270 */
[C---:B------:R-:W-:Y:S02]  /*0630*/  VIADD R6, R2.reuse, 0x600 ;  /* 0x0000060002067836 */ /* 0x040fe40000000000 */
[----:B------:R-:W-:Y:S01]  /*0640*/  VIADD R12, R2, 0x700 ;  /* 0x00000700020c7836 */ /* 0x000fe20000000000 */
[-C--:B------:R-:W-:Y:S02]  /*0650*/  ISETP.GE.AND P0, PT, R4, R7.reuse, PT ;  /* 0x000000070400720c */ /* 0x080fe40003f06270 */
[----:B------:R-:W-:Y:S02]  /*0660*/  ISETP.GE.AND P1, PT, R6, R7, PT ;  /* 0x000000070600720c */ /* 0x000fe40003f26270 */
[----:B------:R-:W-:-:S03]  /*0670*/  LOP3.LUT R4, R2, 0x800, RZ, 0xfc, !PT ;  /* 0x0000080002047812 */ /* 0x000fc600078efcff */
[----:B------:R0:W5:Y:S04]  /*0680*/  @P5 LDG.E R6, desc[UR6][R14.64+0xc00] ;  /* 0x000c00060e065981 */ /* 0x000168000c1e1900 */
[----:B------:R0:W5:Y:S04]  /*0690*/  @P6 LDG.E R5, desc[UR6][R14.64+0x1000] ;  /* 0x001000060e056981 */ /* 0x000168000c1e1900 */
[----:B------:R0:W5:Y:S04]  /*06a0*/  @P1 LDG.E R3, desc[UR6][R14.64+0x1800] ;  /* 0x001800060e031981 */ /* 0x000168000c1e1900 */
[----:B------:R0:W5:Y:S01]  /*06b0*/  @P2 LDG.E R9, desc[UR6][R14.64] ;  /* 0x000000060e092981 */ /* 0x000162000c1e1900 */
[----:B------:R-:W-:Y:S01]  /*06c0*/  ISETP.GE.AND P2, PT, R12, R7, PT ;  /* 0x000000070c00720c */ /* 0x000fe20003f46270 */
[----:B------:R-:W-:-:S02]  /*06d0*/  VIADD R12, R2, 0x900 ;  /* 0x00000900020c7836 */ /* 0x000fc40000000000 */
[----:B------:R0:W5:Y:S01]  /*06e0*/  @!P3 LDG.E R28, desc[UR6][R10.64+0x400] ;  /* 0x000400060a1cb981 */ /* 0x000162000c1e1900 */
[----:B------:R-:W-:-:S03]  /*06f0*/  ISETP.GE.AND P3, PT, R4, R7, PT ;  /* 0x000000070400720c */ /* 0x000fc60003f66270 */
[----:B------:R0:W5:Y:S01]  /*0700*/  @!P4 LDG.E R29, desc[UR6][R10.64+0x800] ;  /* 0x000800060a1dc981 */ /* 0x000162000c1e1900 */
[----:B------:R-:W-:-:S03]  /*0710*/  ISETP.GE.AND P4, PT, R12, R7, PT ;  /* 0x000000070c00720c */ /* 0x000fc60003f86270 */
[----:B------:R0:W5:Y:S04]  /*0720*/  @P0 LDG.E R4, desc[UR6][R14.64+0x1400] ;  /* 0x001400060e040981 */ /* 0x000168000c1e1900 */
[----:B------:R0:W5:Y:S04]  /*0730*/  @P2 LDG.E R12, desc[UR6][R14.64+0x1c00] ;  /* 0x001c00060e0c2981 */ /* 0x000168000c1e1900 */
[----:B------:R0:W5:Y:S04]  /*0740*/  @P3 LDG.E R30, desc[UR6][R14.64+0x2000] ;  /* 0x002000060e1e3981 */ /* 0x000168000c1e1900 */
[----:B------:R0:W5:Y:S01]  /*0750*/  @P4 LDG.E R16, desc[UR6][R14.64+0x2400] ;  /* 0x002400060e104981 */ /* 0x000162000c1e1900 */
[----:B------:R-:W-:-:S02]  /*0760*/  VIADD R18, R2, 0xa00 ;  /* 0x00000a0002127836 */ /* 0x000fc40000000000 */
[----:B------:R-:W-:Y:S01]  /*0770*/  VIADD R20, R2, 0xb00 ;  /* 0x00000b0002147836 */ /* 0x000fe20000000000 */
[----:B------:R0:W5:Y:S02]  /*0780*/  @!P5 LDG.E R6, desc[UR6][R10.64+0xc00] ;  /* 0x000c00060a06d981 */ /* 0x000164000c1e1900 */
[-C--:B------:R-:W-:Y:S02]  /*0790*/  ISETP.GE.AND P5, PT, R18, R7.reuse, PT ;  /* 0x000000071200720c */ /* 0x080fe40003fa6270 */
[----:B------:R-:W-:Y:S01]  /*07a0*/  LOP3.LUT R18, R2, 0xc00, RZ, 0xfc, !PT ;  /* 0x00000c0002127812 */ /* 0x000fe200078efcff */
[----:B------:R0:W5:Y:S01]  /*07b0*/  @!P6 LDG.E R5, desc[UR6][R10.64+0x1000] ;  /* 0x001000060a05e981 */ /* 0x000162000c1e1900 */
[-C--:B------:R-:W-:Y:S01]  /*07c0*/  ISETP.GE.AND P6, PT, R20, R7.reuse, PT ;  /* 0x000000071400720c */ /* 0x080fe20003fc6270 */
[----:B------:R-:W-:Y:S02]  /*07d0*/  VIADD R20, R2, 0xd00 ;  /* 0x00000d0002147836 */ /* 0x000fe40000000000 */
[----:B------:R0:W5:Y:S03]  /*07e0*/  @!P1 LDG.E R3, desc[UR6][R10.64+0x1800] ;  /* 0x001800060a039981 */ /* 0x000166000c1e1900 */
[----:B------:R-:W-:Y:S01]  /*07f0*/  ISETP.GE.AND P1, PT, R20, R7, PT ;  /* 0x000000071400720c */ /* 0x000fe20003f26270 */
[----:B------:R-:W-:-:S12]  /*0800*/  VIADD R20, R2, 0xf00 ;  /* 0x00000f0002147836 */ /* 0x000fd80000000000 */
[----:B------:R0:W5:Y:S04]  /*0810*/  @P1 LDG.E R24, desc[UR6][R14.64+0x3400] ;  /* 0x003400060e181981 */ /* 0x000168000c1e1900 */
[----:B------:R0:W5:Y:S01]  /*0820*/  @!P0 LDG.E R4, desc[UR6][R10.64+0x1400] ;  /* 0x001400060a048981 */ /* 0x000162000c1e1900 */
[-C--:B------:R-:W-:Y:S01]  /*0830*/  ISETP.GE.AND P0, PT, R18, R7.reuse, PT ;  /* 0x000000071200720c */ /* 0x080fe20003f06270 */
[----:B------:R-:W-:Y:S02]  /*0840*/  VIADD R18, R2, 0xe00 ;  /* 0x00000e0002127836 */ /* 0x000fe40000000000 */
[----:B------:R0:W5:Y:S03]  /*0850*/  @!P2 LDG.E R12, desc[UR6][R10.64+0x1c00] ;  /* 0x001c00060a0ca981 */ /* 0x000166000c1e1900 */
[----:B------:R-:W-:Y:S01]  /*0860*/  ISETP.GE.AND P2, PT, R18, R7, PT ;  /* 0x000000071200720c */ /* 0x000fe20003f46270 */
[----:B------:R0:W5:Y:S01]  /*0870*/  @!P3 LDG.E R30, desc[UR6][R10.64+0x2000] ;  /* 0x002000060a1eb981 */ /* 0x000162000c1e1900 */
[----:B------:R-:W-:-:S02]  /*0880*/  LOP3.LUT R18, R2, 0x1000, RZ, 0xfc, !PT ;  /* 0x0000100002127812 */ /* 0x000fc400078efcff */
[-C--:B------:R-:W-:Y:S01]  /*0890*/  ISETP.GE.AND P3, PT, R20, R7.reuse, PT ;  /* 0x000000071400720c */ /* 0x080fe20003f66270 */
[----:B------:R0:W5:Y:S01]  /*08a0*/  @!P4 LDG.E R16, desc[UR6][R10.64+0x2400] ;  /* 0x002400060a10c981 */ /* 0x000162000c1e1900 */
[----:B------:R-:W-:-:S03]  /*08b0*/  ISETP.GE.AND P4, PT, R18, R7, PT ;  /* 0x000000071200720c */ /* 0x000fc60003f86270 */
[----:B------:R0:W5:Y:S04]  /*08c0*/  @P5 LDG.E R18, desc[UR6][R14.64+0x2800] ;  /* 0x002800060e125981 */ /* 0x000168000c1e1900 */
[----:B------:R0:W5:Y:S04]  /*08d0*/  @P6 LDG.E R20, desc[UR6][R14.64+0x2c00] ;  /* 0x002c00060e146981 */ /* 0x000168000c1e1900 */
[----:B------:R0:W5:Y:S04]  /*08e0*/  @P0 LDG.E R22, desc[UR6][R14.64+0x3000] ;  /* 0x003000060e160981 */ /* 0x000168000c1e1900 */
[----:B------:R0:W5:Y:S04]  /*08f0*/  @P2 LDG.E R26, desc[UR6][R14.64+0x3800] ;  /* 0x003800060e1a2981 */ /* 0x000168000c1e1900 */
[----:B------:R0:W5:Y:S04]  /*0900*/  @P3 LDG.E R34, desc[UR6][R14.64+0x3c00] ;  /* 0x003c00060e223981 */ /* 0x000168000c1e1900 */
[----:B------:R0:W5:Y:S04]  /*0910*/  @P4 LDG.E R31, desc[UR6][R14.64+0x4000] ;  /* 0x004000060e1f4981 */ /* 0x000168000c1e1900 */
[----:B------:R0:W5:Y:S04]  /*0920*/  @!P1 LDG.E R24, desc[UR6][R10.64+0x3400] ;  /* 0x003400060a189981 */ /* 0x000168000c1e1900 */
[----:B------:R0:W5:Y:S04]  /*0930*/  @!P5 LDG.E R18, desc[UR6][R10.64+0x2800] ;  /* 0x002800060a12d981 */ /* 0x000168000c1e1900 */
[----:B------:R0:W5:Y:S04]  /*0940*/  @!P6 LDG.E R20, desc[UR6][R10.64+0x2c00] ;  /* 0x002c00060a14e981 */ /* 0x000168000c1e1900 */
[----:B------:R0:W5:Y:S04]  /*0950*/  @!P0 LDG.E R22, desc[UR6][R10.64+0x3000] ;  /* 0x003000060a168981 */ /* 0x000168000c1e1900 */
[----:B------:R0:W5:Y:S04]  /*0960*/  @!P2 LDG.E R26, desc[UR6][R10.64+0x3800] ;  /* 0x003800060a1aa981 */ /* 0x000168000c1e1900 */
[----:B------:R0:W5:Y:S04]  /*0970*/  @!P3 LDG.E R34, desc[UR6][R10.64+0x3c00] ;  /* 0x003c00060a22b981 */ /* 0x000168000c1e1900 */
[----:B------:R0:W5:Y:S01]  /*0980*/  @!P4 LDG.E R31, desc[UR6][R10.64+0x4000] ;  /* 0x004000060a1fc981 */ /* 0x000162000c1e1900 */
[----:B------:R-:W-:Y:S05]  /*0990*/  BRA `(.L_x_2) ;  /* 0x0000000c00847947 */ /* 0x000fea0003800000 */
.L_x_1:
[----:B------:R-:W-:Y:S01]  /*09a0*/  IMAD.MOV.U32 R4, RZ, RZ, R12 ;  /* 0x000000ffff047224 */ /* 0x000fe200078e000c */
[----:B------:R-:W0:Y:S01]  /*09b0*/  LDCU.64 UR4, c[0x0][0x3a0] ;  /* 0x00007400ff0477ac */ /* 0x000e220008000a00 */
[C---:B------:R-:W-:Y:S01]  /*09c0*/  IMAD.IADD R15, R2.reuse, 0x1, -R7 ;  /* 0x00000001020f7824 */ /* 0x040fe200078e0a07 */
[C---:B------:R-:W-:Y:S01]  /*09d0*/  ISETP.GE.AND P1, PT, R2.reuse, R7, PT ;  /* 0x000000070200720c */ /* 0x040fe20003f26270 */
[----:B------:R-:W-:Y:S01]  /*09e0*/  IMAD.WIDE.U32 R4, R9, 0x1100, R4 ;  /* 0x0000110009047825 */ /* 0x000fe200078e0004 */
[C---:B------:R-:W-:Y:S02]  /*09f0*/  LOP3.LUT R26, R2.reuse, 0x400, RZ, 0xfc, !PT ;  /* 0x00000400021a7812 */ /* 0x040fe400078efcff */
[C---:B------:R-:W-:Y:S01]  /*0a00*/  SEL R3, R2.reuse, R15, !P1 ;  /* 0x0000000f02037207 */ /* 0x040fe20004800000 */
[C---:B------:R-:W-:Y:S01]  /*0a10*/  VIADD R24, R2.reuse, 0x500 ;  /* 0x0000050002187836 */ /* 0x040fe20000000000 */
[----:B------:R-:W-:Y:S01]  /*0a20*/  IADD3 R33, P0, PT, R33, R4, RZ ;  /* 0x0000000421217210 */ /* 0x000fe20007f1e0ff */
[C---:B------:R-:W-:Y:S01]  /*0a30*/  VIADD R4, R2.reuse, 0x100 ;  /* 0x0000010002047836 */ /* 0x040fe20000000000 */
[----:B------:R-:W-:Y:S01]  /*0a40*/  SHF.R.S32.HI R20, RZ, 0x1f, R15 ;  /* 0x0000001fff147819 */ /* 0x000fe2000001140f */
[----:B------:R-:W-:Y:S01]  /*0a50*/  VIADD R28, R2, 0xa00 ;  /* 0x00000a00021c7836 */ /* 0x000fe20000000000 */
[----:B------:R-:W-:Y:S01]  /*0a60*/  IADD3.X R31, PT, PT, R16, R31, R5, P0, !PT ;  /* 0x0000001f101f7210 */ /* 0x000fe200007fe405 */
[----:B------:R-:W-:Y:S01]  /*0a70*/  VIADD R16, R2, 0x200 ;  /* 0x0000020002107836 */ /* 0x000fe20000000000 */
[C---:B------:R-:W-:Y:S01]  /*0a80*/  ISETP.GE.AND P2, PT, R4.reuse, R7, PT ;  /* 0x000000070400720c */ /* 0x040fe20003f46270 */
[--C-:B------:R-:W-:Y:S01]  /*0a90*/  IMAD.IADD R12, R4, 0x1, -R7.reuse ;  /* 0x00000001040c7824 */ /* 0x100fe200078e0a07 */
[----:B------:R-:W-:Y:S01]  /*0aa0*/  SEL R14, R10, R33, !P1 ;  /* 0x000000210a0e7207 */ /* 0x000fe20004800000 */
[C-C-:B------:R-:W-:Y:S01]  /*0ab0*/  IMAD.IADD R13, R16.reuse, 0x1, -R7.reuse ;  /* 0x00000001100d7824 */ /* 0x140fe200078e0a07 */
[----:B------:R-:W-:Y:S01]  /*0ac0*/  ISETP.GE.AND P6, PT, R16, R7, PT ;  /* 0x000000071000720c */ /* 0x000fe20003fc6270 */
[----:B------:R-:W-:Y:S01]  /*0ad0*/  IMAD.IADD R34, R28, 0x1, -R7 ;  /* 0x000000011c227824 */ /* 0x000fe200078e0a07 */
[----:B------:R-:W-:-:S02]  /*0ae0*/  SEL R5, R4, R12, !P2 ;  /* 0x0000000c04057207 */ /* 0x000fc40005000000 */
[----:B------:R-:W-:Y:S02]  /*0af0*/  SEL R6, R10, R33, !P2 ;  /* 0x000000210a067207 */ /* 0x000fe40005000000 */
[----:B------:R-:W-:Y:S02]  /*0b00*/  SHF.R.S32.HI R12, RZ, 0x1f, R12 ;  /* 0x0000001fff0c7819 */ /* 0x000fe4000001140c */
[----:B------:R-:W-:Y:S02]  /*0b10*/  SEL R9, R16, R13, !P6 ;  /* 0x0000000d10097207 */ /* 0x000fe40007000000 */
[----:B------:R-:W-:Y:S02]  /*0b20*/  SEL R4, R10, R33, !P6 ;  /* 0x000000210a047207 */ /* 0x000fe40007000000 */
[----:B------:R-:W-:Y:S01]  /*0b30*/  IADD3 R5, P3, PT, R5, R6, RZ ;  /* 0x0000000605057210 */ /* 0x000fe20007f7e0ff */
[----:B------:R-:W-:Y:S01]  /*0b40*/  VIADD R6, R2, 0x300 ;  /* 0x0000030002067836 */ /* 0x000fe20000000000 */
[----:B------:R-:W-:-:S02]  /*0b50*/  IADD3 R3, P4, PT, R3, R14, RZ ;  /* 0x0000000e03037210 */ /* 0x000fc40007f9e0ff */
[CC--:B------:R-:W-:Y:S02]  /*0b60*/  SEL R15, R11.reuse, R31.reuse, !P1 ;  /* 0x0000001f0b0f7207 */ /* 0x0c0fe40004800000 */
[----:B------:R-:W-:Y:S02]  /*0b70*/  SEL R20, R20, RZ, P1 ;  /* 0x000000ff14147207 */ /* 0x000fe40000800000 */
[----:B------:R-:W-:Y:S02]  /*0b80*/  SHF.R.S32.HI R13, RZ, 0x1f, R13 ;  /* 0x0000001fff0d7819 */ /* 0x000fe4000001140d */
[-C--:B------:R-:W-:Y:S01]  /*0b90*/  SEL R17, R11, R31.reuse, !P2 ;  /* 0x0000001f0b117207 */ /* 0x080fe20005000000 */
[----:B------:R-:W-:Y:S01]  /*0ba0*/  IMAD.X R20, R20, 0x1, R15, P4 ;  /* 0x0000000114147824 */ /* 0x000fe200020e060f */
[----:B------:R-:W-:Y:S02]  /*0bb0*/  SEL R12, R12, RZ, P2 ;  /* 0x000000ff0c0c7207 */ /* 0x000fe40001000000 */
[----:B------:R-:W-:Y:S01]  /*0bc0*/  IADD3 R9, P5, PT, R9, R4, RZ ;  /* 0x0000000409097210 */ /* 0x000fe20007fbe0ff */
[----:B------:R-:W-:Y:S01]  /*0bd0*/  IMAD.IADD R4, R6, 0x1, -R7 ;  /* 0x0000000106047824 */ /* 0x000fe200078e0a07 */
[----:B------:R-:W-:Y:S01]  /*0be0*/  SEL R13, R13, RZ, P6 ;  /* 0x000000ff0d0d7207 */ /* 0x000fe20003000000 */
[----:B------:R-:W-:Y:S01]  /*0bf0*/  IMAD.X R12, R12, 0x1, R17, P3 ;  /* 0x000000010c0c7824 */ /* 0x000fe200018e0611 */
[----:B------:R-:W-:-:S02]  /*0c00*/  SEL R18, R11, R31, !P6 ;  /* 0x0000001f0b127207 */ /* 0x000fc40007000000 */
[C---:B------:R-:W-:Y:S02]  /*0c10*/  ISETP.GE.AND P0, PT, R6.reuse, R7, PT ;  /* 0x000000070600720c */ /* 0x040fe40003f06270 */
[----:B0-----:R-:W-:Y:S01]  /*0c20*/  LEA R22, P3, R3, UR4, 0x2 ;  /* 0x0000000403167c11 */ /* 0x001fe2000f8610ff */
[----:B------:R-:W-:Y:S01]  /*0c30*/  IMAD.X R18, R13, 0x1, R18, P5 ;  /* 0x000000010d127824 */ /* 0x000fe200028e0612 */
[----:B------:R-:W-:Y:S01]  /*0c40*/  SEL R25, R6, R4, !P0 ;  /* 0x0000000406197207 */ /* 0x000fe20004000000 */
[--C-:B------:R-:W-:Y:S01]  /*0c50*/  IMAD.IADD R6, R26, 0x1, -R7.reuse ;  /* 0x000000011a067824 */ /* 0x100fe200078e0a07 */
[----:B------:R-:W-:Y:S02]  /*0c60*/  SEL R14, R10, R33, !P0 ;  /* 0x000000210a0e7207 */ /* 0x000fe40004000000 */
[----:B------:R-:W-:Y:S02]  /*0c70*/  LEA R16, P5, R5, UR4, 0x2 ;  /* 0x0000000405107c11 */ /* 0x000fe4000f8a10ff */
[----:B------:R-:W-:Y:S01]  /*0c80*/  LEA.HI.X R23, R3, UR5, R20, 0x2, P3 ;  /* 0x0000000503177c11 */ /* 0x000fe200098f1414 */
[----:B------:R-:W-:Y:S01]  /*0c90*/  VIADD R20, R2, 0x600 ;  /* 0x0000060002147836 */ /* 0x000fe20000000000 */
[----:B------:R-:W-:Y:S01]  /*0ca0*/  IADD3 R25, P4, PT, R25, R14, RZ ;  /* 0x0000000e19197210 */ /* 0x000fe20007f9e0ff */
[----:B------:R-:W-:Y:S01]  /*0cb0*/  IMAD.IADD R14, R24, 0x1, -R7 ;  /* 0x00000001180e7824 */ /* 0x000fe200078e0a07 */
[----:B------:R-:W-:-:S02]  /*0cc0*/  ISETP.GE.AND P1, PT, R26, R7, PT ;  /* 0x000000071a00720c */ /* 0x000fc40003f26270 */
[----:B------:R-:W-:Y:S01]  /*0cd0*/  LEA.HI.X R17, R5, UR5, R12, 0x2, P5 ;  /* 0x0000000505117c11 */ /* 0x000fe2000a8f140c */
[----:B------:R-:W-:Y:S01]  /*0ce0*/  IMAD.IADD R5, R20, 0x1, -R7 ;  /* 0x0000000114057824 */ /* 0x000fe200078e0a07 */
[-C--:B------:R-:W-:Y:S02]  /*0cf0*/  ISETP.GE.AND P3, PT, R24, R7.reuse, PT ;  /* 0x000000071800720c */ /* 0x080fe40003f66270 */
[----:B------:R-:W-:Y:S02]  /*0d00*/  LEA R12, P6, R9, UR4, 0x2 ;  /* 0x00000004090c7c11 */ /* 0x000fe4000f8c10ff */
[----:B------:R-:W-:Y:S02]  /*0d10*/  ISETP.GE.AND P5, PT, R20, R7, PT ;  /* 0x000000071400720c */ /* 0x000fe40003fa6270 */
[----:B------:R-:W-:Y:S02]  /*0d20*/  SEL R26, R26, R6, !P1 ;  /* 0x000000061a1a7207 */ /* 0x000fe40004800000 */
[----:B------:R-:W-:-:S02]  /*0d30*/  SEL R15, R10, R33, !P1 ;  /* 0x000000210a0f7207 */ /* 0x000fc40004800000 */
[----:B------:R-:W-:Y:S02]  /*0d40*/  LEA.HI.X R13, R9, UR5, R18, 0x2, P6 ;  /* 0x00000005090d7c11 */ /* 0x000fe4000b0f1412 */
[----:B------:R-:W-:Y:S02]  /*0d50*/  SHF.R.S32.HI R4, RZ, 0x1f, R4 ;  /* 0x0000001fff047819 */ /* 0x000fe40000011404 */
[----:B------:R-:W-:Y:S01]  /*0d60*/  SEL R3, R24, R14, !P3 ;  /* 0x0000000e18037207 */ /* 0x000fe20005800000 */
[----:B------:R-:W5:Y:S01]  /*0d70*/  LDG.E R29, desc[UR6][R12.64] ;  /* 0x000000060c1d7981 */ /* 0x000f62000c1e1900 */
[----:B------:R-:W-:Y:S02]  /*0d80*/  SEL R9, R20, R5, !P5 ;  /* 0x0000000514097207 */ /* 0x000fe40006800000 */
[----:B------:R-:W-:Y:S02]  /*0d90*/  SEL R18, R10, R33, !P5 ;  /* 0x000000210a127207 */ /* 0x000fe40006800000 */
[----:B------:R-:W-:-:S02]  /*0da0*/  SHF.R.S32.HI R6, RZ, 0x1f, R6 ;  /* 0x0000001fff067819 */ /* 0x000fc40000011406 */
[----:B------:R-:W-:Y:S02]  /*0db0*/  LOP3.LUT R24, R2, 0x800, RZ, 0xfc, !PT ;  /* 0x0000080002187812 */ /* 0x000fe400078efcff */
[----:B------:R-:W-:Y:S02]  /*0dc0*/  SEL R20, R10, R33, !P3 ;  /* 0x000000210a147207 */ /* 0x000fe40005800000 */
[----:B------:R-:W-:Y:S02]  /*0dd0*/  IADD3 R26, P2, PT, R26, R15, RZ ;  /* 0x0000000f1a1a7210 */ /* 0x000fe40007f5e0ff */
[----:B------:R-:W-:Y:S02]  /*0de0*/  SEL R32, R4, RZ, P0 ;  /* 0x000000ff04207207 */ /* 0x000fe40000000000 */
[-C--:B------:R-:W-:Y:S02]  /*0df0*/  SEL R15, R11, R31.reuse, !P0 ;  /* 0x0000001f0b0f7207 */ /* 0x080fe40004000000 */
[----:B------:R-:W-:Y:S01]  /*0e00*/  IADD3 R4, P0, PT, R9, R18, RZ ;  /* 0x0000001209047210 */ /* 0x000fe20007f1e0ff */
[----:B------:R-:W-:Y:S01]  /*0e10*/  IMAD.IADD R18, R24, 0x1, -R7 ;  /* 0x0000000118127824 */ /* 0x000fe200078e0a07 */
[----:B------:R-:W-:Y:S01]  /*0e20*/  SEL R27, R11, R31, !P1 ;  /* 0x0000001f0b1b7207 */ /* 0x000fe20004800000 */
[----:B------:R-:W-:Y:S01]  /*0e30*/  IMAD.X R32, R32, 0x1, R15, P4 ;  /* 0x0000000120207824 */ /* 0x000fe200020e060f */
[----:B------:R-:W-:-:S02]  /*0e40*/  SEL R6, R6, RZ, P1 ;  /* 0x000000ff06067207 */ /* 0x000fc40000800000 */
[----:B------:R-:W-:Y:S01]  /*0e50*/  IADD3 R3, P6, PT, R3, R20, RZ ;  /* 0x0000001403037210 */ /* 0x000fe20007fde0ff */
[----:B------:R-:W-:Y:S01]  /*0e60*/  VIADD R20, R2, 0x700 ;  /* 0x0000070002147836 */ /* 0x000fe20000000000 */
[----:B------:R-:W-:Y:S01]  /*0e70*/  ISETP.GE.AND P1, PT, R24, R7, PT ;  /* 0x000000071800720c */ /* 0x000fe20003f26270 */
[----:B------:R-:W-:Y:S01]  /*0e80*/  IMAD.X R27, R6, 0x1, R27, P2 ;  /* 0x00000001061b7824 */ /* 0x000fe200010e061b */
[----:B------:R-:W-:Y:S01]  /*0e90*/  SHF.R.S32.HI R14, RZ, 0x1f, R14 ;  /* 0x0000001fff0e7819 */ /* 0x000fe2000001140e */
[----:B------:R-:W-:Y:S01]  /*0ea0*/  IMAD.IADD R9, R20, 0x1, -R7 ;  /* 0x0000000114097824 */ /* 0x000fe200078e0a07 */
[----:B------:R-:W-:Y:S02]  /*0eb0*/  SEL R15, R24, R18, !P1 ;  /* 0x00000012180f7207 */ /* 0x000fe40004800000 */
[----:B------:R-:W-:Y:S02]  /*0ec0*/  SEL R6, R10, R33, !P1 ;  /* 0x000000210a067207 */ /* 0x000fe40004800000 */
[----:B------:R-:W-:-:S02]  /*0ed0*/  SEL R14, R14, RZ, P3 ;  /* 0x000000ff0e0e7207 */ /* 0x000fc40001800000 */
[----:B------:R-:W-:Y:S02]  /*0ee0*/  SEL R19, R11, R31, !P3 ;  /* 0x0000001f0b137207 */ /* 0x000fe40005800000 */
[----:B------:R-:W-:Y:S02]  /*0ef0*/  ISETP.GE.AND P4, PT, R20, R7, PT ;  /* 0x000000071400720c */ /* 0x000fe40003f86270 */
[----:B------:R-:W-:Y:S02]  /*0f00*/  SHF.R.S32.HI R5, RZ, 0x1f, R5 ;  /* 0x0000001fff057819 */ /* 0x000fe40000011405 */
[----:B------:R-:W-:Y:S01]  /*0f10*/  IADD3 R15, P2, PT, R15, R6, RZ ;  /* 0x000000060f0f7210 */ /* 0x000fe20007f5e0ff */
[----:B------:R-:W-:Y:S01]  /*0f20*/  IMAD.X R6, R14, 0x1, R19, P6 ;  /* 0x000000010e067824 */ /* 0x000fe200030e0613 */
[----:B------:R-:W-:Y:S02]  /*0f30*/  SEL R35, R20, R9, !P4 ;  /* 0x0000000914237207 */ /* 0x000fe40006000000 */
[----:B------:R-:W-:-:S02]  /*0f40*/  SEL R20, R10, R33, !P4 ;  /* 0x000000210a147207 */ /* 0x000fc40006000000 */
[----:B------:R-:W-:Y:S02]  /*0f50*/  SEL R14, R11, R31, !P5 ;  /* 0x0000001f0b0e7207 */ /* 0x000fe40006800000 */
[----:B------:R-:W-:Y:S02]  /*0f60*/  SEL R5, R5, RZ, P5 ;  /* 0x000000ff05057207 */ /* 0x000fe40002800000 */
[----:B------:R-:W-:Y:S02]  /*0f70*/  ISETP.GE.AND P5, PT, R28, R7, PT ;  /* 0x000000071c00720c */ /* 0x000fe40003fa6270 */
[----:B------:R-:W-:Y:S01]  /*0f80*/  SHF.R.S32.HI R9, RZ, 0x1f, R9 ;  /* 0x0000001fff097819 */ /* 0x000fe20000011409 */
[----:B------:R-:W-:Y:S01]  /*0f90*/  IMAD.X R5, R5, 0x1, R14, P0 ;  /* 0x0000000105057824 */ /* 0x000fe200000e060e */
[----:B------:R-:W-:Y:S01]  /*0fa0*/  IADD3 R35, P3, PT, R35, R20, RZ ;  /* 0x0000001423237210 */ /* 0x000fe20007f7e0ff */
[----:B------:R-:W-:Y:S01]  /*0fb0*/  VIADD R20, R2, 0x900 ;  /* 0x0000090002147836 */ /* 0x000fe20000000000 */
[----:B------:R-:W-:-:S02]  /*0fc0*/  SEL R19, R28, R34, !P5 ;  /* 0x000000221c137207 */ /* 0x000fc40006800000 */
[----:B------:R-:W-:Y:S01]  /*0fd0*/  SEL R21, R9, RZ, P4 ;  /* 0x000000ff09157207 */ /* 0x000fe20002000000 */
[--C-:B------:R-:W-:Y:S01]  /*0fe0*/  IMAD.IADD R24, R20, 0x1, -R7.reuse ;  /* 0x0000000114187824 */ /* 0x100fe200078e0a07 */
[----:B------:R-:W-:Y:S02]  /*0ff0*/  SEL R14, R10, R33, !P5 ;  /* 0x000000210a0e7207 */ /* 0x000fe40006800000 */
[----:B------:R-:W-:Y:S02]  /*1000*/  SEL R28, R11, R31, !P4 ;  /* 0x0000001f0b1c7207 */ /* 0x000fe40006000000 */
[----:B------:R-:W-:Y:S02]  /*1010*/  ISETP.GE.AND P6, PT, R20, R7, PT ;  /* 0x000000071400720c */ /* 0x000fe40003fc6270 */
[----:B------:R-:W-:Y:S01]  /*1020*/  IADD3 R19, P4, PT, R19, R14, RZ ;  /* 0x0000000e13137210 */ /* 0x000fe20007f9e0ff */
[----:B------:R-:W-:Y:S01]  /*1030*/  IMAD.X R14, R21, 0x1, R28, P3 ;  /* 0x00000001150e7824 */ /* 0x000fe200018e061c */
[----:B------:R-:W-:Y:S01]  /*1040*/  SHF.R.S32.HI R18, RZ, 0x1f, R18 ;  /* 0x0000001fff127819 */ /* 0x000fe20000011412 */
[----:B------:R-:W-:Y:S01]  /*1050*/  VIADD R21, R2, 0xb00 ;  /* 0x00000b0002157836 */ /* 0x000fe20000000000 */
[----:B------:R-:W-:Y:S01]  /*1060*/  SEL R9, R10, R33, !P6 ;  /* 0x000000210a097207 */ /* 0x000fe20007000000 */
[----:B------:R0:W5:Y:S01]  /*1070*/  LDG.E R28, desc[UR6][R16.64] ;  /* 0x00000006101c7981 */ /* 0x000162000c1e1900 */
[----:B------:R-:W-:Y:S01]  /*1080*/  SEL R20, R20, R24, !P6 ;  /* 0x0000001814147207 */ /* 0x000fe20007000000 */
[----:B------:R-:W-:Y:S01]  /*1090*/  IMAD.IADD R30, R21, 0x1, -R7 ;  /* 0x00000001151e7824 */ /* 0x000fe200078e0a07 */
[----:B------:R-:W-:-:S02]  /*10a0*/  SEL R37, R11, R31, !P1 ;  /* 0x0000001f0b257207 */ /* 0x000fc40004800000 */
[----:B------:R-:W-:Y:S02]  /*10b0*/  SEL R18, R18, RZ, P1 ;  /* 0x000000ff12127207 */ /* 0x000fe40000800000 */
[----:B------:R-:W-:Y:S02]  /*10c0*/  LOP3.LUT R36, R2, 0xc00, RZ, 0xfc, !PT ;  /* 0x00000c0002247812 */ /* 0x000fe400078efcff */
[C---:B------:R-:W-:Y:S01]  /*10d0*/  ISETP.GE.AND P3, PT, R21.reuse, R7, PT ;  /* 0x000000071500720c */ /* 0x040fe20003f66270 */
[----:B------:R-:W-:Y:S01]  /*10e0*/  IMAD.X R18, R18, 0x1, R37, P2 ;  /* 0x0000000112127824 */ /* 0x000fe200010e0625 */
[----:B------:R-:W-:Y:S01]  /*10f0*/  IADD3 R20, P0, PT, R20, R9, RZ ;  /* 0x0000000914147210 */ /* 0x000fe20007f1e0ff */
[C---:B0-----:R-:W-:Y:S01]  /*1100*/  IMAD.IADD R16, R36.reuse, 0x1, -R7 ;  /* 0x0000000124107824 */ /* 0x041fe200078e0a07 */
[----:B------:R0:W5:Y:S01]  /*1110*/  LDG.E R9, desc[UR6][R22.64] ;  /* 0x0000000616097981 */ /* 0x000162000c1e1900 */
[----:B------:R-:W-:Y:S02]  /*1120*/  SEL R21, R21, R30, !P3 ;  /* 0x0000001e15157207 */ /* 0x000fe40005800000 */
[----:B------:R-:W-:-:S02]  /*1130*/  ISETP.GE.AND P2, PT, R36, R7, PT ;  /* 0x000000072400720c */ /* 0x000fc40003f46270 */
[----:B------:R-:W-:Y:S02]  /*1140*/  SHF.R.S32.HI R24, RZ, 0x1f, R24 ;  /* 0x0000001fff187819 */ /* 0x000fe40000011418 */
[----:B------:R-:W-:Y:S02]  /*1150*/  SHF.R.S32.HI R34, RZ, 0x1f, R34 ;  /* 0x0000001fff227819 */ /* 0x000fe40000011422 */
[----:B0-----:R-:W-:Y:S02]  /*1160*/  SEL R22, R10, R33, !P3 ;  /* 0x000000210a167207 */ /* 0x001fe40005800000 */
[----:B------:R-:W-:Y:S02]  /*1170*/  SEL R23, R36, R16, !P2 ;  /* 0x0000001024177207 */ /* 0x000fe40005000000 */
[----:B------:R-:W-:Y:S02]  /*1180*/  IADD3 R21, P1, PT, R21, R22, RZ ;  /* 0x0000001615157210 */ /* 0x000fe40007f3e0ff */
[----:B------:R-:W-:-:S02]  /*1190*/  SEL R36, R11, R31, !P6 ;  /* 0x0000001f0b247207 */ /* 0x000fc40007000000 */
[----:B------:R-:W-:Y:S02]  /*11a0*/  SEL R17, R24, RZ, P6 ;  /* 0x000000ff18117207 */ /* 0x000fe40003000000 */
[----:B------:R-:W-:Y:S02]  /*11b0*/  SEL R22, R34, RZ, P5 ;  /* 0x000000ff22167207 */ /* 0x000fe40002800000 */
[----:B------:R-:W-:Y:S01]  /*11c0*/  SEL R13, R11, R31, !P5 ;  /* 0x0000001f0b0d7207 */ /* 0x000fe20006800000 */
[----:B------:R-:W-:Y:S01]  /*11d0*/  IMAD.X R17, R17, 0x1, R36, P0 ;  /* 0x0000000111117824 */ /* 0x000fe200000e0624 */
[----:B------:R-:W-:-:S03]  /*11e0*/  LEA R24, P0, R25, UR4, 0x2 ;  /* 0x0000000419187c11 */ /* 0x000fc6000f8010ff */
[----:B------:R-:W-:Y:S01]  /*11f0*/  IMAD.X R22, R22, 0x1, R13, P4 ;  /* 0x0000000116167824 */ /* 0x000fe200020e060d */
[----:B------:R-:W-:Y:S02]  /*1200*/  LEA R36, P4, R26, UR4, 0x2 ;  /* 0x000000041a247c11 */ /* 0x000fe4000f8810ff */
[----:B------:R-:W-:Y:S01]  /*1210*/  SEL R12, R10, R33, !P2 ;  /* 0x000000210a0c7207 */ /* 0x000fe20005000000 */
[----:B------:R-:W-:Y:S01]  /*1220*/  VIADD R34, R2, 0xd00 ;  /* 0x00000d0002227836 */ /* 0x000fe20000000000 */
[----:B------:R-:W-:Y:S02]  /*1230*/  LEA.HI.X R25, R25, UR5, R32, 0x2, P0 ;  /* 0x0000000519197c11 */ /* 0x000fe400080f1420 */
[----:B------:R-:W-:Y:S02]  /*1240*/  LEA.HI.X R37, R26, UR5, R27, 0x2, P4 ;  /* 0x000000051a257c11 */ /* 0x000fe4000a0f141b */
[----:B------:R-:W-:Y:S02]  /*1250*/  LEA R26, P0, R3, UR4, 0x2 ;  /* 0x00000004031a7c11 */ /* 0x000fe4000f8010ff */
[----:B------:R-:W-:-:S02]  /*1260*/  IADD3 R23, P5, PT, R23, R12, RZ ;  /* 0x0000000c17177210 */ /* 0x000fc40007fbe0ff */
[----:B------:R-:W-:Y:S01]  /*1270*/  LEA R12, P4, R4, UR4, 0x2 ;  /* 0x00000004040c7c11 */ /* 0x000fe2000f8810ff */
[C---:B------:R-:W-:Y:S01]  /*1280*/  IMAD.IADD R32, R34.reuse, 0x1, -R7 ;  /* 0x0000000122207824 */ /* 0x040fe200078e0a07 */
[----:B------:R-:W-:Y:S02]  /*1290*/  LEA.HI.X R27, R3, UR5, R6, 0x2, P0 ;  /* 0x00000005031b7c11 */ /* 0x000fe400080f1406 */
[----:B------:R0:W5:Y:S01]  /*12a0*/  LDG.E R6, desc[UR6][R24.64] ;  /* 0x0000000618067981 */ /* 0x000162000c1e1900 */
[----:B------:R-:W-:Y:S02]  /*12b0*/  ISETP.GE.AND P6, PT, R34, R7, PT ;  /* 0x000000072200720c */ /* 0x000fe40003fc6270 */
[----:B------:R-:W-:Y:S02]  /*12c0*/  LEA.HI.X R13, R4, UR5, R5, 0x2, P4 ;  /* 0x00000005040d7c11 */ /* 0x000fe4000a0f1405 */
[----:B------:R-:W-:Y:S01]  /*12d0*/  SHF.R.S32.HI R30, RZ, 0x1f, R30 ;  /* 0x0000001fff1e7819 */ /* 0x000fe2000001141e */
[----:B------:R1:W5:Y:S01]  /*12e0*/  LDG.E R4, desc[UR6][R26.64] ;  /* 0x000000061a047981 */ /* 0x000362000c1e1900 */
[----:B0-----:R-:W-:Y:S01]  /*12f0*/  VIADD R24, R2, 0xe00 ;  /* 0x00000e0002187836 */ /* 0x001fe20000000000 */
[----:B------:R-:W-:-:S02]  /*1300*/  SEL R25, R34, R32, !P6 ;  /* 0x0000002022197207 */ /* 0x000fc40007000000 */
[----:B------:R0:W5:Y:S01]  /*1310*/  LDG.E R3, desc[UR6][R12.64] ;  /* 0x000000060c037981 */ /* 0x000162000c1e1900 */
[C---:B------:R-:W-:Y:S01]  /*1320*/  IMAD.IADD R34, R24.reuse, 0x1, -R7 ;  /* 0x0000000118227824 */ /* 0x040fe200078e0a07 */
[C---:B------:R-:W-:Y:S02]  /*1330*/  ISETP.GE.AND P0, PT, R24.reuse, R7, PT ;  /* 0x000000071800720c */ /* 0x040fe40003f06270 */
[----:B------:R2:W5:Y:S01]  /*1340*/  LDG.E R5, desc[UR6][R36.64] ;  /* 0x0000000624057981 */ /* 0x000562000c1e1900 */
[----:B------:R-:W-:Y:S02]  /*1350*/  SHF.R.S32.HI R32, RZ, 0x1f, R32 ;  /* 0x0000001fff207819 */ /* 0x000fe40000011420 */
[----:B-1----:R-:W-:Y:S02]  /*1360*/  SEL R27, R24, R34, !P0 ;  /* 0x00000022181b7207 */ /* 0x002fe40004000000 */
[CC--:B0-----:R-:W-:Y:S02]  /*1370*/  SEL R12, R10.reuse, R33.reuse, !P6 ;  /* 0x000000210a0c7207 */ /* 0x0c1fe40007000000 */
[----:B------:R-:W-:-:S02]  /*1380*/  SEL R24, R10, R33, !P0 ;  /* 0x000000210a187207 */ /* 0x000fc40004000000 */
[----:B------:R-:W-:Y:S02]  /*1390*/  IADD3 R25, P4, PT, R25, R12, RZ ;  /* 0x0000000c19197210 */ /* 0x000fe40007f9e0ff */
[CC--:B--2---:R-:W-:Y:S02]  /*13a0*/  SEL R37, R11.reuse, R31.reuse, !P3 ;  /* 0x0000001f0b257207 */ /* 0x0c4fe40005800000 */
[----:B------:R-:W-:Y:S02]  /*13b0*/  SEL R30, R30, RZ, P3 ;  /* 0x000000ff1e1e7207 */ /* 0x000fe40001800000 */
[----:B------:R-:W-:Y:S02]  /*13c0*/  SEL R32, R32, RZ, P6 ;  /* 0x000000ff20207207 */ /* 0x000fe40003000000 */
[----:B------:R-:W-:Y:S02]  /*13d0*/  SEL R13, R11, R31, !P6 ;  /* 0x0000001f0b0d7207 */ /* 0x000fe40007000000 */
[----:B------:R-:W-:-:S02]  /*13e0*/  SHF.R.S32.HI R34, RZ, 0x1f, R34 ;  /* 0x0000001fff227819 */ /* 0x000fc40000011422 */
[----:B------:R-:W-:Y:S01]  /*13f0*/  IADD3 R27, P3, PT, R27, R24, RZ ;  /* 0x000000181b1b7210 */ /* 0x000fe20007f7e0ff */
[----:B------:R-:W-:Y:S01]  /*1400*/  IMAD.X R24, R30, 0x1, R37, P1 ;  /* 0x000000011e187824 */ /* 0x000fe200008e0625 */
[----:B------:R-:W-:Y:S01]  /*1410*/  SEL R30, R34, RZ, P0 ;  /* 0x000000ff221e7207 */ /* 0x000fe20000000000 */
[----:B------:R-:W-:Y:S01]  /*1420*/  IMAD.X R32, R32, 0x1, R13, P4 ;  /* 0x0000000120207824 */ /* 0x000fe200020e060d */
[----:B------:R-:W-:Y:S02]  /*1430*/  SEL R13, R11, R31, !P0 ;  /* 0x0000001f0b0d7207 */ /* 0x000fe40004000000 */
[C---:B------:R-:W-:Y:S02]  /*1440*/  LEA R12, P0, R35.reuse, UR4, 0x2 ;  /* 0x00000004230c7c11 */ /* 0x040fe4000f8010ff */
[----:B------:R-:W-:Y:S01]  /*1450*/  SHF.R.S32.HI R16, RZ, 0x1f, R16 ;  /* 0x0000001fff107819 */ /* 0x000fe20000011410 */
[----:B------:R-:W-:Y:S01]  /*1460*/  IMAD.X R30, R30, 0x1, R13, P3 ;  /* 0x000000011e1e7824 */ /* 0x000fe200018e060d */
[----:B------:R-:W-:-:S02]  /*1470*/  LEA.HI.X R13, R35, UR5, R14, 0x2, P0 ;  /* 0x00000005230d7c11 */ /* 0x000fc400080f140e */
[----:B------:R-:W-:Y:S02]  /*1480*/  SEL R16, R16, RZ, P2 ;  /* 0x000000ff10107207 */ /* 0x000fe40001000000 */
[----:B------:R-:W-:Y:S01]  /*1490*/  SEL R37, R11, R31, !P2 ;  /* 0x0000001f0b257207 */ /* 0x000fe20005000000 */
[----:B------:R-:W-:Y:S01]  /*14a0*/  VIADD R34, R2, 0xf00 ;  /* 0x00000f0002227836 */ /* 0x000fe20000000000 */
[C---:B------:R-:W-:Y:S01]  /*14b0*/  LEA R14, P0, R15.reuse, UR4, 0x2 ;  /* 0x000000040f0e7c11 */ /* 0x040fe2000f8010ff */
[----:B------:R1:W5:Y:S02]  /*14c0*/  LDG.E R12, desc[UR6][R12.64] ;  /* 0x000000060c0c7981 */ /* 0x000364000c1e1900 */
[----:B------:R-:W-:Y:S01]  /*14d0*/  IMAD.X R26, R16, 0x1, R37, P5 ;  /* 0x00000001101a7824 */ /* 0x000fe200028e0625 */
[----:B------:R-:W-:Y:S02]  /*14e0*/  LEA.HI.X R15, R15, UR5, R18, 0x2, P0 ;  /* 0x000000050f0f7c11 */ /* 0x000fe400080f1412 */
[----:B------:R-:W-:-:S02]  /*14f0*/  LEA R18, P0, R19, UR4, 0x2 ;  /* 0x0000000413127c11 */ /* 0x000fc4000f8010ff */
[C---:B------:R-:W-:Y:S02]  /*1500*/  LEA R16, P1, R20.reuse, UR4, 0x2 ;  /* 0x0000000414107c11 */ /* 0x040fe4000f8210ff */
[----:B------:R-:W-:Y:S02]  /*1510*/  LEA.HI.X R19, R19, UR5, R22, 0x2, P0 ;  /* 0x0000000513137c11 */ /* 0x000fe400080f1416 */
[----:B------:R-:W-:Y:S02]  /*1520*/  LEA.HI.X R17, R20, UR5, R17, 0x2, P1 ;  /* 0x0000000514117c11 */ /* 0x000fe400088f1411 */
[----:B------:R-:W-:Y:S01]  /*1530*/  LEA R22, P0, R23, UR4, 0x2 ;  /* 0x0000000417167c11 */ /* 0x000fe2000f8010ff */
[----:B------:R1:W5:Y:S01]  /*1540*/  LDG.E R18, desc[UR6][R18.64] ;  /* 0x0000000612127981 */ /* 0x000362000c1e1900 */
[----:B------:R-:W-:Y:S02]  /*1550*/  LEA R20, P1, R21, UR4, 0x2 ;  /* 0x0000000415147c11 */ /* 0x000fe4000f8210ff */
[----:B------:R-:W-:Y:S01]  /*1560*/  LEA.HI.X R23, R23, UR5, R26, 0x2, P0 ;  /* 0x0000000517177c11 */ /* 0x000fe200080f141a */
[----:B------:R1:W5:Y:S01]  /*1570*/  LDG.E R16, desc[UR6][R16.64] ;  /* 0x0000000610107981 */ /* 0x000362000c1e1900 */
[----:B------:R-:W-:-:S02]  /*1580*/  LEA.HI.X R21, R21, UR5, R24, 0x2, P1 ;  /* 0x0000000515157c11 */ /* 0x000fc400088f1418 */
[----:B------:R-:W-:Y:S01]  /*1590*/  LEA R26, P0, R27, UR4, 0x2 ;  /* 0x000000041b1a7c11 */ /* 0x000fe2000f8010ff */
[----:B------:R1:W5:Y:S01]  /*15a0*/  LDG.E R22, desc[UR6][R22.64] ;  /* 0x0000000616167981 */ /* 0x000362000c1e1900 */
[----:B------:R-:W-:Y:S02]  /*15b0*/  LEA R24, P1, R25, UR4, 0x2 ;  /* 0x0000000419187c11 */ /* 0x000fe4000f8210ff */
[----:B------:R-:W-:Y:S01]  /*15c0*/  LEA.HI.X R27, R27, UR5, R30, 0x2, P0 ;  /* 0x000000051b1b7c11 */ /* 0x000fe200080f141e */
[C---:B------:R-:W-:Y:S01]  /*15d0*/  IMAD.IADD R30, R34.reuse, 0x1, -R7 ;  /* 0x00000001221e7824 */ /* 0x040fe200078e0a07 */
[----:B------:R-:W-:Y:S01]  /*15e0*/  LEA.HI.X R25, R25, UR5, R32, 0x2, P1 ;  /* 0x0000000519197c11 */ /* 0x000fe200088f1420 */
[----:B------:R1:W5:Y:S01]  /*15f0*/  LDG.E R20, desc[UR6][R20.64] ;  /* 0x0000000614147981 */ /* 0x000362000c1e1900 */
[C---:B------:R-:W-:Y:S02]  /*1600*/  ISETP.GE.AND P1, PT, R34.reuse, R7, PT ;  /* 0x000000072200720c */ /* 0x040fe40003f26270 */
[----:B------:R-:W-:Y:S01]  /*1610*/  SHF.R.S32.HI R32, RZ, 0x1f, R30 ;  /* 0x0000001fff207819 */ /* 0x000fe2000001141e */
[----:B------:R1:W5:Y:S01]  /*1620*/  LDG.E R24, desc[UR6][R24.64] ;  /* 0x0000000618187981 */ /* 0x000362000c1e1900 */
[----:B------:R-:W-:-:S02]  /*1630*/  SEL R34, R34, R30, !P1 ;  /* 0x0000001e22227207 */ /* 0x000fc40004800000 */
[----:B------:R-:W-:Y:S01]  /*1640*/  SEL R35, R10, R33, !P1 ;  /* 0x000000210a237207 */ /* 0x000fe20004800000 */
[----:B------:R1:W5:Y:S01]  /*1650*/  LDG.E R26, desc[UR6][R26.64] ;  /* 0x000000061a1a7981 */ /* 0x000362000c1e1900 */
[----:B------:R-:W-:Y:S02]  /*1660*/  SEL R32, R32, RZ, P1 ;  /* 0x000000ff20207207 */ /* 0x000fe40000800000 */
[----:B------:R-:W-:Y:S02]  /*1670*/  IADD3 R30, P0, PT, R34, R35, RZ ;  /* 0x00000023221e7210 */ /* 0x000fe40007f1e0ff */
[----:B------:R-:W-:-:S05]  /*1680*/  SEL R35, R11, R31, !P1 ;  /* 0x0000001f0b237207 */ /* 0x000fca0004800000 */
[----:B------:R-:W-:Y:S01]  /*1690*/  IMAD.X R35, R32, 0x1, R35, P0 ;  /* 0x0000000120237824 */ /* 0x000fe200000e0623 */
[----:B------:R-:W-:-:S04]  /*16a0*/  LEA R34, P0, R30, UR4, 0x2 ;  /* 0x000000041e227c11 */ /* 0x000fc8000f8010ff */
[----:B------:R-:W-:Y:S02]  /*16b0*/  LEA.HI.X R35, R30, UR5, R35, 0x2, P0 ;  /* 0x000000051e237c11 */ /* 0x000fe400080f1423 */
[----:B------:R-:W-:-:S03]  /*16c0*/  LOP3.LUT R30, R2, 0x1000, RZ, 0xfc, !PT ;  /* 0x00001000021e7812 */ /* 0x000fc600078efcff */
[----:B------:R1:W5:Y:S01]  /*16d0*/  LDG.E R34, desc[UR6][R34.64] ;  /* 0x0000000622227981 */ /* 0x000362000c1e1900 */
[----:B------:R-:W-:-:S04]  /*16e0*/  ISETP.GE.AND P1, PT, R30, R7, PT ;  /* 0x000000071e00720c */ /* 0x000fc80003f26270 */
[----:B------:R-:W-:Y:S01]  /*16f0*/  SEL R33, R10, R33, !P1 ;  /* 0x000000210a217207 */ /* 0x000fe20004800000 */
[----:B------:R-:W-:-:S05]  /*1700*/  IMAD.IADD R10, R30, 0x1, -R7 ;  /* 0x000000011e0a7824 */ /* 0x000fca00078e0a07 */
[----:B------:R-:W-:Y:S02]  /*1710*/  SEL R30, R30, R10, !P1 ;  /* 0x0000000a1e1e7207 */ /* 0x000fe40004800000 */
[----:B------:R-:W-:Y:S02]  /*1720*/  SHF.R.S32.HI R10, RZ, 0x1f, R10 ;  /* 0x0000001fff0a7819 */ /* 0x000fe4000001140a */
[----:B------:R-:W-:Y:S02]  /*1730*/  SEL R11, R11, R31, !P1 ;  /* 0x0000001f0b0b7207 */ /* 0x000fe40004800000 */
[----:B------:R-:W-:Y:S02]  /*1740*/  IADD3 R33, P0, PT, R30, R33, RZ ;  /* 0x000000211e217210 */ /* 0x000fe40007f1e0ff */
[----:B------:R-:W-:-:S05]  /*1750*/  SEL R10, R10, RZ, P1 ;  /* 0x000000ff0a0a7207 */ /* 0x000fca0000800000 */
[----:B------:R-:W-:Y:S01]  /*1760*/  IMAD.X R30, R10, 0x1, R11, P0 ;  /* 0x000000010a1e7824 */ /* 0x000fe200000e060b */
[----:B------:R-:W-:-:S04]  /*1770*/  LEA R10, P0, R33, UR4, 0x2 ;  /* 0x00000004210a7c11 */ /* 0x000fc8000f8010ff */
[----:B------:R-:W-:Y:S02]  /*1780*/  LEA.HI.X R11, R33, UR5, R30, 0x2, P0 ;  /* 0x00000005210b7c11 */ /* 0x000fe400080f141e */
[----:B------:R1:W5:Y:S04]  /*1790*/  LDG.E R30, desc[UR6][R14.64] ;  /* 0x000000060e1e7981 */ /* 0x000368000c1e1900 */
[----:B------:R1:W5:Y:S03]  /*17a0*/  LDG.E R31, desc[UR6][R10.64] ;  /* 0x000000060a1f7981 */ /* 0x000366000c1e1900 */
.L_x_2:
[----:B01----:R-:W0:Y:S01]  /*17b0*/  S2R R11, SR_CgaCtaId ;  /* 0x00000000000b7919 */ /* 0x003e220000008800 */
[----:B------:R-:W-:-:S04]  /*17c0*/  MOV R10, 0x400 ;  /* 0x00000400000a7802 */ /* 0x000fc80000000f00 */
[----:B0-----:R-:W-:-:S05]  /*17d0*/  LEA R10, R11, R10, 0x18 ;  /* 0x0000000a0b0a7211 */ /* 0x001fca00078ec0ff */
[----:B------:R-:W-:-:S05]  /*17e0*/  IMAD R11, R2, 0x4, R10 ;  /* 0x00000004020b7824 */ /* 0x000fca00078e020a */
[----:B-----5:R-:W-:Y:S04]  /*17f0*/  STS [R11], R9 ;  /* 0x000000090b007388 */ /* 0x020fe80000000800 */
[----:B------:R-:W-:Y:S04]  /*1800*/  STS [R11+0x400], R28 ;  /* 0x0004001c0b007388 */ /* 0x000fe80000000800 */
[----:B------:R-:W-:Y:S04]  /*1810*/  STS [R11+0x800], R29 ;  /* 0x0008001d0b007388 */ /* 0x000fe80000000800 */
[----:B------:R-:W-:Y:S04]  /*1820*/  STS [R11+0xc00], R6 ;  /* 0x000c00060b007388 */ /* 0x000fe80000000800 */
[----:B------:R-:W-:Y:S04]  /*1830*/  STS [R11+0x1000], R5 ;  /* 0x001000050b007388 */ /* 0x000fe80000000800 */
[----:B------:R0:W-:Y:S04]  /*1840*/  STS [R11+0x1400], R4 ;  /* 0x001400040b007388 */ /* 0x0001e80000000800 */
        /* <DEDUP_REMOVED lines=10> */
[----:B------:R2:W-:Y:S01]  /*18f0*/  STS [R11+0x4000], R31 ;  /* 0x0040001f0b007388 */ /* 0x0005e20000000800 */
[----:B------:R-:W-:Y:S01]  /*1900*/  BAR.SYNC.DEFER_BLOCKING 0x0 ;  /* 0x0000000000007b1d */ /* 0x000fe20000010000 */
[----:B0-----:R-:W-:-:S07]  /*1910*/  IMAD R4, R2, 0x11, RZ ;  /* 0x0000001102047824 */ /* 0x001fce00078e02ff */
[----:B------:R-:W-:Y:S01]  /*1920*/  PREEXIT ;  /* 0x000000000000782d */ /* 0x000fe20000000000 */
[----:B-1----:R-:W-:Y:S01]  /*1930*/  IMAD.IADD R3, R7, 0x1, R8 ;  /* 0x0000000107037824 */ /* 0x002fe200078e0208 */
[----:B------:R-:W-:Y:S04]  /*1940*/  BSSY.RECONVERGENT B0, `(.L_x_3) ;  /* 0x0000017000007945 */ /* 0x000fe80003800200 */
[----:B------:R-:W-:Y:S01]  /*1950*/  VIMNMX R5, PT, PT, R3, R4, PT ;  /* 0x0000000403057248 */ /* 0x000fe20003fe0100 */
[----:B------:R-:W-:-:S03]  /*1960*/  IMAD R4, R7, 0x4, R10 ;  /* 0x0000000407047824 */ /* 0x000fc600078e020a */
[C---:B------:R-:W-:Y:S01]  /*1970*/  ISETP.GE.AND P0, PT, R5.reuse, R8, PT ;  /* 0x000000080500720c */ /* 0x040fe20003f06270 */
[----:B------:R-:W-:Y:S01]  /*1980*/  IMAD.IADD R8, R5, 0x1, -R8 ;  /* 0x0000000105087824 */ /* 0x000fe200078e0a08 */
[----:B------:R-:W-:-:S04]  /*1990*/  VIMNMX R6, PT, PT, R7, R5, PT ;  /* 0x0000000507067248 */ /* 0x000fc80003fe0100 */
[----:B------:R-:W-:-:S04]  /*19a0*/  SEL R8, R8, RZ, P0 ;  /* 0x000000ff08087207 */ /* 0x000fc80000000000 */
[----:B------:R-:W-:-:S13]  /*19b0*/  ISETP.GE.AND P0, PT, R8, R6, PT ;  /* 0x000000060800720c */ /* 0x000fda0003f06270 */
[----:B--2---:R-:W-:Y:S05]  /*19c0*/  @P0 BRA `(.L_x_4) ;  /* 0x0000000000380947 */ /* 0x004fea0003800000 */
.L_x_5:
[----:B------:R-:W-:-:S05]  /*19d0*/  IMAD.IADD R9, R6, 0x1, -R8 ;  /* 0x0000000106097824 */ /* 0x000fca00078e0a08 */
[----:B------:R-:W-:-:S04]  /*19e0*/  LEA.HI R9, R9, R9, RZ, 0x1 ;  /* 0x0000000909097211 */ /* 0x000fc800078f08ff */
[----:B------:R-:W-:-:S04]  /*19f0*/  LEA.HI.SX32 R9, R9, R8, 0x1f ;  /* 0x0000000809097211 */ /* 0x000fc800078ffaff */
[----:B------:R-:W-:Y:S01]  /*1a00*/  LOP3.LUT R12, RZ, R9, RZ, 0x33, !PT ;  /* 0x00000009ff0c7212 */ /* 0x000fe200078e33ff */
[----:B------:R-:W-:-:S04]  /*1a10*/  IMAD R11, R9, 0x4, R10 ;  /* 0x00000004090b7824 */ /* 0x000fc800078e020a */
[----:B------:R-:W-:Y:S02]  /*1a20*/  IMAD.IADD R13, R5, 0x1, R12 ;  /* 0x00000001050d7824 */ /* 0x000fe400078e020c */
[----:B------:R-:W-:Y:S02]  /*1a30*/  LDS R11, [R11] ;  /* 0x000000000b0b7984 */ /* 0x000fe40000000800 */
[----:B------:R-:W-:-:S05]  /*1a40*/  IMAD R13, R13, 0x4, R4 ;  /* 0x000000040d0d7824 */ /* 0x000fca00078e0204 */
[----:B------:R-:W0:Y:S02]  /*1a50*/  LDS R12, [R13] ;  /* 0x000000000d0c7984 */ /* 0x000e240000000800 */
[----:B0-----:R-:W-:-:S04]  /*1a60*/  ISETP.GT.AND P0, PT, R12, R11, PT ;  /* 0x0000000b0c00720c */ /* 0x001fc80003f04270 */
[----:B------:R-:W-:-:S09]  /*1a70*/  SEL R6, R9, R6, P0 ;  /* 0x0000000609067207 */ /* 0x000fd20000000000 */
[----:B------:R-:W-:-:S05]  /*1a80*/  @!P0 VIADD R8, R9, 0x1 ;  /* 0x0000000109088836 */ /* 0x000fca0000000000 */
[----:B------:R-:W-:-:S13]  /*1a90*/  ISETP.GE.AND P0, PT, R8, R6, PT ;  /* 0x000000060800720c */ /* 0x000fda0003f06270 */
[----:B------:R-:W-:Y:S05]  /*1aa0*/  @!P0 BRA `(.L_x_5) ;  /* 0xfffffffc00c88947 */ /* 0x000fea000383ffff */
.L_x_4:
[----:B------:R-:W-:Y:S05]  /*1ab0*/  BSYNC.RECONVERGENT B0 ;  /* 0x0000000000007941 */ /* 0x000fea0003800200 */
.L_x_3:
[----:B------:R-:W-:Y:S01]  /*1ac0*/  IMAD.IADD R6, R5, 0x1, -R8 ;  /* 0x0000000105067824 */ /* 0x000fe200078e0a08 */
[----:B------:R-:W-:Y:S01]  /*1ad0*/  PLOP3.LUT P0, PT, PT, PT, PT, 0x8, 0x80 ;  /* 0x000000000080781c */ /* 0x000fe20003f0e170 */
[----:B------:R-:W-:Y:S02]  /*1ae0*/  IMAD R13, R8, 0x4, R10 ;  /* 0x00000004080d7824 */ /* 0x000fe400078e020a */
[----:B------:R-:W-:Y:S02]  /*1af0*/  IMAD R9, R6, 0x4, R4 ;  /* 0x0000000406097824 */ /* 0x000fe400078e0204 */
[----:B------:R-:W-:Y:S01]  /*1b00*/  IMAD.IADD R14, R7, 0x1, R6 ;  /* 0x00000001070e7824 */ /* 0x000fe200078e0206 */
[----:B------:R-:W-:Y:S03]  /*1b10*/  LDS R4, [R13] ;  /* 0x000000000d047984 */ /* 0x000fe60000000800 */
[C---:B------:R-:W-:Y:S01]  /*1b20*/  VIADD R12, R14.reuse, 0x1 ;  /* 0x000000010e0c7836 */ /* 0x040fe20000000000 */
[----:B------:R-:W0:Y:S01]  /*1b30*/  LDS R5, [R9] ;  /* 0x0000000009057984 */ /* 0x000e220000000800 */
[----:B------:R-:W-:-:S13]  /*1b40*/  ISETP.GE.AND P2, PT, R14, R3, PT ;  /* 0x000000030e00720c */ /* 0x000fda0003f46270 */
[----:B0-----:R-:W-:-:S04]  /*1b50*/  @!P2 ISETP.GT.AND P1, PT, R5, R4, PT ;  /* 0x000000040500a20c */ /* 0x001fc80003f24270 */
[----:B------:R-:W-:-:S04]  /*1b60*/  @!P2 ISETP.GE.OR P0, PT, R8, R7, P1 ;  /* 0x000000070800a20c */ /* 0x000fc80000f06670 */
[----:B------:R-:W-:-:S09]  /*1b70*/  SEL R6, R5, R4, P0 ;  /* 0x0000000405067207 */ /* 0x000fd20000000000 */
[----:B------:R0:W-:Y:S01]  /*1b80*/  @P0 LDS R5, [R9+0x4] ;  /* 0x0000040009050984 */ /* 0x0001e20000000800 */
[----:B------:R-:W-:Y:S02]  /*1b90*/  @!P0 IMAD.MOV R12, RZ, RZ, R14 ;  /* 0x000000ffff0c8224 */ /* 0x000fe400078e020e */
[----:B------:R-:W-:Y:S01]  /*1ba0*/  VIADD R14, R8, 0x1 ;  /* 0x00000001080e7836 */ /* 0x000fe20000000000 */
[----:B------:R-:W1:Y:S01]  /*1bb0*/  @!P0 LDS R4, [R13+0x4] ;  /* 0x000004000d048984 */ /* 0x000e620000000800 */
[----:B------:R-:W-:Y:S01]  /*1bc0*/  @P0 IMAD.MOV R14, RZ, RZ, R8 ;  /* 0x000000ffff0e0224 */ /* 0x000fe200078e0208 */
[----:B------:R-:W-:Y:S02]  /*1bd0*/  ISETP.GE.AND P1, PT, R12, R3, PT ;  /* 0x000000030c00720c */ /* 0x000fe40003f26270 */
[----:B------:R-:W-:Y:S01]  /*1be0*/  PLOP3.LUT P0, PT, PT, PT, PT, 0x8, 0x80 ;  /* 0x000000000080781c */ /* 0x000fe20003f0e170 */
[----:B------:R-:W-:Y:S02]  /*1bf0*/  VIADD R11, R14, 0x1 ;  /* 0x000000010e0b7836 */ /* 0x000fe40000000000 */
[----:B0-----:R-:W-:-:S08]  /*1c00*/  VIADD R9, R12, 0x1 ;  /* 0x000000010c097836 */ /* 0x001fd00000000000 */
[----:B-1----:R-:W-:-:S04]  /*1c10*/  @!P1 ISETP.GT.AND P2, PT, R5, R4, PT ;  /* 0x000000040500920c */ /* 0x002fc80003f44270 */
[----:B------:R-:W-:-:S04]  /*1c20*/  @!P1 ISETP.GE.OR P0, PT, R14, R7, P2 ;  /* 0x000000070e00920c */ /* 0x000fc80001706670 */
[----:B------:R-:W-:-:S09]  /*1c30*/  SEL R8, R5, R4, P0 ;  /* 0x0000000405087207 */ /* 0x000fd20000000000 */
[----:B------:R-:W-:Y:S02]  /*1c40*/  @P0 IMAD.MOV R11, RZ, RZ, R14 ;  /* 0x000000ffff0b0224 */ /* 0x000fe400078e020e */
[----:B------:R-:W-:Y:S02]  /*1c50*/  @!P0 IMAD.MOV R9, RZ, RZ, R12 ;  /* 0x000000ffff098224 */ /* 0x000fe400078e020c */
[--C-:B------:R-:W-:Y:S02]  /*1c60*/  @!P0 IMAD R12, R11, 0x4, R10.reuse ;  /* 0x000000040b0c8824 */ /* 0x100fe400078e020a */
[C---:B------:R-:W-:Y:S01]  /*1c70*/  @P0 IMAD R13, R9.reuse, 0x4, R10 ;  /* 0x00000004090d0824 */ /* 0x040fe200078e020a */
[----:B------:R-:W-:Y:S01]  /*1c80*/  ISETP.GE.AND P1, PT, R9, R3, PT ;  /* 0x000000030900720c */ /* 0x000fe20003f26270 */
[----:B------:R-:W-:Y:S01]  /*1c90*/  VIADD R15, R11, 0x1 ;  /* 0x000000010b0f7836 */ /* 0x000fe20000000000 */
[----:B------:R-:W-:Y:S01]  /*1ca0*/  @!P0 LDS R4, [R12] ;  /* 0x000000000c048984 */ /* 0x000fe20000000800 */
[----:B------:R-:W-:-:S03]  /*1cb0*/  VIADD R14, R9, 0x1 ;  /* 0x00000001090e7836 */ /* 0x000fc60000000000 */
[----:B------:R-:W0:Y:S01]  /*1cc0*/  @P0 LDS R5, [R13] ;  /* 0x000000000d050984 */ /* 0x000e220000000800 */
[----:B------:R-:W-:-:S06]  /*1cd0*/  PLOP3.LUT P0, PT, PT, PT, PT, 0x8, 0x80 ;  /* 0x000000000080781c */ /* 0x000fcc0003f0e170 */
[----:B0-----:R-:W-:-:S04]  /*1ce0*/  @!P1 ISETP.GT.AND P2, PT, R5, R4, PT ;  /* 0x000000040500920c */ /* 0x001fc80003f44270 */
[----:B------:R-:W-:-:S13]  /*1cf0*/  @!P1 ISETP.GE.OR P0, PT, R11, R7, P2 ;  /* 0x000000070b00920c */ /* 0x000fda0001706670 */
[----:B------:R-:W-:Y:S02]  /*1d00*/  @P0 IMAD.MOV R15, RZ, RZ, R11 ;  /* 0x000000ffff0f0224 */ /* 0x000fe400078e020b */
[----:B------:R-:W-:Y:S01]  /*1d10*/  @!P0 IMAD.MOV R14, RZ, RZ, R9 ;  /* 0x000000ffff0e8224 */ /* 0x000fe200078e0209 */
[----:B------:R-:W-:Y:S01]  /*1d20*/  SEL R9, R5, R4, P0 ;  /* 0x0000000405097207 */ /* 0x000fe20000000000 */
[C-C-:B------:R-:W-:Y:S02]  /*1d30*/  @!P0 IMAD R11, R15.reuse, 0x4, R10.reuse ;  /* 0x000000040f0b8824 */ /* 0x140fe400078e020a */
[C---:B------:R-:W-:Y:S01]  /*1d40*/  @P0 IMAD R12, R14.reuse, 0x4, R10 ;  /* 0x000000040e0c0824 */ /* 0x040fe200078e020a */
[C---:B------:R-:W-:Y:S01]  /*1d50*/  ISETP.GE.AND P1, PT, R14.reuse, R3, PT ;  /* 0x000000030e00720c */ /* 0x040fe20003f26270 */
[----:B------:R-:W-:Y:S01]  /*1d60*/  VIADD R16, R15, 0x1 ;  /* 0x000000010f107836 */ /* 0x000fe20000000000 */
[----:B------:R-:W-:Y:S01]  /*1d70*/  @!P0 LDS R4, [R11] ;  /* 0x000000000b048984 */ /* 0x000fe20000000800 */
[----:B------:R-:W-:-:S03]  /*1d80*/  VIADD R13, R14, 0x1 ;  /* 0x000000010e0d7836 */ /* 0x000fc60000000000 */
[----:B------:R-:W0:Y:S01]  /*1d90*/  @P0 LDS R5, [R12] ;  /* 0x000000000c050984 */ /* 0x000e220000000800 */
[----:B------:R-:W-:-:S06]  /*1da0*/  PLOP3.LUT P0, PT, PT, PT, PT, 0x8, 0x80 ;  /* 0x000000000080781c */ /* 0x000fcc0003f0e170 */
[----:B0-----:R-:W-:-:S04]  /*1db0*/  @!P1 ISETP.GT.AND P2, PT, R5, R4, PT ;  /* 0x000000040500920c */ /* 0x001fc80003f44270 */
[----:B------:R-:W-:-:S04]  /*1dc0*/  @!P1 ISETP.GE.OR P0, PT, R15, R7, P2 ;  /* 0x000000070f00920c */ /* 0x000fc80001706670 */
[----:B------:R-:W-:-:S09]  /*1dd0*/  SEL R11, R5, R4, P0 ;  /* 0x00000004050b7207 */ /* 0x000fd20000000000 */
[----:B------:R-:W-:Y:S02]  /*1de0*/  @P0 IMAD.MOV R16, RZ, RZ, R15 ;  /* 0x000000ffff100224 */ /* 0x000fe400078e020f */
[----:B------:R-:W-:Y:S02]  /*1df0*/  @!P0 IMAD.MOV R13, RZ, RZ, R14 ;  /* 0x000000ffff0d8224 */ /* 0x000fe400078e020e */
        /* <DEDUP_REMOVED lines=154> */
[----:B------:R-:W-:Y:S02]  /*27a0*/  @!P0 IMAD.MOV R25, RZ, RZ, R27 ;  /* 0x000000ffff198224 */ /* 0x000fe400078e021b */
[----:B------:R-:W-:Y:S02]  /*27b0*/  @P0 IMAD.MOV R26, RZ, RZ, R28 ;  /* 0x000000ffff1a0224 */ /* 0x000fe400078e021c */
[C-C-:B------:R-:W-:Y:S02]  /*27c0*/  @P0 IMAD R27, R25.reuse, 0x4, R10.reuse ;  /* 0x00000004191b0824 */ /* 0x140fe400078e020a */
[C---:B------:R-:W-:Y:S01]  /*27d0*/  @!P0 IMAD R24, R26.reuse, 0x4, R10 ;  /* 0x000000041a188824 */ /* 0x040fe200078e020a */
[----:B------:R-:W-:Y:S02]  /*27e0*/  ISETP.GE.AND P1, PT, R26, R7, PT ;  /* 0x000000071a00720c */ /* 0x000fe40003f26270 */
[----:B------:R-:W-:Y:S04]  /*27f0*/  @P0 LDS R5, [R27] ;  /* 0x000000001b050984 */ /* 0x000fe80000000800 */
[----:B------:R-:W0:Y:S01]  /*2800*/  @!P0 LDS R4, [R24] ;  /* 0x0000000018048984 */ /* 0x000e220000000800 */
[----:B------:R-:W-:Y:S01]  /*2810*/  BAR.SYNC.DEFER_BLOCKING 0x0 ;  /* 0x0000000000007b1d */ /* 0x000fe20000010000 */
[----:B------:R-:W-:-:S05]  /*2820*/  ISETP.GE.AND P0, PT, R25, R3, PT ;  /* 0x000000031900720c */ /* 0x000fca0003f06270 */
[----:B0-----:R-:W-:-:S04]  /*2830*/  @!P1 VIMNMX R5, PT, PT, R4, R5, !PT ;  /* 0x0000000504059248 */ /* 0x001fc80007fe0100 */
[----:B------:R-:W-:Y:S01]  /*2840*/  SEL R25, R5, R4, !P0 ;  /* 0x0000000405197207 */ /* 0x000fe20004000000 */
[----:B------:R-:W-:Y:S06]  /*2850*/  BRA.U !UP0, `(.L_x_6) ;  /* 0x0000000508107547 */ /* 0x000fec000b800000 */
[----:B------:R-:W0:Y:S01]  /*2860*/  S2R R24, SR_LANEID ;  /* 0x0000000000187919 */ /* 0x000e220000000000 */
[----:B------:R-:W-:Y:S01]  /*2870*/  SHF.R.U32.HI R3, RZ, 0x5, R2 ;  /* 0x00000005ff037819 */ /* 0x000fe20000011602 */
[----:B------:R-:W1:Y:S04]  /*2880*/  LDCU.64 UR4, c[0x0][0x3a0] ;  /* 0x00007400ff0477ac */ /* 0x000e680008000a00 */
[----:B0-----:R-:W-:-:S04]  /*2890*/  IMAD R3, R3, 0x20, R24 ;  /* 0x0000002003037824 */ /* 0x001fc800078e0218 */
[----:B------:R-:W-:-:S04]  /*28a0*/  IMAD R3, R3, 0x11, RZ ;  /* 0x0000001103037824 */ /* 0x000fc800078e02ff */
[----:B------:R-:W-:Y:S02]  /*28b0*/  IMAD R4, R3, 0x4, R10 ;  /* 0x0000000403047824 */ /* 0x000fe400078e020a */
[----:B------:R-:W-:-:S03]  /*28c0*/  IMAD R3, R24, -0x10, R3 ;  /* 0xfffffff018037824 */ /* 0x000fc600078e0203 */
[----:B------:R-:W-:Y:S01]  /*28d0*/  STS [R4], R6 ;  /* 0x0000000604007388 */ /* 0x000fe20000000800 */
[----:B------:R-:W-:Y:S01]  /*28e0*/  IMAD R10, R3, 0x4, R10 ;  /* 0x00000004030a7824 */ /* 0x000fe200078e020a */
[C---:B------:R-:W-:Y:S02]  /*28f0*/  LOP3.LUT R3, R2.reuse, 0x3e0, RZ, 0xc0, !PT ;  /* 0x000003e002037812 */ /* 0x040fe400078ec0ff */
[----:B------:R-:W-:Y:S01]  /*2900*/  STS [R4+0x4], R8 ;  /* 0x0000040804007388 */ /* 0x000fe20000000800 */
[----:B------:R-:W-:-:S03]  /*2910*/  LOP3.LUT R2, R2, 0x1f, RZ, 0xc0, !PT ;  /* 0x0000001f02027812 */ /* 0x000fc600078ec0ff */
[----:B------:R-:W-:Y:S02]  /*2920*/  STS [R4+0x8], R9 ;  /* 0x0000080904007388 */ /* 0x000fe40000000800 */
[----:B------:R-:W-:Y:S02]  /*2930*/  IMAD R2, R3, 0x11, R2 ;  /* 0x0000001103027824 */ /* 0x000fe400078e0202 */
[----:B------:R-:W-:Y:S01]  /*2940*/  STS [R4+0xc], R11 ;  /* 0x00000c0b04007388 */ /* 0x000fe20000000800 */
[----:B------:R-:W-:-:S03]  /*2950*/  IMAD.MOV.U32 R3, RZ, RZ, RZ ;  /* 0x000000ffff037224 */ /* 0x000fc600078e00ff */
[----:B------:R-:W-:Y:S01]  /*2960*/  STS [R4+0x10], R12 ;  /* 0x0000100c04007388 */ /* 0x000fe20000000800 */
[----:B------:R-:W-:-:S03]  /*2970*/  IMAD.WIDE.U32 R2, R0, 0x1100, R2 ;  /* 0x0000110000027825 */ /* 0x000fc600078e0002 */
[----:B------:R-:W-:Y:S04]  /*2980*/  STS [R4+0x14], R13 ;  /* 0x0000140d04007388 */ /* 0x000fe80000000800 */
        /* <DEDUP_REMOVED lines=10> */
[----:B------:R1:W-:Y:S01]  /*2a30*/  STS [R4+0x40], R25 ;  /* 0x0000401904007388 */ /* 0x0003e20000000800 */
[----:B------:R-:W-:-:S03]  /*2a40*/  NOP ;  /* 0x0000000000007918 */ /* 0x000fc60000000000 */
[----:B------:R-:W0:Y:S01]  /*2a50*/  LDS R7, [R10] ;  /* 0x000000000a077984 */ /* 0x000e220000000800 */
[----:B-1----:R-:W-:-:S03]  /*2a60*/  LEA R4, P0, R2, UR4, 0x2 ;  /* 0x0000000402047c11 */ /* 0x002fc6000f8010ff */
[----:B------:R-:W1:Y:S01]  /*2a70*/  LDS R9, [R10+0x80] ;  /* 0x000080000a097984 */ /* 0x000e620000000800 */
[----:B------:R-:W-:-:S03]  /*2a80*/  LEA.HI.X R5, R2, UR5, R3, 0x2, P0 ;  /* 0x0000000502057c11 */ /* 0x000fc600080f1403 */
[----:B------:R-:W2:Y:S04]  /*2a90*/  LDS R11, [R10+0x100] ;  /* 0x000100000a0b7984 */ /* 0x000ea80000000800 */
[----:B------:R-:W3:Y:S04]  /*2aa0*/  LDS R13, [R10+0x180] ;  /* 0x000180000a0d7984 */ /* 0x000ee80000000800 */
[----:B------:R-:W4:Y:S04]  /*2ab0*/  LDS R15, [R10+0x200] ;  /* 0x000200000a0f7984 */ /* 0x000f280000000800 */
[----:B------:R-:W5:Y:S04]  /*2ac0*/  LDS R17, [R10+0x280] ;  /* 0x000280000a117984 */ /* 0x000f680000000800 */
        /* <DEDUP_REMOVED lines=11> */
[----:B0-----:R-:W-:Y:S04]  /*2b80*/  STG.E desc[UR6][R4.64], R7 ;  /* 0x0000000704007986 */ /* 0x001fe8000c101906 */
[----:B-1----:R-:W-:Y:S04]  /*2b90*/  STG.E desc[UR6][R4.64+0x80], R9 ;  /* 0x0000800904007986 */ /* 0x002fe8000c101906 */
[----:B--2---:R-:W-:Y:S04]  /*2ba0*/  STG.E desc[UR6][R4.64+0x100], R11 ;  /* 0x0001000b04007986 */ /* 0x004fe8000c101906 */
[----:B---3--:R-:W-:Y:S04]  /*2bb0*/  STG.E desc[UR6][R4.64+0x180], R13 ;  /* 0x0001800d04007986 */ /* 0x008fe8000c101906 */
[----:B----4-:R-:W-:Y:S04]  /*2bc0*/  STG.E desc[UR6][R4.64+0x200], R15 ;  /* 0x0002000f04007986 */ /* 0x010fe8000c101906 */
[----:B-----5:R-:W-:Y:S04]  /*2bd0*/  STG.E desc[UR6][R4.64+0x280], R17 ;  /* 0x0002801104007986 */ /* 0x020fe8000c101906 */
[----:B------:R-:W-:Y:S04]  /*2be0*/  STG.E desc[UR6][R4.64+0x300], R19 ;  /* 0x0003001304007986 */ /* 0x000fe8000c101906 */
        /* <DEDUP_REMOVED lines=9> */
[----:B------:R-:W-:Y:S01]  /*2c80*/  STG.E desc[UR6][R4.64+0x800], R6 ;  /* 0x0008000604007986 */ /* 0x000fe2000c101906 */
[----:B------:R-:W-:Y:S05]  /*2c90*/  EXIT ;  /* 0x000000000000794d */ /* 0x000fea0003800000 */
.L_x_6:
[----:B------:R-:W0:Y:S01]  /*2ca0*/  S2R R3, SR_LANEID ;  /* 0x0000000000037919 */ /* 0x000e220000000000 */
[----:B------:R-:W-:Y:S01]  /*2cb0*/  SHF.R.U32.HI R4, RZ, 0x5, R2 ;  /* 0x00000005ff047819 */ /* 0x000fe20000011602 */
[----:B------:R-:W1:Y:S04]  /*2cc0*/  LDCU.64 UR4, c[0x0][0x388] ;  /* 0x00007100ff0477ac */ /* 0x000e680008000a00 */
[----:B0-----:R-:W-:-:S04]  /*2cd0*/  IMAD R4, R4, 0x20, R3 ;  /* 0x0000002004047824 */ /* 0x001fc800078e0203 */
[----:B------:R-:W-:-:S04]  /*2ce0*/  IMAD R4, R4, 0x11, RZ ;  /* 0x0000001104047824 */ /* 0x000fc800078e02ff */
[----:B------:R-:W-:Y:S02]  /*2cf0*/  IMAD R3, R3, -0x10, R4 ;  /* 0xfffffff003037824 */ /* 0x000fe400078e0204 */
[--C-:B------:R-:W-:Y:S01]  /*2d00*/  IMAD R24, R4, 0x4, R10.reuse ;  /* 0x0000000404187824 */ /* 0x100fe200078e020a */
[C---:B------:R-:W-:Y:S01]  /*2d10*/  LOP3.LUT R4, R2.reuse, 0x3e0, RZ, 0xc0, !PT ;  /* 0x000003e002047812 */ /* 0x040fe200078ec0ff */
[----:B------:R-:W-:Y:S01]  /*2d20*/  IMAD R10, R3, 0x4, R10 ;  /* 0x00000004030a7824 */ /* 0x000fe200078e020a */
[----:B------:R-:W-:Y:S01]  /*2d30*/  LOP3.LUT R2, R2, 0x1f, RZ, 0xc0, !PT ;  /* 0x0000001f02027812 */ /* 0x000fe200078ec0ff */
[----:B------:R-:W-:Y:S01]  /*2d40*/  IMAD.MOV.U32 R3, RZ, RZ, RZ ;  /* 0x000000ffff037224 */ /* 0x000fe200078e00ff */
[----:B------:R-:W-:Y:S03]  /*2d50*/  STS [R24], R6 ;  /* 0x0000000618007388 */ /* 0x000fe60000000800 */
[----:B------:R-:W-:Y:S01]  /*2d60*/  IMAD.WIDE.U32 R2, R0, 0x1100, R2 ;  /* 0x0000110000027825 */ /* 0x000fe200078e0002 */
[----:B------:R-:W-:Y:S03]  /*2d70*/  STS [R24+0x4], R8 ;  /* 0x0000040818007388 */ /* 0x000fe60000000800 */
[----:B------:R-:W-:Y:S01]  /*2d80*/  IMAD R0, R4, 0x11, RZ ;  /* 0x0000001104007824 */ /* 0x000fe200078e02ff */
[----:B------:R-:W-:Y:S04]  /*2d90*/  STS [R24+0x8], R9 ;  /* 0x0000080918007388 */ /* 0x000fe80000000800 */
[----:B------:R-:W-:Y:S01]  /*2da0*/  STS [R24+0xc], R11 ;  /* 0x00000c0b18007388 */ /* 0x000fe20000000800 */
[----:B------:R-:W-:-:S03]  /*2db0*/  IADD3 R0, P0, PT, R0, R2, RZ ;  /* 0x0000000200007210 */ /* 0x000fc60007f1e0ff */
[----:B------:R-:W-:Y:S02]  /*2dc0*/  STS [R24+0x10], R12 ;  /* 0x0000100c18007388 */ /* 0x000fe40000000800 */
[----:B------:R-:W-:Y:S01]  /*2dd0*/  IMAD.X R3, RZ, RZ, R3, P0 ;  /* 0x000000ffff037224 */ /* 0x000fe200000e0603 */
[C---:B-1----:R-:W-:Y:S01]  /*2de0*/  LEA R2, P0, R0.reuse, UR4, 0x2 ;  /* 0x0000000400027c11 */ /* 0x042fe2000f8010ff */
[----:B------:R-:W-:Y:S03]  /*2df0*/  STS [R24+0x14], R13 ;  /* 0x0000140d18007388 */ /* 0x000fe60000000800 */
[----:B------:R-:W-:Y:S01]  /*2e00*/  LEA.HI.X R3, R0, UR5, R3, 0x2, P0 ;  /* 0x0000000500037c11 */ /* 0x000fe200080f1403 */
        /* <DEDUP_REMOVED lines=10> */
[----:B------:R-:W-:Y:S01]  /*2eb0*/  STS [R24+0x40], R25 ;  /* 0x0000401918007388 */ /* 0x000fe20000000800 */
[----:B------:R-:W-:-:S03]  /*2ec0*/  NOP ;  /* 0x0000000000007918 */ /* 0x000fc60000000000 */
[----:B------:R-:W0:Y:S04]  /*2ed0*/  LDS R5, [R10] ;  /* 0x000000000a057984 */ /* 0x000e280000000800 */
[----:B------:R-:W1:Y:S04]  /*2ee0*/  LDS R7, [R10+0x80] ;  /* 0x000080000a077984 */ /* 0x000e680000000800 */
        /* <DEDUP_REMOVED lines=33> */
.L_x_0:
[----:B------:R-:W0:Y:S01]  /*3100*/  LDC.64 R4, c[0x0][0x3b8] ;  /* 0x0000ee00ff047b82 */ /* 0x000e220000000a00 */
[----:B------:R-:W1:Y:S07]  /*3110*/  LDCU.U8 UR4, c[0x0][0x380] ;  /* 0x00007000ff0477ac */ /* 0x000e6e0008000000 */
[----:B------:R-:W2:Y:S08]  /*3120*/  LDC.64 R12, c[0x0][0x3c0] ;  /* 0x0000f000ff0c7b82 */ /* 0x000eb00000000a00 */
[----:B------:R-:W3:Y:S01]  /*3130*/  LDC.64 R8, c[0x0][0x398] ;  /* 0x0000e600ff087b82 */ /* 0x000ee20000000a00 */
[----:B0-----:R-:W-:-:S05]  /*3140*/  IMAD.WIDE.U32 R6, R0, 0x8, R4 ;  /* 0x0000000800067825 */ /* 0x001fca00078e0004 */
[----:B------:R-:W4:Y:S04]  /*3150*/  LDG.E.64 R16, desc[UR6][R6.64] ;  /* 0x0000000606107981 */ /* 0x000f28000c1e1b00 */
[----:B------:R0:W5:Y:S01]  /*3160*/  LDG.E.64 R10, desc[UR6][R6.64+0x8] ;  /* 0x00000806060a7981 */ /* 0x000162000c1e1b00 */
[----:B--2---:R-:W-:Y:S01]  /*3170*/  IADD3 R5, P1, PT, RZ, -R12, RZ ;  /* 0x8000000cff057210 */ /* 0x004fe20007f3e0ff */
[----:B-1----:R-:W-:Y:S01]  /*3180*/  UPRMT UR4, UR4, 0x8880, URZ ;  /* 0x0000888004047896 */ /* 0x002fe200080000ff */
[--C-:B------:R-:W-:Y:S01]  /*3190*/  SHF.R.U64 R26, R12, 0x1, R13.reuse ;  /* 0x000000010c1a7819 */ /* 0x100fe2000000120d */
[----:B------:R-:W-:Y:S01]  /*31a0*/  BSSY.RECONVERGENT B0, `(.L_x_7) ;  /* 0x00001d1000007945 */ /* 0x000fe20003800200 */
[CC--:B------:R-:W-:Y:S01]  /*31b0*/  LOP3.LUT R3, R5.reuse, R0.reuse, RZ, 0xc0, !PT ;  /* 0x0000000005037212 */ /* 0x0c0fe200078ec0ff */
[----:B------:R-:W-:Y:S01]  /*31c0*/  UISETP.NE.AND UP0, UPT, UR4, URZ, UPT ;  /* 0x000000ff0400728c */ /* 0x000fe2000bf05270 */
[----:B------:R-:W-:Y:S01]  /*31d0*/  LOP3.LUT R18, R5, R0, RZ, 0xfc, !PT ;  /* 0x0000000005127212 */ /* 0x000fe200078efcff */
[----:B------:R-:W-:Y:S01]  /*31e0*/  IMAD.WIDE.U32 R26, R26, 0x1100, RZ ;  /* 0x000011001a1a7825 */ /* 0x000fe200078e00ff */
[----:B------:R-:W-:Y:S01]  /*31f0*/  IADD3 R4, P0, PT, R0, -R3, RZ ;  /* 0x8000000300047210 */ /* 0x000fe20007f1e0ff */
[----:B------:R-:W-:Y:S01]  /*3200*/  ACQBULK ;  /* 0x000000000000782e */ /* 0x000fe20000000000 */
[--C-:B0-----:R-:W-:Y:S01]  /*3210*/  SHF.R.U32.HI R6, RZ, 0x1, R13.reuse ;  /* 0x00000001ff067819 */ /* 0x101fe2000001160d */
[----:B------:R-:W-:-:S02]  /*3220*/  IMAD.X R13, RZ, RZ, ~R13, P1 ;  /* 0x000000ffff0d7224 */ /* 0x000fc400008e0e0d */
[----:B------:R-:W-:Y:S01]  /*3230*/  IMAD.X R14, RZ, RZ, -0x1, P0 ;  /* 0xffffffffff0e7424 */ /* 0x000fe200000e06ff */
[----:B------:R-:W-:Y:S01]  /*3240*/  ISETP.NE.U32.AND P0, PT, R18, -0x1, PT ;  /* 0xffffffff1200780c */ /* 0x000fe20003f05070 */
[----:B------:R-:W-:-:S03]  /*3250*/  IMAD.WIDE.U32 R4, R4, 0x1100, RZ ;  /* 0x0000110004047825 */ /* 0x000fc600078e00ff */
[----:B------:R-:W-:Y:S01]  /*3260*/  ISETP.NE.AND.EX P0, PT, R13, -0x1, PT, P0 ;  /* 0xffffffff0d00780c */ /* 0x000fe20003f05300 */
[----:B------:R-:W-:Y:S01]  /*3270*/  IMAD R15, R14, 0x1100, RZ ;  /* 0x000011000e0f7824 */ /* 0x000fe200078e02ff */
[----:B------:R-:W-:Y:S01]  /*3280*/  ISETP.GT.U32.AND P2, PT, R4, -0x1101, PT ;  /* 0xffffeeff0400780c */ /* 0x000fe20003f44070 */
[----:B---3--:R-:W-:-:S04]  /*3290*/  IMAD.WIDE.U32 R8, R3, -0x1100, R8 ;  /* 0xffffef0003087825 */ /* 0x008fc800078e0008 */
[----:B------:R-:W-:Y:S01]  /*32a0*/  IMAD.IADD R12, R5, 0x1, R15 ;  /* 0x00000001050c7824 */ /* 0x000fe200078e020f */
[----:B------:R-:W-:Y:S01]  /*32b0*/  ISETP.GT.U32.AND P1, PT, R8, R26, PT ;  /* 0x0000001a0800720c */ /* 0x000fe20003f24070 */
[----:B------:R-:W-:Y:S01]  /*32c0*/  IMAD R5, R6, 0x1100, RZ ;  /* 0x0000110006057824 */ /* 0x000fe200078e02ff */
[----:B------:R-:W-:Y:S01]  /*32d0*/  ISETP.LT.U32.AND P3, PT, R26, R8, PT ;  /* 0x000000081a00720c */ /* 0x000fe20003f61070 */
[----:B------:R-:W-:Y:S01]  /*32e0*/  IMAD.IADD R15, R9, 0x1, -R3 ;  /* 0x00000001090f7824 */ /* 0x000fe200078e0a03 */
[----:B------:R-:W-:Y:S01]  /*32f0*/  ISETP.GT.U32.AND.EX P2, PT, R12, -0x1, PT, P2 ;  /* 0xffffffff0c00780c */ /* 0x000fe20003f44120 */
[----:B------:R-:W-:-:S03]  /*3300*/  IMAD.IADD R5, R27, 0x1, R5 ;  /* 0x000000011b057824 */ /* 0x000fc600078e0205 */
[----:B------:R-:W-:Y:S02]  /*3310*/  SEL R13, R4, 0xffffeeff, P2 ;  /* 0xffffeeff040d7807 */ /* 0x000fe40001000000 */
[----:B------:R-:W-:Y:S02]  /*3320*/  ISETP.GT.U32.AND.EX P1, PT, R15, R5, PT, P1 ;  /* 0x000000050f00720c */ /* 0x000fe40003f24110 */
[----:B------:R-:W-:Y:S02]  /*3330*/  LOP3.LUT R19, RZ, R13, RZ, 0x33, !PT ;  /* 0x0000000dff137212 */ /* 0x000fe400078e33ff */
[----:B------:R-:W-:Y:S02]  /*3340*/  SEL R14, R12, 0xffffffff, P2 ;  /* 0xffffffff0c0e7807 */ /* 0x000fe40001000000 */
[----:B------:R-:W-:Y:S02]  /*3350*/  ISETP.LT.U32.AND.EX P3, PT, R5, R15, PT, P3 ;  /* 0x0000000f0500720c */ /* 0x000fe40003f61130 */
[----:B------:R-:W-:-:S02]  /*3360*/  LOP3.LUT R18, RZ, R14, RZ, 0x33, !PT ;  /* 0x0000000eff127212 */ /* 0x000fc400078e33ff */
[----:B------:R-:W-:Y:S02]  /*3370*/  SEL R15, R15, R5, P1 ;  /* 0x000000050f0f7207 */ /* 0x000fe40000800000 */
[----:B------:R-:W-:Y:S01]  /*3380*/  SEL R25, R26, R8, P3 ;  /* 0x000000081a197207 */ /* 0x000fe20001800000 */
[----:B----4-:R-:W-:-:S04]  /*3390*/  IMAD.WIDE.U32 R6, R3, -0x1100, R16 ;  /* 0xffffef0003067825 */ /* 0x010fc800078e0010 */
[----:B-----5:R-:W-:Y:S01]  /*33a0*/  IMAD.WIDE.U32 R10, R3, -0x1100, R10 ;  /* 0xffffef00030a7825 */ /* 0x020fe200078e000a */
[----:B------:R-:W-:-:S03]  /*33b0*/  IADD3 R13, P4, PT, R4, -R6, RZ ;  /* 0x80000006040d7210 */ /* 0x000fc60007f9e0ff */
[----:B------:R-:W-:Y:S01]  /*33c0*/  IMAD.IADD R21, R7, 0x1, -R3 ;  /* 0x0000000107157824 */ /* 0x000fe200078e0a03 */
[----:B------:R-:W-:Y:S01]  /*33d0*/  IADD3 R9, P5, P6, -R10, R4, R19 ;  /* 0x000000040a097210 */ /* 0x000fe20007ebe113 */
[----:B------:R-:W-:Y:S01]  /*33e0*/  IMAD.IADD R19, R11, 0x1, -R3 ;  /* 0x000000010b137824 */ /* 0x000fe200078e0a03 */
[-C--:B------:R-:W-:Y:S01]  /*33f0*/  SEL R7, R8, R26.reuse, P1 ;  /* 0x0000001a08077207 */ /* 0x080fe20000800000 */
[----:B------:R-:W-:Y:S01]  /*3400*/  IMAD.X R11, R12, 0x1, ~R21, P4 ;  /* 0x000000010c0b7824 */ /* 0x000fe200020e0e15 */
[----:B------:R-:W-:Y:S02]  /*3410*/  SEL R22, R26, R9, !P0 ;  /* 0x000000091a167207 */ /* 0x000fe40004000000 */
[----:B------:R-:W-:Y:S02]  /*3420*/  IADD3 R14, P1, PT, R7, -R26, RZ ;  /* 0x8000001a070e7210 */ /* 0x000fe40007f3e0ff */
[----:B------:R-:W-:Y:S02]  /*3430*/  IADD3.X R7, PT, PT, ~R19, R12, R18, P5, P6 ;  /* 0x0000000c13077210 */ /* 0x000fe40002fec512 */
[-C--:B------:R-:W-:Y:S01]  /*3440*/  ISETP.LT.U32.AND P2, PT, R22, R14.reuse, PT ;  /* 0x0000000e1600720c */ /* 0x080fe20003f41070 */
[----:B------:R-:W-:Y:S01]  /*3450*/  IMAD.X R12, R15, 0x1, ~R5, P1 ;  /* 0x000000010f0c7824 */ /* 0x000fe200008e0e05 */
[----:B------:R-:W-:-:S02]  /*3460*/  ISETP.LT.U32.AND P1, PT, R13, R14, PT ;  /* 0x0000000e0d00720c */ /* 0x000fc40003f21070 */
[----:B------:R-:W-:Y:S02]  /*3470*/  SEL R7, R5, R7, !P0 ;  /* 0x0000000705077207 */ /* 0x000fe40004000000 */
[-C--:B------:R-:W-:Y:S02]  /*3480*/  ISETP.LT.U32.AND.EX P1, PT, R11, R12.reuse, PT, P1 ;  /* 0x0000000c0b00720c */ /* 0x080fe40003f21110 */
[----:B------:R-:W-:Y:S02]  /*3490*/  ISETP.LT.U32.AND.EX P2, PT, R7, R12, PT, P2 ;  /* 0x0000000c0700720c */ /* 0x000fe40003f41120 */
[----:B------:R-:W-:Y:S02]  /*34a0*/  SEL R25, R25, R10, !P0 ;  /* 0x0000000a19197207 */ /* 0x000fe40004000000 */
[-C--:B------:R-:W-:Y:S02]  /*34b0*/  SEL R7, R13, R14.reuse, P1 ;  /* 0x0000000e0d077207 */ /* 0x080fe40000800000 */
[----:B------:R-:W-:Y:S01]  /*34c0*/  SEL R22, R22, R14, P2 ;  /* 0x0000000e16167207 */ /* 0x000fe20001000000 */
[----:B------:R-:W-:Y:S01]  /*34d0*/  IMAD.IADD R25, R25, 0x1, -R6 ;  /* 0x0000000119197824 */ /* 0x000fe200078e0a06 */
[----:B------:R-:W-:-:S03]  /*34e0*/  SEL R9, R11, R12, P1 ;  /* 0x0000000c0b097207 */ /* 0x000fc60000800000 */
[----:B------:R-:W-:Y:S01]  /*34f0*/  IMAD.IADD R22, R22, 0x1, -R7 ;  /* 0x0000000116167824 */ /* 0x000fe200078e0a07 */
[----:B------:R-:W-:Y:S06]  /*3500*/  BRA.U !UP0, `(.L_x_8) ;  /* 0x0000000908587547 */ /* 0x000fec000b800000 */
[----:B------:R-:W0:Y:S01]  /*3510*/  LDCU.64 UR8, c[0x0][0x388] ;  /* 0x00007100ff0877ac */ /* 0x000e220008000a00 */
[----:B------:R-:W-:Y:S01]  /*3520*/  IMAD.MOV.U32 R4, RZ, RZ, R26 ;  /* 0x000000ffff047224 */ /* 0x000fe200078e001a */
[----:B------:R-:W-:Y:S01]  /*3530*/  IADD3 R6, P0, PT, R16, R2, RZ ;  /* 0x0000000210067210 */ /* 0x000fe20007f1e0ff */
[----:B------:R-:W-:Y:S01]  /*3540*/  IMAD.IADD R23, R25, 0x1, R22 ;  /* 0x0000000119177824 */ /* 0x000fe200078e0216 */
[----:B------:R-:W-:Y:S01]  /*3550*/  UMOV UR4, URZ ;  /* 0x000000ff00047c82 */ /* 0x000fe20008000000 */
[----:B------:R-:W-:Y:S01]  /*3560*/  IMAD.WIDE.U32 R4, R3, 0x1100, R4 ;  /* 0x0000110003047825 */ /* 0x000fe200078e0004 */
[----:B------:R-:W-:Y:S03]  /*3570*/  BSSY.RECONVERGENT B1, `(.L_x_9) ;  /* 0x0000016000017945 */ /* 0x000fe60003800200 */
[C---:B------:R-:W-:Y:S02]  /*3580*/  IMAD.IADD R3, R2.reuse, 0x1, -R25 ;  /* 0x0000000102037824 */ /* 0x040fe400078e0a19 */
[----:B------:R-:W-:Y:S01]  /*3590*/  IMAD.X R17, RZ, RZ, R17, P0 ;  /* 0x000000ffff117224 */ /* 0x000fe200000e0611 */
[C---:B------:R-:W-:Y:S01]  /*35a0*/  ISETP.GE.AND P0, PT, R2.reuse, R23, PT ;  /* 0x000000170200720c */ /* 0x040fe20003f06270 */
[----:B------:R-:W-:Y:S01]  /*35b0*/  VIADD R8, R5, UR4 ;  /* 0x0000000405087c36 */ /* 0x000fe20008000000 */
[----:B------:R-:W-:Y:S01]  /*35c0*/  IADD3 R4, P1, P2, R3, R4, R7 ;  /* 0x0000000403047210 */ /* 0x000fe20007a3e007 */
[----:B------:R-:W-:Y:S01]  /*35d0*/  VIADD R10, R2, 0x200 ;  /* 0x00000200020a7836 */ /* 0x000fe20000000000 */
[----:B------:R-:W-:-:S02]  /*35e0*/  SHF.R.S32.HI R3, RZ, 0x1f, R3 ;  /* 0x0000001fff037819 */ /* 0x000fc40000011403 */
[----:B0-----:R-:W-:Y:S02]  /*35f0*/  LEA R18, P3, R6, UR8, 0x2 ;  /* 0x0000000806127c11 */ /* 0x001fe4000f8610ff */
[----:B------:R-:W-:Y:S01]  /*3600*/  IADD3.X R3, PT, PT, R3, R8, R9, P1, P2 ;  /* 0x0000000803037210 */ /* 0x000fe20000fe4409 */
[----:B------:R-:W-:Y:S01]  /*3610*/  VIADD R8, R2, 0x100 ;  /* 0x0000010002087836 */ /* 0x000fe20000000000 */
[----:B------:R-:W-:Y:S02]  /*3620*/  LEA R26, P4, R4, UR8, 0x2 ;  /* 0x00000008041a7c11 */ /* 0x000fe4000f8810ff */
[----:B------:R-:W-:Y:S02]  /*3630*/  LEA.HI.X R19, R6, UR9, R17, 0x2, P3 ;  /* 0x0000000906137c11 */ /* 0x000fe400098f1411 */
[----:B------:R-:W-:Y:S01]  /*3640*/  LEA.HI.X R27, R4, UR9, R3, 0x2, P4 ;  /* 0x00000009041b7c11 */ /* 0x000fe2000a0f1403 */
[----:B------:R-:W-:Y:S01]  /*3650*/  VIADD R4, R2, 0x300 ;  /* 0x0000030002047836 */ /* 0x000fe20000000000 */
[----:B------:R-:W-:-:S02]  /*3660*/  ISETP.GE.AND P1, PT, R8, R23, PT ;  /* 0x000000170800720c */ /* 0x000fc40003f26270 */
[----:B------:R-:W-:Y:S02]  /*3670*/  ISETP.GE.AND P2, PT, R10, R23, PT ;  /* 0x000000170a00720c */ /* 0x000fe40003f46270 */
[----:B------:R-:W-:Y:S01]  /*3680*/  LOP3.LUT R6, R2, 0x400, RZ, 0xfc, !PT ;  /* 0x0000040002067812 */ /* 0x000fe200078efcff */
[----:B------:R-:W-:Y:S10]  /*3690*/  @P0 BRA `(.L_x_10) ;  /* 0x00000000000c0947 */ /* 0x000ff40003800000 */
[----:B------:R-:W-:-:S13]  /*36a0*/  ISETP.GE.AND P0, PT, R2, R25, PT ;  /* 0x000000190200720c */ /* 0x000fda0003f06270 */
[----:B------:R0:W5:Y:S04]  /*36b0*/  @!P0 LDG.E R21, desc[UR6][R18.64] ;  /* 0x0000000612158981 */ /* 0x000168000c1e1900 */
[----:B------:R0:W5:Y:S02]  /*36c0*/  @P0 LDG.E R21, desc[UR6][R26.64] ;  /* 0x000000061a150981 */ /* 0x000164000c1e1900 */
.L_x_10:
[----:B------:R-:W-:Y:S05]  /*36d0*/  BSYNC.RECONVERGENT B1 ;  /* 0x0000000000017941 */ /* 0x000fea0003800200 */
.L_x_9:
[----:B------:R-:W-:Y:S04]  /*36e0*/  BSSY.RECONVERGENT B1, `(.L_x_11) ;  /* 0x0000005000017945 */ /* 0x000fe80003800200 */
[----:B------:R-:W-:Y:S05]  /*36f0*/  @P1 BRA `(.L_x_12) ;  /* 0x00000000000c1947 */ /* 0x000fea0003800000 */
[----:B------:R-:W-:-:S13]  /*3700*/  ISETP.GE.AND P0, PT, R8, R25, PT ;  /* 0x000000190800720c */ /* 0x000fda0003f06270 */
[----:B------:R1:W5:Y:S04]  /*3710*/  @P0 LDG.E R20, desc[UR6][R26.64+0x400] ;  /* 0x000400061a140981 */ /* 0x000368000c1e1900 */
[----:B------:R1:W5:Y:S02]  /*3720*/  @!P0 LDG.E R20, desc[UR6][R18.64+0x400] ;  /* 0x0004000612148981 */ /* 0x000364000c1e1900 */
.L_x_12:
[----:B------:R-:W-:Y:S05]  /*3730*/  BSYNC.RECONVERGENT B1 ;  /* 0x0000000000017941 */ /* 0x000fea0003800200 */
.L_x_11:
[----:B------:R-:W-:Y:S04]  /*3740*/  BSSY.RECONVERGENT B1, `(.L_x_13) ;  /* 0x0000005000017945 */ /* 0x000fe80003800200 */
[----:B------:R-:W-:Y:S05]  /*3750*/  @P2 BRA `(.L_x_14) ;  /* 0x00000000000c2947 */ /* 0x000fea0003800000 */
[----:B------:R-:W-:-:S13]  /*3760*/  ISETP.GE.AND P0, PT, R10, R25, PT ;  /* 0x000000190a00720c */ /* 0x000fda0003f06270 */
[----:B------:R2:W5:Y:S04]  /*3770*/  @P0 LDG.E R3, desc[UR6][R26.64+0x800] ;  /* 0x000800061a030981 */ /* 0x000568000c1e1900 */
[----:B------:R2:W5:Y:S02]  /*3780*/  @!P0 LDG.E R3, desc[UR6][R18.64+0x800] ;  /* 0x0008000612038981 */ /* 0x000564000c1e1900 */
.L_x_14:
[----:B------:R-:W-:Y:S05]  /*3790*/  BSYNC.RECONVERGENT B1 ;  /* 0x0000000000017941 */ /* 0x000fea0003800200 */
.L_x_13:
[-C--:B------:R-:W-:Y:S01]  /*37a0*/  ISETP.GE.AND P6, PT, R4, R23.reuse, PT ;  /* 0x000000170400720c */ /* 0x080fe20003fc6270 */
[C---:B------:R-:W-:Y:S01]  /*37b0*/  VIADD R8, R2.reuse, 0x500 ;  /* 0x0000050002087836 */ /* 0x040fe20000000000 */
[C---:B------:R-:W-:Y:S01]  /*37c0*/  LOP3.LUT R14, R2.reuse, 0x800, RZ, 0xfc, !PT ;  /* 0x00000800020e7812 */ /* 0x040fe200078efcff */
[C---:B------:R-:W-:Y:S01]  /*37d0*/  VIADD R10, R2.reuse, 0x600 ;  /* 0x00000600020a7836 */ /* 0x040fe20000000000 */
[----:B------:R-:W-:Y:S01]  /*37e0*/  BSSY.RECONVERGENT B1, `(.L_x_15) ;  /* 0x000000d000017945 */ /* 0x000fe20003800200 */
[----:B------:R-:W-:Y:S01]  /*37f0*/  VIADD R12, R2, 0x700 ;  /* 0x00000700020c7836 */ /* 0x000fe20000000000 */
[-C--:B------:R-:W-:Y:S01]  /*3800*/  ISETP.GE.AND P0, PT, R6, R23.reuse, PT ;  /* 0x000000170600720c */ /* 0x080fe20003f06270 */
[----:B------:R-:W-:Y:S01]  /*3810*/  VIADD R16, R2, 0x900 ;  /* 0x0000090002107836 */ /* 0x000fe20000000000 */
[-C--:B------:R-:W-:Y:S02]  /*3820*/  ISETP.GE.AND P1, PT, R8, R23.reuse, PT ;  /* 0x000000170800720c */ /* 0x080fe40003f26270 */
[----:B------:R-:W-:-:S02]  /*3830*/  ISETP.GE.AND P2, PT, R10, R23, PT ;  /* 0x000000170a00720c */ /* 0x000fc40003f46270 */
[-C--:B------:R-:W-:Y:S02]  /*3840*/  ISETP.GE.AND P3, PT, R12, R23.reuse, PT ;  /* 0x000000170c00720c */ /* 0x080fe40003f66270 */
[-C--:B------:R-:W-:Y:S02]  /*3850*/  ISETP.GE.AND P4, PT, R14, R23.reuse, PT ;  /* 0x000000170e00720c */ /* 0x080fe40003f86270 */
[----:B------:R-:W-:Y:S01]  /*3860*/  ISETP.GE.AND P5, PT, R16, R23, PT ;  /* 0x000000171000720c */ /* 0x000fe20003fa6270 */
[----:B------:R-:W-:-:S12]  /*3870*/  @P6 BRA `(.L_x_16) ;  /* 0x00000000000c6947 */ /* 0x000fd80003800000 */
[----:B------:R-:W-:-:S13]  /*3880*/  ISETP.GE.AND P6, PT, R4, R25, PT ;  /* 0x000000190400720c */ /* 0x000fda0003fc6270 */
[----:B------:R3:W5:Y:S04]  /*3890*/  @P6 LDG.E R4, desc[UR6][R26.64+0xc00] ;  /* 0x000c00061a046981 */ /* 0x000768000c1e1900 */
[----:B------:R3:W5:Y:S02]  /*38a0*/  @!P6 LDG.E R4, desc[UR6][R18.64+0xc00] ;  /* 0x000c00061204e981 */ /* 0x000764000c1e1900 */
.L_x_16:
[----:B------:R-:W-:Y:S05]  /*38b0*/  BSYNC.RECONVERGENT B1 ;  /* 0x0000000000017941 */ /* 0x000fea0003800200 */
.L_x_15:
[----:B------:R-:W-:Y:S04]  /*38c0*/  BSSY.RECONVERGENT B1, `(.L_x_17) ;  /* 0x0000005000017945 */ /* 0x000fe80003800200 */
[----:B------:R-:W-:Y:S05]  /*38d0*/  @P0 BRA `(.L_x_18) ;  /* 0x00000000000c0947 */ /* 0x000fea0003800000 */
[----:B------:R-:W-:-:S13]  /*38e0*/  ISETP.GE.AND P0, PT, R6, R25, PT ;  /* 0x000000190600720c */ /* 0x000fda0003f06270 */
[----:B------:R4:W5:Y:S04]  /*38f0*/  @P0 LDG.E R5, desc[UR6][R26.64+0x1000] ;  /* 0x001000061a050981 */ /* 0x000968000c1e1900 */
[----:B------:R4:W5:Y:S02]  /*3900*/  @!P0 LDG.E R5, desc[UR6][R18.64+0x1000] ;  /* 0x0010000612058981 */ /* 0x000964000c1e1900 */
.L_x_18:
[----:B------:R-:W-:Y:S05]  /*3910*/  BSYNC.RECONVERGENT B1 ;  /* 0x0000000000017941 */ /* 0x000fea0003800200 */
.L_x_17:
[----:B------:R-:W-:Y:S04]  /*3920*/  BSSY.RECONVERGENT B1, `(.L_x_19) ;  /* 0x0000005000017945 */ /* 0x000fe80003800200 */
[----:B------:R-:W-:Y:S05]  /*3930*/  @P1 BRA `(.L_x_20) ;  /* 0x00000000000c1947 */ /* 0x000fea0003800000 */
[----:B------:R-:W-:-:S13]  /*3940*/  ISETP.GE.AND P0, PT, R8, R25, PT ;  /* 0x000000190800720c */ /* 0x000fda0003f06270 */
[----:B------:R0:W5:Y:S04]  /*3950*/  @P0 LDG.E R6, desc[UR6][R26.64+0x1400] ;  /* 0x001400061a060981 */ /* 0x000168000c1e1900 */
[----:B------:R0:W5:Y:S02]  /*3960*/  @!P0 LDG.E R6, desc[UR6][R18.64+0x1400] ;  /* 0x0014000612068981 */ /* 0x000164000c1e1900 */
.L_x_20:
[----:B------:R-:W-:Y:S05]  /*3970*/  BSYNC.RECONVERGENT B1 ;  /* 0x0000000000017941 */ /* 0x000fea0003800200 */
.L_x_19:
[----:B------:R-:W-:Y:S01]  /*3980*/  BSSY.RECONVERGENT B1, `(.L_x_21) ;  /* 0x0000007000017945 */ /* 0x000fe20003800200 */
[C---:B------:R-:W-:Y:S02]  /*3990*/  VIADD R24, R2.reuse, 0xa00 ;  /* 0x00000a0002187836 */ /* 0x040fe40000000000 */
[----:B------:R-:W-:Y:S01]  /*39a0*/  VIADD R28, R2, 0xb00 ;  /* 0x00000b00021c7836 */ /* 0x000fe20000000000 */
[----:B------:R-:W-:Y:S06]  /*39b0*/  @P2 BRA `(.L_x_22) ;  /* 0x00000000000c2947 */ /* 0x000fec0003800000 */
[----:B------:R-:W-:-:S13]  /*39c0*/  ISETP.GE.AND P0, PT, R10, R25, PT ;  /* 0x000000190a00720c */ /* 0x000fda0003f06270 */
[----:B------:R0:W5:Y:S04]  /*39d0*/  @P0 LDG.E R7, desc[UR6][R26.64+0x1800] ;  /* 0x001800061a070981 */ /* 0x000168000c1e1900 */
[----:B------:R0:W5:Y:S02]  /*39e0*/  @!P0 LDG.E R7, desc[UR6][R18.64+0x1800] ;  /* 0x0018000612078981 */ /* 0x000164000c1e1900 */
.L_x_22:
[----:B------:R-:W-:Y:S05]  /*39f0*/  BSYNC.RECONVERGENT B1 ;  /* 0x0000000000017941 */ /* 0x000fea0003800200 */
.L_x_21:
[----:B------:R-:W-:Y:S04]  /*3a00*/  BSSY.RECONVERGENT B1, `(.L_x_23) ;  /* 0x0000005000017945 */ /* 0x000fe80003800200 */
[----:B------:R-:W-:Y:S05]  /*3a10*/  @P3 BRA `(.L_x_24) ;  /* 0x00000000000c3947 */ /* 0x000fea0003800000 */
[----:B------:R-:W-:-:S13]  /*3a20*/  ISETP.GE.AND P0, PT, R12, R25, PT ;  /* 0x000000190c00720c */ /* 0x000fda0003f06270 */
[----:B------:R0:W5:Y:S04]  /*3a30*/  @P0 LDG.E R8, desc[UR6][R26.64+0x1c00] ;  /* 0x001c00061a080981 */ /* 0x000168000c1e1900 */
[----:B------:R0:W5:Y:S02]  /*3a40*/  @!P0 LDG.E R8, desc[UR6][R18.64+0x1c00] ;  /* 0x001c000612088981 */ /* 0x000164000c1e1900 */
.L_x_24:
[----:B------:R-:W-:Y:S05]  /*3a50*/  BSYNC.RECONVERGENT B1 ;  /* 0x0000000000017941 */ /* 0x000fea0003800200 */
.L_x_23:
[----:B------:R-:W-:Y:S04]  /*3a60*/  BSSY.RECONVERGENT B1, `(.L_x_25) ;  /* 0x0000005000017945 */ /* 0x000fe80003800200 */
[----:B------:R-:W-:Y:S05]  /*3a70*/  @P4 BRA `(.L_x_26) ;  /* 0x00000000000c4947 */ /* 0x000fea0003800000 */
[----:B------:R-:W-:-:S13]  /*3a80*/  ISETP.GE.AND P0, PT, R14, R25, PT ;  /* 0x000000190e00720c */ /* 0x000fda0003f06270 */
[----:B------:R0:W5:Y:S04]  /*3a90*/  @P0 LDG.E R9, desc[UR6][R26.64+0x2000] ;  /* 0x002000061a090981 */ /* 0x000168000c1e1900 */
[----:B------:R0:W5:Y:S02]  /*3aa0*/  @!P0 LDG.E R9, desc[UR6][R18.64+0x2000] ;  /* 0x0020000612098981 */ /* 0x000164000c1e1900 */
.L_x_26:
[----:B------:R-:W-:Y:S05]  /*3ab0*/  BSYNC.RECONVERGENT B1 ;  /* 0x0000000000017941 */ /* 0x000fea0003800200 */
.L_x_25:
[----:B------:R-:W-:Y:S04]  /*3ac0*/  BSSY.RECONVERGENT B1, `(.L_x_27) ;  /* 0x0000005000017945 */ /* 0x000fe80003800200 */
[----:B------:R-:W-:Y:S05]  /*3ad0*/  @P5 BRA `(.L_x_28) ;  /* 0x00000000000c5947 */ /* 0x000fea0003800000 */
[----:B------:R-:W-:-:S13]  /*3ae0*/  ISETP.GE.AND P0, PT, R16, R25, PT ;  /* 0x000000191000720c */ /* 0x000fda0003f06270 */
[----:B------:R0:W5:Y:S04]  /*3af0*/  @P0 LDG.E R10, desc[UR6][R26.64+0x2400] ;  /* 0x002400061a0a0981 */ /* 0x000168000c1e1900 */
[----:B------:R0:W5:Y:S02]  /*3b00*/  @!P0 LDG.E R10, desc[UR6][R18.64+0x2400] ;  /* 0x00240006120a8981 */ /* 0x000164000c1e1900 */
.L_x_28:
[----:B------:R-:W-:Y:S05]  /*3b10*/  BSYNC.RECONVERGENT B1 ;  /* 0x0000000000017941 */ /* 0x000fea0003800200 */
.L_x_27:
[-C--:B------:R-:W-:Y:S01]  /*3b20*/  ISETP.GE.AND P6, PT, R24, R23.reuse, PT ;  /* 0x000000171800720c */ /* 0x080fe20003fc6270 */
[C---:B------:R-:W-:Y:S01]  /*3b30*/  VIADD R16, R2.reuse, 0xd00 ;  /* 0x00000d0002107836 */ /* 0x040fe20000000000 */
[C---:B------:R-:W-:Y:S01]  /*3b40*/  LOP3.LUT R14, R2.reuse, 0xc00, RZ, 0xfc, !PT ;  /* 0x00000c00020e7812 */ /* 0x040fe200078efcff */
[C---:B------:R-:W-:Y:S01]  /*3b50*/  VIADD R30, R2.reuse, 0xe00 ;  /* 0x00000e00021e7836 */ /* 0x040fe20000000000 */
[C---:B------:R-:W-:Y:S01]  /*3b60*/  LOP3.LUT R34, R2.reuse, 0x1000, RZ, 0xfc, !PT ;  /* 0x0000100002227812 */ /* 0x040fe200078efcff */
[----:B------:R-:W-:Y:S01]  /*3b70*/  VIADD R32, R2, 0xf00 ;  /* 0x00000f0002207836 */ /* 0x000fe20000000000 */
[----:B------:R-:W-:Y:S01]  /*3b80*/  BSSY.RECONVERGENT B1, `(.L_x_29) ;  /* 0x000000b000017945 */ /* 0x000fe20003800200 */
[-C--:B------:R-:W-:Y:S02]  /*3b90*/  ISETP.GE.AND P0, PT, R28, R23.reuse, PT ;  /* 0x000000171c00720c */ /* 0x080fe40003f06270 */
        /* <DEDUP_REMOVED lines=9> */
.L_x_30:
[----:B------:R-:W-:Y:S05]  /*3c30*/  BSYNC.RECONVERGENT B1 ;  /* 0x0000000000017941 */ /* 0x000fea0003800200 */
.L_x_29:
[----:B------:R-:W-:Y:S04]  /*3c40*/  BSSY.RECONVERGENT B1, `(.L_x_31) ;  /* 0x0000005000017945 */ /* 0x000fe80003800200 */
[----:B------:R-:W-:Y:S05]  /*3c50*/  @P0 BRA `(.L_x_32) ;  /* 0x00000000000c0947 */ /* 0x000fea0003800000 */
[----:B------:R-:W-:-:S13]  /*3c60*/  ISETP.GE.AND P0, PT, R28, R25, PT ;  /* 0x000000191c00720c */ /* 0x000fda0003f06270 */
[----:B------:R0:W5:Y:S04]  /*3c70*/  @P0 LDG.E R12, desc[UR6][R26.64+0x2c00] ;  /* 0x002c00061a0c0981 */ /* 0x000168000c1e1900 */
[----:B------:R0:W5:Y:S02]  /*3c80*/  @!P0 LDG.E R12, desc[UR6][R18.64+0x2c00] ;  /* 0x002c0006120c8981 */ /* 0x000164000c1e1900 */
.L_x_32:
[----:B------:R-:W-:Y:S05]  /*3c90*/  BSYNC.RECONVERGENT B1 ;  /* 0x0000000000017941 */ /* 0x000fea0003800200 */
.L_x_31:
[----:B------:R-:W-:Y:S04]  /*3ca0*/  BSSY.RECONVERGENT B1, `(.L_x_33) ;  /* 0x0000005000017945 */ /* 0x000fe80003800200 */
[----:B------:R-:W-:Y:S05]  /*3cb0*/  @P1 BRA `(.L_x_34) ;  /* 0x00000000000c1947 */ /* 0x000fea0003800000 */
[----:B------:R-:W-:-:S13]  /*3cc0*/  ISETP.GE.AND P0, PT, R14, R25, PT ;  /* 0x000000190e00720c */ /* 0x000fda0003f06270 */
[----:B------:R0:W5:Y:S04]  /*3cd0*/  @P0 LDG.E R13, desc[UR6][R26.64+0x3000] ;  /* 0x003000061a0d0981 */ /* 0x000168000c1e1900 */
[----:B------:R0:W5:Y:S02]  /*3ce0*/  @!P0 LDG.E R13, desc[UR6][R18.64+0x3000] ;  /* 0x00300006120d8981 */ /* 0x000164000c1e1900 */
.L_x_34:
[----:B------:R-:W-:Y:S05]  /*3cf0*/  BSYNC.RECONVERGENT B1 ;  /* 0x0000000000017941 */ /* 0x000fea0003800200 */
.L_x_33:
[----:B------:R-:W-:Y:S04]  /*3d00*/  BSSY.RECONVERGENT B1, `(.L_x_35) ;  /* 0x0000005000017945 */ /* 0x000fe80003800200 */
[----:B------:R-:W-:Y:S05]  /*3d10*/  @P2 BRA `(.L_x_36) ;  /* 0x00000000000c2947 */ /* 0x000fea0003800000 */
[----:B------:R-:W-:-:S13]  /*3d20*/  ISETP.GE.AND P0, PT, R16, R25, PT ;  /* 0x000000191000720c */ /* 0x000fda0003f06270 */
[----:B------:R0:W5:Y:S04]  /*3d30*/  @P0 LDG.E R14, desc[UR6][R26.64+0x3400] ;  /* 0x003400061a0e0981 */ /* 0x000168000c1e1900 */
[----:B------:R0:W5:Y:S02]  /*3d40*/  @!P0 LDG.E R14, desc[UR6][R18.64+0x3400] ;  /* 0x00340006120e8981 */ /* 0x000164000c1e1900 */
.L_x_36:
[----:B------:R-:W-:Y:S05]  /*3d50*/  BSYNC.RECONVERGENT B1 ;  /* 0x0000000000017941 */ /* 0x000fea0003800200 */
.L_x_35:
[----:B------:R-:W-:Y:S04]  /*3d60*/  BSSY.RECONVERGENT B1, `(.L_x_37) ;  /* 0x0000005000017945 */ /* 0x000fe80003800200 */
[----:B------:R-:W-:Y:S05]  /*3d70*/  @P3 BRA `(.L_x_38) ;  /* 0x00000000000c3947 */ /* 0x000fea0003800000 */
[----:B------:R-:W-:-:S13]  /*3d80*/  ISETP.GE.AND P0, PT, R30, R25, PT ;  /* 0x000000191e00720c */ /* 0x000fda0003f06270 */
[----:B------:R0:W5:Y:S04]  /*3d90*/  @P0 LDG.E R15, desc[UR6][R26.64+0x3800] ;  /* 0x003800061a0f0981 */ /* 0x000168000c1e1900 */
[----:B------:R0:W5:Y:S02]  /*3da0*/  @!P0 LDG.E R15, desc[UR6][R18.64+0x3800] ;  /* 0x00380006120f8981 */ /* 0x000164000c1e1900 */
.L_x_38:
[----:B------:R-:W-:Y:S05]  /*3db0*/  BSYNC.RECONVERGENT B1 ;  /* 0x0000000000017941 */ /* 0x000fea0003800200 */
.L_x_37:
[----:B------:R-:W-:Y:S04]  /*3dc0*/  BSSY.RECONVERGENT B1, `(.L_x_39) ;  /* 0x0000005000017945 */ /* 0x000fe80003800200 */
[----:B------:R-:W-:Y:S05]  /*3dd0*/  @P4 BRA `(.L_x_40) ;  /* 0x00000000000c4947 */ /* 0x000fea0003800000 */
[----:B------:R-:W-:-:S13]  /*3de0*/  ISETP.GE.AND P0, PT, R32, R25, PT ;  /* 0x000000192000720c */ /* 0x000fda0003f06270 */
[----:B------:R0:W5:Y:S04]  /*3df0*/  @P0 LDG.E R16, desc[UR6][R26.64+0x3c00] ;  /* 0x003c00061a100981 */ /* 0x000168000c1e1900 */
[----:B------:R0:W5:Y:S02]  /*3e00*/  @!P0 LDG.E R16, desc[UR6][R18.64+0x3c00] ;  /* 0x003c000612108981 */ /* 0x000164000c1e1900 */
.L_x_40:
[----:B------:R-:W-:Y:S05]  /*3e10*/  BSYNC.RECONVERGENT B1 ;  /* 0x0000000000017941 */ /* 0x000fea0003800200 */
.L_x_39:
[----:B------:R-:W-:Y:S05]  /*3e20*/  @P5 BRA `(.L_x_41) ;  /* 0x0000001000205947 */ /* 0x000fea0003800000 */
[----:B------:R-:W-:-:S13]  /*3e30*/  ISETP.GE.AND P0, PT, R34, R25, PT ;  /* 0x000000192200720c */ /* 0x000fda0003f06270 */
[----:B------:R0:W5:Y:S04]  /*3e40*/  @P0 LDG.E R17, desc[UR6][R26.64+0x4000] ;  /* 0x004000061a110981 */ /* 0x000168000c1e1900 */
[----:B------:R0:W5:Y:S01]  /*3e50*/  @!P0 LDG.E R17, desc[UR6][R18.64+0x4000] ;  /* 0x0040000612118981 */ /* 0x000162000c1e1900 */
[----:B------:R-:W-:Y:S05]  /*3e60*/  BRA `(.L_x_41) ;  /* 0x0000001000107947 */ /* 0x000fea0003800000 */
.L_x_8:
[----:B------:R-:W-:Y:S02]  /*3e70*/  IMAD.IADD R23, R25, 0x1, R22 ;  /* 0x0000000119177824 */ /* 0x000fe400078e0216 */
[----:B------:R-:W-:Y:S02]  /*3e80*/  VIADD R28, R2, 0x100 ;  /* 0x00000100021c7836 */ /* 0x000fe40000000000 */
[----:B------:R-:W-:Y:S02]  /*3e90*/  IMAD.MOV.U32 R27, RZ, RZ, R5 ;  /* 0x000000ffff1b7224 */ /* 0x000fe400078e0005 */
[----:B------:R-:W-:Y:S01]  /*3ea0*/  IMAD.MOV.U32 R24, RZ, RZ, RZ ;  /* 0x000000ffff187224 */ /* 0x000fe200078e00ff */
[----:B------:R-:W-:Y:S01]  /*3eb0*/  ISETP.GE.AND P1, PT, R28, R23, PT ;  /* 0x000000171c00720c */ /* 0x000fe20003f26270 */
[----:B------:R-:W-:-:S04]  /*3ec0*/  IMAD.WIDE.U32 R26, R3, 0x1100, R26 ;  /* 0x00001100031a7825 */ /* 0x000fc800078e001a */
[----:B------:R-:W-:Y:S01]  /*3ed0*/  VIADD R32, R2, 0x200 ;  /* 0x0000020002207836 */ /* 0x000fe20000000000 */
[----:B------:R-:W-:-:S04]  /*3ee0*/  IADD3 R26, P0, PT, R7, R26, RZ ;  /* 0x0000001a071a7210 */ /* 0x000fc80007f1e0ff */
[----:B------:R-:W-:Y:S02]  /*3ef0*/  IADD3.X R24, PT, PT, R9, R24, R27, P0, !PT ;  /* 0x0000001809187210 */ /* 0x000fe400007fe41b */
[----:B------:R-:W-:Y:S01]  /*3f00*/  ISETP.GE.AND P0, PT, R32, R23, PT ;  /* 0x000000172000720c */ /* 0x000fe20003f06270 */
[----:B------:R-:W0:Y:S01]  /*3f10*/  @!P1 LDC.64 R18, c[0x0][0x3a0] ;  /* 0x0000e800ff129b82 */ /* 0x000e220000000a00 */
[C---:B------:R-:W-:Y:S01]  /*3f20*/  @!P1 IMAD.IADD R27, R28.reuse, 0x1, -R25 ;  /* 0x000000011c1b9824 */ /* 0x040fe200078e0a19 */
[----:B------:R-:W-:-:S04]  /*3f30*/  @!P1 ISETP.GE.AND P3, PT, R28, R25, PT ;  /* 0x000000191c00920c */ /* 0x000fc80003f66270 */
[----:B------:R-:W-:Y:S02]  /*3f40*/  @!P1 SEL R28, R28, R27, !P3 ;  /* 0x0000001b1c1c9207 */ /* 0x000fe40005800000 */
[----:B------:R-:W-:Y:S02]  /*3f50*/  @!P1 SEL R29, R16, R26, !P3 ;  /* 0x0000001a101d9207 */ /* 0x000fe40005800000 */
[----:B------:R-:W-:Y:S02]  /*3f60*/  @!P1 SHF.R.S32.HI R27, RZ, 0x1f, R27 ;  /* 0x0000001fff1b9819 */ /* 0x000fe4000001141b */
[----:B------:R-:W-:Y:S01]  /*3f70*/  @!P1 IADD3 R28, P2, PT, R28, R29, RZ ;  /* 0x0000001d1c1c9210 */ /* 0x000fe20007f5e0ff */
[----:B------:R-:W-:Y:S01]  /*3f80*/  @!P0 IMAD.IADD R29, R32, 0x1, -R25 ;  /* 0x00000001201d8824 */ /* 0x000fe200078e0a19 */
[----:B------:R-:W-:Y:S02]  /*3f90*/  @!P1 SEL R27, R27, RZ, P3 ;  /* 0x000000ff1b1b9207 */ /* 0x000fe40001800000 */
[----:B------:R-:W-:-:S02]  /*3fa0*/  @!P1 SEL R30, R17, R24, !P3 ;  /* 0x00000018111e9207 */ /* 0x000fc40005800000 */
[----:B------:R-:W-:-:S03]  /*3fb0*/  @!P0 ISETP.GE.AND P4, PT, R32, R25, PT ;  /* 0x000000192000820c */ /* 0x000fc60003f86270 */
[----:B------:R-:W-:Y:S01]  /*3fc0*/  @!P1 IMAD.X R27, R27, 0x1, R30, P2 ;  /* 0x000000011b1b9824 */ /* 0x000fe200010e061e */
[----:B------:R-:W-:Y:S02]  /*3fd0*/  @!P0 SEL R34, R17, R24, !P4 ;  /* 0x0000001811228207 */ /* 0x000fe40006000000 */
[----:B0-----:R-:W-:-:S04]  /*3fe0*/  @!P1 LEA R30, P2, R28, R18, 0x2 ;  /* 0x000000121c1e9211 */ /* 0x001fc800078410ff */
[----:B------:R-:W-:Y:S02]  /*3ff0*/  @!P1 LEA.HI.X R31, R28, R19, R27, 0x2, P2 ;  /* 0x000000131c1f9211 */ /* 0x000fe400010f141b */
[----:B------:R-:W0:Y:S01]  /*4000*/  @!P0 LDC.64 R18, c[0x0][0x3a0] ;  /* 0x0000e800ff128b82 */ /* 0x000e220000000a00 */
[----:B------:R-:W-:Y:S01]  /*4010*/  @!P0 SEL R27, R32, R29, !P4 ;  /* 0x0000001d201b8207 */ /* 0x000fe20006000000 */
[----:B------:R-:W-:Y:S01]  /*4020*/  VIADD R32, R2, 0x300 ;  /* 0x0000030002207836 */ /* 0x000fe20000000000 */
[----:B------:R-:W-:Y:S01]  /*4030*/  @!P0 SEL R28, R16, R26, !P4 ;  /* 0x0000001a101c8207 */ /* 0x000fe20006000000 */
[----:B------:R1:W5:Y:S01]  /*4040*/  @!P1 LDG.E R20, desc[UR6][R30.64] ;  /* 0x000000061e149981 */ /* 0x000362000c1e1900 */
[----:B------:R-:W-:Y:S02]  /*4050*/  @!P0 SHF.R.S32.HI R29, RZ, 0x1f, R29 ;  /* 0x0000001fff1d8819 */ /* 0x000fe4000001141d */
[----:B------:R-:W-:Y:S02]  /*4060*/  ISETP.GE.AND P2, PT, R32, R23, PT ;  /* 0x000000172000720c */ /* 0x000fe40003f46270 */
[----:B------:R-:W-:-:S02]  /*4070*/  @!P0 IADD3 R27, P3, PT, R27, R28, RZ ;  /* 0x0000001c1b1b8210 */ /* 0x000fc40007f7e0ff */
[----:B------:R-:W-:-:S05]  /*4080*/  @!P0 SEL R29, R29, RZ, P4 ;  /* 0x000000ff1d1d8207 */ /* 0x000fca0002000000 */
[----:B------:R-:W-:Y:S01]  /*4090*/  @!P0 IMAD.X R34, R29, 0x1, R34, P3 ;  /* 0x000000011d228824 */ /* 0x000fe200018e0622 */
[----:B0-----:R-:W-:-:S03]  /*40a0*/  @!P0 LEA R28, P3, R27, R18, 0x2 ;  /* 0x000000121b1c8211 */ /* 0x001fc600078610ff */
[C---:B------:R-:W-:Y:S01]  /*40b0*/  @!P2 IMAD.IADD R33, R32.reuse, 0x1, -R25 ;  /* 0x000000012021a824 */ /* 0x040fe200078e0a19 */
[----:B------:R-:W-:Y:S02]  /*40c0*/  @!P0 LEA.HI.X R29, R27, R19, R34, 0x2, P3 ;  /* 0x000000131b1d8211 */ /* 0x000fe400018f1422 */
[----:B------:R-:W1:Y:S01]  /*40d0*/  @!P2 LDC.64 R18, c[0x0][0x3a0] ;  /* 0x0000e800ff12ab82 */ /* 0x000e620000000a00 */
[C---:B------:R-:W-:Y:S02]  /*40e0*/  @!P2 ISETP.GE.AND P4, PT, R32.reuse, R25, PT ;  /* 0x000000192000a20c */ /* 0x040fe40003f86270 */
[----:B------:R0:W5:Y:S02]  /*40f0*/  @!P0 LDG.E R3, desc[UR6][R28.64] ;  /* 0x000000061c038981 */ /* 0x000164000c1e1900 */
[----:B------:R-:W-:Y:S02]  /*4100*/  @!P2 SEL R27, R32, R33, !P4 ;  /* 0x00000021201ba207 */ /* 0x000fe40006000000 */
[----:B------:R-:W-:-:S04]  /*4110*/  @!P2 SEL R32, R16, R26, !P4 ;  /* 0x0000001a1020a207 */ /* 0x000fc80006000000 */
[----:B------:R-:W-:Y:S02]  /*4120*/  @!P2 IADD3 R27, P3, PT, R27, R32, RZ ;  /* 0x000000201b1ba210 */ /* 0x000fe40007f7e0ff */
[----:B------:R-:W-:Y:S02]  /*4130*/  LOP3.LUT R32, R2, 0x400, RZ, 0xfc, !PT ;  /* 0x0000040002207812 */ /* 0x000fe400078efcff */
[----:B------:R-:W-:Y:S02]  /*4140*/  @!P2 SHF.R.S32.HI R33, RZ, 0x1f, R33 ;  /* 0x0000001fff21a819 */ /* 0x000fe40000011421 */
[----:B------:R-:W-:Y:S02]  /*4150*/  ISETP.GE.AND P1, PT, R32, R23, PT ;  /* 0x000000172000720c */ /* 0x000fe40003f26270 */
[----:B------:R-:W-:Y:S02]  /*4160*/  @!P2 SEL R33, R33, RZ, P4 ;  /* 0x000000ff2121a207 */ /* 0x000fe40002000000 */
[----:B------:R-:W-:-:S05]  /*4170*/  @!P2 SEL R34, R17, R24, !P4 ;  /* 0x000000181122a207 */ /* 0x000fca0006000000 */
[----:B------:R-:W-:Y:S01]  /*4180*/  @!P2 IMAD.X R34, R33, 0x1, R34, P3 ;  /* 0x000000012122a824 */ /* 0x000fe200018e0622 */
[----:B-1----:R-:W-:-:S04]  /*4190*/  @!P2 LEA R30, P3, R27, R18, 0x2 ;  /* 0x000000121b1ea211 */ /* 0x002fc800078610ff */
[----:B------:R-:W-:Y:S02]  /*41a0*/  @!P2 LEA.HI.X R31, R27, R19, R34, 0x2, P3 ;  /* 0x000000131b1fa211 */ /* 0x000fe400018f1422 */
[----:B------:R-:W1:Y:S01]  /*41b0*/  @!P1 LDC.64 R18, c[0x0][0x3a0] ;  /* 0x0000e800ff129b82 */ /* 0x000e620000000a00 */
[C---:B------:R-:W-:Y:S01]  /*41c0*/  @!P1 IMAD.IADD R27, R32.reuse, 0x1, -R25 ;  /* 0x00000001201b9824 */ /* 0x040fe200078e0a19 */
[----:B------:R-:W-:Y:S01]  /*41d0*/  @!P1 ISETP.GE.AND P3, PT, R32, R25, PT ;  /* 0x000000192000920c */ /* 0x000fe20003f66270 */
[----:B------:R-:W-:Y:S01]  /*41e0*/  VIADD R34, R2, 0x500 ;  /* 0x0000050002227836 */ /* 0x000fe20000000000 */
[----:B------:R2:W5:Y:S02]  /*41f0*/  @!P2 LDG.E R4, desc[UR6][R30.64] ;  /* 0x000000061e04a981 */ /* 0x000564000c1e1900 */
[----:B------:R-:W-:Y:S02]  /*4200*/  @!P1 SEL R32, R32, R27, !P3 ;  /* 0x0000001b20209207 */ /* 0x000fe40005800000 */
[----:B------:R-:W-:-:S02]  /*4210*/  @!P1 SEL R33, R16, R26, !P3 ;  /* 0x0000001a10219207 */ /* 0x000fc40005800000 */
[----:B------:R-:W-:Y:S02]  /*4220*/  @!P1 SHF.R.S32.HI R27, RZ, 0x1f, R27 ;  /* 0x0000001fff1b9819 */ /* 0x000fe4000001141b */
[----:B------:R-:W-:Y:S02]  /*4230*/  ISETP.GE.AND P2, PT, R34, R23, PT ;  /* 0x000000172200720c */ /* 0x000fe40003f46270 */
[----:B------:R-:W-:Y:S02]  /*4240*/  @!P1 IADD3 R32, P0, PT, R32, R33, RZ ;  /* 0x0000002120209210 */ /* 0x000fe40007f1e0ff */
[----:B------:R-:W-:Y:S02]  /*4250*/  @!P1 SEL R27, R27, RZ, P3 ;  /* 0x000000ff1b1b9207 */ /* 0x000fe40001800000 */
[----:B0-----:R-:W-:-:S05]  /*4260*/  @!P1 SEL R28, R17, R24, !P3 ;  /* 0x00000018111c9207 */ /* 0x001fca0005800000 */
[----:B------:R-:W-:Y:S01]  /*4270*/  @!P1 IMAD.X R27, R27, 0x1, R28, P0 ;  /* 0x000000011b1b9824 */ /* 0x000fe200000e061c */
[----:B-1----:R-:W-:-:S04]  /*4280*/  @!P1 LEA R28, P0, R32, R18, 0x2 ;  /* 0x00000012201c9211 */ /* 0x002fc800078010ff */
[----:B------:R-:W-:Y:S02]  /*4290*/  @!P1 LEA.HI.X R29, R32, R19, R27, 0x2, P0 ;  /* 0x00000013201d9211 */ /* 0x000fe400000f141b */
[----:B------:R-:W0:Y:S01]  /*42a0*/  @!P2 LDC.64 R18, c[0x0][0x3a0] ;  /* 0x0000e800ff12ab82 */ /* 0x000e220000000a00 */
[C---:B--2---:R-:W-:Y:S01]  /*42b0*/  @!P2 IMAD.IADD R31, R34.reuse, 0x1, -R25 ;  /* 0x00000001221fa824 */ /* 0x044fe200078e0a19 */
        /* <DEDUP_REMOVED lines=9> */
[----:B------:R-:W-:-:S05]  /*4350*/  @!P2 SEL R34, R17, R24, !P4 ;  /* 0x000000181122a207 */ /* 0x000fca0006000000 */
[----:B------:R-:W-:Y:S01]  /*4360*/  @!P2 IMAD.X R34, R31, 0x1, R34, P3 ;  /* 0x000000011f22a824 */ /* 0x000fe200018e0622 */
[----:B0-----:R-:W-:-:S04]  /*4370*/  @!P2 LEA R30, P3, R27, R18, 0x2 ;  /* 0x000000121b1ea211 */ /* 0x001fc800078610ff */
[----:B------:R-:W-:Y:S02]  /*4380*/  @!P2 LEA.HI.X R31, R27, R19, R34, 0x2, P3 ;  /* 0x000000131b1fa211 */ /* 0x000fe400018f1422 */
[----:B------:R-:W0:Y:S01]  /*4390*/  @!P0 LDC.64 R18, c[0x0][0x3a0] ;  /* 0x0000e800ff128b82 */ /* 0x000e220000000a00 */
        /* <DEDUP_REMOVED lines=10> */
[----:B-1----:R-:W-:-:S05]  /*4440*/  @!P0 SEL R28, R17, R24, !P3 ;  /* 0x00000018111c8207 */ /* 0x002fca0005800000 */
[----:B------:R-:W-:Y:S01]  /*4450*/  @!P0 IMAD.X R27, R27, 0x1, R28, P1 ;  /* 0x000000011b1b8824 */ /* 0x000fe200008e061c */
[----:B0-----:R-:W-:-:S04]  /*4460*/  @!P0 LEA R28, P1, R32, R18, 0x2 ;  /* 0x00000012201c8211 */ /* 0x001fc800078210ff */
[----:B------:R-:W-:Y:S02]  /*4470*/  @!P0 LEA.HI.X R29, R32, R19, R27, 0x2, P1 ;  /* 0x00000013201d8211 */ /* 0x000fe400008f141b */
[----:B------:R-:W0:Y:S01]  /*4480*/  @!P2 LDC.64 R18, c[0x0][0x3a0] ;  /* 0x0000e800ff12ab82 */ /* 0x000e220000000a00 */
[C---:B--2---:R-:W-:Y:S01]  /*4490*/  @!P2 IMAD.IADD R31, R34.reuse, 0x1, -R25 ;  /* 0x00000001221fa824 */ /* 0x044fe200078e0a19 */
[----:B------:R-:W-:Y:S01]  /*44a0*/  @!P2 ISETP.GE.AND P4, PT, R34, R25, PT ;  /* 0x000000192200a20c */ /* 0x000fe20003f86270 */
[----:B------:R1:W5:Y:S01]  /*44b0*/  @!P0 LDG.E R7, desc[UR6][R28.64] ;  /* 0x000000061c078981 */ /* 0x000362000c1e1900 */
[----:B------:R-:W-:Y:S02]  /*44c0*/  LOP3.LUT R32, R2, 0x800, RZ, 0xfc, !PT ;  /* 0x0000080002207812 */ /* 0x000fe400078efcff */
        /* <DEDUP_REMOVED lines=117> */
[C---:B------:R-:W-:Y:S01]  /*4c20*/  @!P1 ISETP.GE.AND P4, PT, R34.reuse, R25, PT ;  /* 0x000000192200920c */ /* 0x040fe20003f86270 */
[----:B------:R1:W5:Y:S03]  /*4c30*/  @!P0 LDG.E R15, desc[UR6][R28.64] ;  /* 0x000000061c0f8981 */ /* 0x000366000c1e1900 */
        /* <DEDUP_REMOVED lines=9> */
[----:B------:R-:W-:Y:S01]  /*4cd0*/  @!P1 LEA.HI.X R31, R27, R19, R32, 0x2, P3 ;  /* 0x000000131b1f9211 */ /* 0x000fe200018f1420 */
[C---:B------:R-:W-:Y:S01]  /*4ce0*/  @!P2 IMAD.IADD R27, R2.reuse, 0x1, -R25 ;  /* 0x00000001021ba824 */ /* 0x040fe200078e0a19 */
[----:B------:R-:W-:-:S04]  /*4cf0*/  @!P2 ISETP.GE.AND P3, PT, R2, R25, PT ;  /* 0x000000190200a20c */ /* 0x000fc80003f66270 */
[----:B------:R-:W-:Y:S02]  /*4d00*/  @!P2 SHF.R.S32.HI R34, RZ, 0x1f, R27 ;  /* 0x0000001fff22a819 */ /* 0x000fe4000001141b */
[----:B------:R-:W-:Y:S02]  /*4d10*/  @!P2 SEL R27, R2, R27, !P3 ;  /* 0x0000001b021ba207 */ /* 0x000fe40005800000 */
[----:B------:R-:W-:Y:S02]  /*4d20*/  @!P2 SEL R18, R16, R26, !P3 ;  /* 0x0000001a1012a207 */ /* 0x000fe40005800000 */
[----:B------:R-:W-:Y:S02]  /*4d30*/  @!P2 SEL R34, R34, RZ, P3 ;  /* 0x000000ff2222a207 */ /* 0x000fe40001800000 */
[----:B------:R-:W-:Y:S02]  /*4d40*/  @!P2 IADD3 R27, P4, PT, R27, R18, RZ ;  /* 0x000000121b1ba210 */ /* 0x000fe40007f9e0ff */
[----:B------:R-:W-:-:S05]  /*4d50*/  @!P2 SEL R19, R17, R24, !P3 ;  /* 0x000000181113a207 */ /* 0x000fca0005800000 */
[----:B------:R-:W-:Y:S02]  /*4d60*/  @!P2 IMAD.X R34, R34, 0x1, R19, P4 ;  /* 0x000000012222a824 */ /* 0x000fe400020e0613 */
[----:B------:R-:W0:Y:S02]  /*4d70*/  @!P2 LDC.64 R18, c[0x0][0x3a0] ;  /* 0x0000e800ff12ab82 */ /* 0x000e240000000a00 */
[----:B0-----:R-:W-:-:S04]  /*4d80*/  @!P2 LEA R32, P3, R27, R18, 0x2 ;  /* 0x000000121b20a211 */ /* 0x001fc800078610ff */
[----:B------:R-:W-:Y:S02]  /*4d90*/  @!P2 LEA.HI.X R33, R27, R19, R34, 0x2, P3 ;  /* 0x000000131b21a211 */ /* 0x000fe400018f1422 */
[----:B------:R-:W-:-:S03]  /*4da0*/  LOP3.LUT R34, R2, 0x1000, RZ, 0xfc, !PT ;  /* 0x0000100002227812 */ /* 0x000fc600078efcff */
[----:B------:R1:W5:Y:S01]  /*4db0*/  @!P2 LDG.E R21, desc[UR6][R32.64] ;  /* 0x000000062015a981 */ /* 0x000362000c1e1900 */
[----:B------:R-:W-:-:S13]  /*4dc0*/  ISETP.GE.AND P4, PT, R34, R23, PT ;  /* 0x000000172200720c */ /* 0x000fda0003f86270 */
[----:B------:R-:W0:Y:S01]  /*4dd0*/  @!P4 LDC.64 R18, c[0x0][0x3a0] ;  /* 0x0000e800ff12cb82 */ /* 0x000e220000000a00 */
[C---:B------:R-:W-:Y:S01]  /*4de0*/  @!P4 IMAD.IADD R27, R34.reuse, 0x1, -R25 ;  /* 0x00000001221bc824 */ /* 0x040fe200078e0a19 */
[----:B------:R-:W-:-:S04]  /*4df0*/  @!P4 ISETP.GE.AND P5, PT, R34, R25, PT ;  /* 0x000000192200c20c */ /* 0x000fc80003fa6270 */
[----:B------:R-:W-:Y:S02]  /*4e00*/  @!P4 SEL R35, R34, R27, !P5 ;  /* 0x0000001b2223c207 */ /* 0x000fe40006800000 */
[----:B------:R-:W-:Y:S02]  /*4e10*/  @!P4 SEL R26, R16, R26, !P5 ;  /* 0x0000001a101ac207 */ /* 0x000fe40006800000 */
[----:B------:R-:W-:Y:S01]  /*4e20*/  @!P4 SHF.R.S32.HI R27, RZ, 0x1f, R27 ;  /* 0x0000001fff1bc819 */ /* 0x000fe2000001141b */
[----:B------:R1:W5:Y:S01]  /*4e30*/  @!P1 LDG.E R16, desc[UR6][R30.64] ;  /* 0x000000061e109981 */ /* 0x000362000c1e1900 */
[----:B------:R-:W-:Y:S02]  /*4e40*/  @!P4 SEL R24, R17, R24, !P5 ;  /* 0x000000181118c207 */ /* 0x000fe40006800000 */
[----:B------:R-:W-:Y:S02]  /*4e50*/  @!P4 IADD3 R26, P3, PT, R35, R26, RZ ;  /* 0x0000001a231ac210 */ /* 0x000fe40007f7e0ff */
[----:B------:R-:W-:-:S05]  /*4e60*/  @!P4 SEL R27, R27, RZ, P5 ;  /* 0x000000ff1b1bc207 */ /* 0x000fca0002800000 */
[----:B------:R-:W-:Y:S01]  /*4e70*/  @!P4 IMAD.X R24, R27, 0x1, R24, P3 ;  /* 0x000000011b18c824 */ /* 0x000fe200018e0618 */
[----:B0-----:R-:W-:-:S04]  /*4e80*/  @!P4 LEA R18, P3, R26, R18, 0x2 ;  /* 0x000000121a12c211 */ /* 0x001fc800078610ff */
[----:B------:R-:W-:-:S05]  /*4e90*/  @!P4 LEA.HI.X R19, R26, R19, R24, 0x2, P3 ;  /* 0x000000131a13c211 */ /* 0x000fca00018f1418 */
[----:B------:R1:W5:Y:S04]  /*4ea0*/  @!P4 LDG.E R17, desc[UR6][R18.64] ;  /* 0x000000061211c981 */ /* 0x000368000c1e1900 */
.L_x_41:
[----:B------:R-:W-:Y:S05]  /*4eb0*/  BSYNC.RECONVERGENT B0 ;  /* 0x0000000000007941 */ /* 0x000fea0003800200 */
.L_x_7:
[----:B01234-:R-:W0:Y:S01]  /*4ec0*/  S2R R19, SR_CgaCtaId ;  /* 0x0000000000137919 */ /* 0x01fe220000008800 */
[----:B------:R-:W-:-:S04]  /*4ed0*/  MOV R18, 0x400 ;  /* 0x0000040000127802 */ /* 0x000fc80000000f00 */
[----:B0-----:R-:W-:-:S05]  /*4ee0*/  LEA R18, R19, R18, 0x18 ;  /* 0x0000001213127211 */ /* 0x001fca00078ec0ff */
[----:B------:R-:W-:-:S05]  /*4ef0*/  IMAD R24, R2, 0x4, R18 ;  /* 0x0000000402187824 */ /* 0x000fca00078e0212 */
[----:B-----5:R-:W-:Y:S04]  /*4f00*/  STS [R24], R21 ;  /* 0x0000001518007388 */ /* 0x020fe80000000800 */
        /* <DEDUP_REMOVED lines=19> */
[----:B------:R-:W-:Y:S01]  /*5040*/  BSSY.RECONVERGENT B0, `(.L_x_42) ;  /* 0x0000017000007945 */ /* 0x000fe20003800200 */
[----:B------:R-:W-:Y:S01]  /*5050*/  VIMNMX R3, PT, PT, R4, R23, PT ;  /* 0x0000001704037248 */ /* 0x000fe20003fe0100 */
[----:B------:R-:W-:-:S03]  /*5060*/  IMAD R4, R25, 0x4, R18 ;  /* 0x0000000419047824 */ /* 0x000fc600078e0212 */
[C---:B------:R-:W-:Y:S01]  /*5070*/  ISETP.GE.AND P0, PT, R3.reuse, R22, PT ;  /* 0x000000160300720c */ /* 0x040fe20003f06270 */
[----:B------:R-:W-:Y:S01]  /*5080*/  IMAD.IADD R22, R3, 0x1, -R22 ;  /* 0x0000000103167824 */ /* 0x000fe200078e0a16 */
[----:B-1----:R-:W-:-:S04]  /*5090*/  VIMNMX R5, PT, PT, R25, R3, PT ;  /* 0x0000000319057248 */ /* 0x002fc80003fe0100 */
[----:B------:R-:W-:-:S04]  /*50a0*/  SEL R22, R22, RZ, P0 ;  /* 0x000000ff16167207 */ /* 0x000fc80000000000 */
[----:B------:R-:W-:-:S13]  /*50b0*/  ISETP.GE.AND P0, PT, R22, R5, PT ;  /* 0x000000051600720c */ /* 0x000fda0003f06270 */
[----:B--2---:R-:W-:Y:S05]  /*50c0*/  @P0 BRA `(.L_x_43) ;  /* 0x0000000000380947 */ /* 0x004fea0003800000 */
.L_x_44:
[----:B------:R-:W-:-:S05]  /*50d0*/  IMAD.IADD R6, R5, 0x1, -R22 ;  /* 0x0000000105067824 */ /* 0x000fca00078e0a16 */
[----:B------:R-:W-:-:S04]  /*50e0*/  LEA.HI R7, R6, R6, RZ, 0x1 ;  /* 0x0000000606077211 */ /* 0x000fc800078f08ff */
[----:B------:R-:W-:-:S04]  /*50f0*/  LEA.HI.SX32 R7, R7, R22, 0x1f ;  /* 0x0000001607077211 */ /* 0x000fc800078ffaff */
[----:B------:R-:W-:-:S05]  /*5100*/  LOP3.LUT R6, RZ, R7, RZ, 0x33, !PT ;  /* 0x00000007ff067212 */ /* 0x000fca00078e33ff */
[----:B------:R-:W-:Y:S02]  /*5110*/  IMAD.IADD R9, R3, 0x1, R6 ;  /* 0x0000000103097824 */ /* 0x000fe400078e0206 */
[----:B------:R-:W-:Y:S02]  /*5120*/  IMAD R6, R7, 0x4, R18 ;  /* 0x0000000407067824 */ /* 0x000fe400078e0212 */
[----:B------:R-:W-:-:S04]  /*5130*/  IMAD R9, R9, 0x4, R4 ;  /* 0x0000000409097824 */ /* 0x000fc800078e0204 */
[----:B------:R-:W-:Y:S04]  /*5140*/  LDS R6, [R6] ;  /* 0x0000000006067984 */ /* 0x000fe80000000800 */
[----:B------:R-:W0:Y:S02]  /*5150*/  LDS R9, [R9] ;  /* 0x0000000009097984 */ /* 0x000e240000000800 */
[----:B0-----:R-:W-:-:S04]  /*5160*/  ISETP.GT.AND P0, PT, R9, R6, PT ;  /* 0x000000060900720c */ /* 0x001fc80003f04270 */
[----:B------:R-:W-:-:S09]  /*5170*/  SEL R5, R7, R5, P0 ;  /* 0x0000000507057207 */ /* 0x000fd20000000000 */
[----:B------:R-:W-:-:S05]  /*5180*/  @!P0 VIADD R22, R7, 0x1 ;  /* 0x0000000107168836 */ /* 0x000fca0000000000 */
[----:B------:R-:W-:-:S13]  /*5190*/  ISETP.GE.AND P0, PT, R22, R5, PT ;  /* 0x000000051600720c */ /* 0x000fda0003f06270 */
[----:B------:R-:W-:Y:S05]  /*51a0*/  @!P0 BRA `(.L_x_44) ;  /* 0xfffffffc00c88947 */ /* 0x000fea000383ffff */
.L_x_43:
[----:B------:R-:W-:Y:S05]  /*51b0*/  BSYNC.RECONVERGENT B0 ;  /* 0x0000000000007941 */ /* 0x000fea0003800200 */
.L_x_42:
        /* <DEDUP_REMOVED lines=22> */
[----:B------:R-:W-:-:S13]  /*5320*/  @!P1 ISETP.GE.OR P0, PT, R8, R25, P2 ;  /* 0x000000190800920c */ /* 0x000fda0001706670 */
[----:B------:R-:W-:Y:S02]  /*5330*/  @P0 IMAD.MOV R9, RZ, RZ, R8 ;  /* 0x000000ffff090224 */ /* 0x000fe400078e0208 */
[----:B------:R-:W-:Y:S01]  /*5340*/  @!P0 IMAD.MOV R7, RZ, RZ, R6 ;  /* 0x000000ffff078224 */ /* 0x000fe200078e0206 */
[----:B------:R-:W-:Y:S01]  /*5350*/  SEL R6, R4, R3, P0 ;  /* 0x0000000304067207 */ /* 0x000fe20000000000 */
        /* <DEDUP_REMOVED lines=182> */
[--C-:B------:R-:W-:Y:S02]  /*5ec0*/  @P0 IMAD R27, R24, 0x4, R18.reuse ;  /* 0x00000004181b0824 */ /* 0x100fe400078e0212 */
        /* <DEDUP_REMOVED lines=11> */
[----:B------:R-:W1:Y:S01]  /*5f80*/  LDCU.64 UR4, c[0x0][0x3a0] ;  /* 0x00007400ff0477ac */ /* 0x000e620008000a00 */
[----:B------:R-:W-:-:S03]  /*5f90*/  ISETP.NE.AND P0, PT, R2, RZ, PT ;  /* 0x000000ff0200720c */ /* 0x000fc60003f05270 */
[----:B0-----:R-:W-:-:S04]  /*5fa0*/  IMAD R25, R25, 0x20, R4 ;  /* 0x0000002019197824 */ /* 0x001fc800078e0204 */
[----:B------:R-:W-:-:S04]  /*5fb0*/  IMAD R25, R25, 0x11, RZ ;  /* 0x0000001119197824 */ /* 0x000fc800078e02ff */
[----:B------:R-:W-:Y:S02]  /*5fc0*/  IMAD R22, R25, 0x4, R18 ;  /* 0x0000000419167824 */ /* 0x000fe400078e0212 */
[----:B------:R-:W-:-:S03]  /*5fd0*/  IMAD R25, R4, -0x10, R25 ;  /* 0xfffffff004197824 */ /* 0x000fc600078e0219 */
[----:B------:R-:W-:Y:S01]  /*5fe0*/  STS [R22], R5 ;  /* 0x0000000516007388 */ /* 0x000fe20000000800 */
[----:B------:R-:W-:-:S03]  /*5ff0*/  IMAD R24, R25, 0x4, R18 ;  /* 0x0000000419187824 */ /* 0x000fc600078e0212 */
        /* <DEDUP_REMOVED lines=17> */
[----:B------:R-:W-:Y:S01]  /*6110*/  LDS R14, [R24] ;  /* 0x00000000180e7984 */ /* 0x000fe20000000800 */
[----:B0-----:R-:W-:-:S03]  /*6120*/  LOP3.LUT R3, R2, 0x3e0, RZ, 0xc0, !PT ;  /* 0x000003e002037812 */ /* 0x001fc600078ec0ff */
[----:B------:R-:W-:Y:S01]  /*6130*/  LDS R12, [R24+0x80] ;  /* 0x00008000180c7984 */ /* 0x000fe20000000800 */
[----:B------:R-:W-:-:S03]  /*6140*/  LOP3.LUT R2, R2, 0x1f, RZ, 0xc0, !PT ;  /* 0x0000001f02027812 */ /* 0x000fc600078ec0ff */
[----:B------:R-:W-:Y:S02]  /*6150*/  LDS R10, [R24+0x100] ;  /* 0x00010000180a7984 */ /* 0x000fe40000000800 */
[----:B------:R-:W-:Y:S02]  /*6160*/  IMAD R2, R3, 0x11, R2 ;  /* 0x0000001103027824 */ /* 0x000fe400078e0202 */
[----:B------:R-:W-:Y:S01]  /*6170*/  LDS R37, [R24+0x180] ;  /* 0x0001800018257984 */ /* 0x000fe20000000800 */
[----:B------:R-:W-:-:S03]  /*6180*/  IMAD.MOV.U32 R3, RZ, RZ, RZ ;  /* 0x000000ffff037224 */ /* 0x000fc600078e00ff */
[----:B------:R-:W-:Y:S01]  /*6190*/  LDS R35, [R24+0x200] ;  /* 0x0002000018237984 */ /* 0x000fe20000000800 */
[----:B------:R-:W-:-:S03]  /*61a0*/  IMAD.WIDE.U32 R6, R0, 0x1100, R2 ;  /* 0x0000110000067825 */ /* 0x000fc600078e0002 */
[----:B------:R-:W-:Y:S01]  /*61b0*/  LDS R33, [R24+0x280] ;  /* 0x0002800018217984 */ /* 0x000fe20000000800 */
[C---:B------:R-:W-:Y:S02]  /*61c0*/  VIADD R3, R2.reuse, 0x20 ;  /* 0x0000002002037836 */ /* 0x040fe40000000000 */
[----:B------:R-:W-:Y:S01]  /*61d0*/  VIADD R0, R2, 0xc0 ;  /* 0x000000c002007836 */ /* 0x000fe20000000000 */
[----:B------:R-:W-:Y:S04]  /*61e0*/  LDS R31, [R24+0x300] ;  /* 0x00030000181f7984 */ /* 0x000fe80000000800 */
        /* <DEDUP_REMOVED lines=10> */
[----:B------:R0:W-:Y:S01]  /*6290*/  @!P0 STS [R18+0x4400], R23 ;  /* 0x0044001712008388 */ /* 0x0001e20000000800 */
[----:B------:R-:W-:Y:S01]  /*62a0*/  BAR.SYNC.DEFER_BLOCKING 0x0 ;  /* 0x0000000000007b1d */ /* 0x000fe20000010000 */
[----:B-1----:R-:W-:-:S04]  /*62b0*/  LEA R4, P0, R6, UR4, 0x2 ;  /* 0x0000000406047c11 */ /* 0x002fc8000f8010ff */
[----:B------:R-:W-:Y:S01]  /*62c0*/  LEA.HI.X R5, R6, UR5, R7, 0x2, P0 ;  /* 0x0000000506057c11 */ /* 0x000fe200080f1407 */
[C---:B0-----:R-:W-:Y:S02]  /*62d0*/  VIADD R23, R2.reuse, 0x40 ;  /* 0x0000004002177836 */ /* 0x041fe40000000000 */
[C---:B------:R-:W-:Y:S01]  /*62e0*/  VIADD R7, R2.reuse, 0x80 ;  /* 0x0000008002077836 */ /* 0x040fe20000000000 */
[----:B------:R-:W0:Y:S02]  /*62f0*/  LDS R8, [R18+0x4400] ;  /* 0x0044000012087984 */ /* 0x000e240000000800 */
[CC--:B0-----:R-:W-:Y:S02]  /*6300*/  ISETP.GE.AND P2, PT, R2.reuse, R8.reuse, PT ;  /* 0x000000080200720c */ /* 0x0c1fe40003f46270 */
[-C--:B------:R-:W-:Y:S01]  /*6310*/  ISETP.GE.AND P1, PT, R3, R8.reuse, PT ;  /* 0x000000080300720c */ /* 0x080fe20003f26270 */
[C---:B------:R-:W-:Y:S01]  /*6320*/  VIADD R3, R2.reuse, 0x60 ;  /* 0x0000006002037836 */ /* 0x040fe20000000000 */
[-C--:B------:R-:W-:Y:S01]  /*6330*/  ISETP.GE.AND P0, PT, R23, R8.reuse, PT ;  /* 0x000000081700720c */ /* 0x080fe20003f06270 */
[C---:B------:R-:W-:Y:S01]  /*6340*/  VIADD R23, R2.reuse, 0xa0 ;  /* 0x000000a002177836 */ /* 0x040fe20000000000 */
[-C--:B------:R-:W-:Y:S01]  /*6350*/  ISETP.GE.AND P6, PT, R7, R8.reuse, PT ;  /* 0x000000080700720c */ /* 0x080fe20003fc6270 */
[C---:B------:R-:W-:Y:S01]  /*6360*/  VIADD R7, R2.reuse, 0x100 ;  /* 0x0000010002077836 */ /* 0x040fe20000000000 */
[-C--:B------:R-:W-:Y:S01]  /*6370*/  ISETP.GE.AND P4, PT, R3, R8.reuse, PT ;  /* 0x000000080300720c */ /* 0x080fe20003f86270 */
[----:B------:R-:W-:Y:S01]  /*6380*/  VIADD R3, R2, 0xe0 ;  /* 0x000000e002037836 */ /* 0x000fe20000000000 */
[----:B------:R-:W-:-:S02]  /*6390*/  ISETP.GE.AND P3, PT, R0, R8, PT ;  /* 0x000000080000720c */ /* 0x000fc40003f66270 */
[-C--:B------:R-:W-:Y:S01]  /*63a0*/  ISETP.GE.AND P5, PT, R23, R8.reuse, PT ;  /* 0x000000081700720c */ /* 0x080fe20003fa6270 */
[----:B------:R0:W-:Y:S01]  /*63b0*/  @!P2 STG.E desc[UR6][R4.64], R14 ;  /* 0x0000000e0400a986 */ /* 0x0001e2000c101906 */
[-C--:B------:R-:W-:Y:S01]  /*63c0*/  ISETP.GE.AND P2, PT, R3, R8.reuse, PT ;  /* 0x000000080300720c */ /* 0x080fe20003f46270 */
[C---:B------:R-:W-:Y:S02]  /*63d0*/  VIADD R3, R2.reuse, 0x120 ;  /* 0x0000012002037836 */ /* 0x040fe40000000000 */
[----:B------:R0:W-:Y:S03]  /*63e0*/  @!P0 STG.E desc[UR6][R4.64+0x100], R10 ;  /* 0x0001000a04008986 */ /* 0x0001e6000c101906 */
[-C--:B------:R-:W-:Y:S01]  /*63f0*/  ISETP.GE.AND P0, PT, R3, R8.reuse, PT ;  /* 0x000000080300720c */ /* 0x080fe20003f06270 */
[C---:B------:R-:W-:Y:S01]  /*6400*/  VIADD R3, R2.reuse, 0x160 ;  /* 0x0000016002037836 */ /* 0x040fe20000000000 */
[----:B------:R0:W-:Y:S01]  /*6410*/  @!P1 STG.E desc[UR6][R4.64+0x80], R12 ;  /* 0x0000800c04009986 */ /* 0x0001e2000c101906 */
[----:B------:R-:W-:Y:S01]  /*6420*/  ISETP.GE.AND P1, PT, R7, R8, PT ;  /* 0x000000080700720c */ /* 0x000fe20003f26270 */
[----:B------:R-:W-:-:S02]  /*6430*/  VIADD R7, R2, 0x140 ;  /* 0x0000014002077836 */ /* 0x000fc40000000000 */
[----:B------:R0:W-:Y:S01]  /*6440*/  @!P6 STG.E desc[UR6][R4.64+0x200], R35 ;  /* 0x000200230400e986 */ /* 0x0001e2000c101906 */
[-C--:B------:R-:W-:Y:S01]  /*6450*/  ISETP.GE.AND P6, PT, R3, R8.reuse, PT ;  /* 0x000000080300720c */ /* 0x080fe20003fc6270 */
[C---:B------:R-:W-:Y:S02]  /*6460*/  VIADD R3, R2.reuse, 0x1a0 ;  /* 0x000001a002037836 */ /* 0x040fe40000000000 */
[----:B------:R0:W-:Y:S01]  /*6470*/  @!P4 STG.E desc[UR6][R4.64+0x180], R37 ;  /* 0x000180250400c986 */ /* 0x0001e2000c101906 */
[-C--:B------:R-:W-:Y:S01]  /*6480*/  ISETP.GE.AND P4, PT, R7, R8.reuse, PT ;  /* 0x000000080700720c */ /* 0x080fe20003f86270 */
[C---:B------:R-:W-:Y:S02]  /*6490*/  VIADD R7, R2.reuse, 0x180 ;  /* 0x0000018002077836 */ /* 0x040fe40000000000 */
        /* <DEDUP_REMOVED lines=8> */
[----:B------:R-:W-:Y:S02]  /*6520*/  VIADD R3, R2, 0x200 ;  /* 0x0000020002037836 */ /* 0x000fe40000000000 */
[----:B------:R0:W-:Y:S01]  /*6530*/  @!P2 STG.E desc[UR6][R4.64+0x380], R27 ;  /* 0x0003801b0400a986 */ /* 0x0001e2000c101906 */
[----:B------:R-:W-:-:S03]  /*6540*/  ISETP.GE.AND P2, PT, R7, R8, PT ;  /* 0x000000080700720c */ /* 0x000fc60003f46270 */
[----:B------:R0:W-:Y:S01]  /*6550*/  @!P0 STG.E desc[UR6][R4.64+0x480], R25 ;  /* 0x0004801904008986 */ /* 0x0001e2000c101906 */
[----:B------:R-:W-:-:S03]  /*6560*/  ISETP.GE.AND P0, PT, R3, R8, PT ;  /* 0x000000080300720c */ /* 0x000fc60003f06270 */
[----:B------:R0:W-:Y:S04]  /*6570*/  @!P4 STG.E desc[UR6][R4.64+0x500], R21 ;  /* 0x000500150400c986 */ /* 0x0001e8000c101906 */
[----:B------:R0:W-:Y:S04]  /*6580*/  @!P6 STG.E desc[UR6][R4.64+0x580], R19 ;  /* 0x000580130400e986 */ /* 0x0001e8000c101906 */
[----:B------:R0:W-:Y:S04]  /*6590*/  @!P5 STG.E desc[UR6][R4.64+0x600], R17 ;  /* 0x000600110400d986 */ /* 0x0001e8000c101906 */
[----:B------:R0:W-:Y:S04]  /*65a0*/  @!P3 STG.E desc[UR6][R4.64+0x680], R15 ;  /* 0x0006800f0400b986 */ /* 0x0001e8000c101906 */
[----:B------:R0:W-:Y:S04]  /*65b0*/  @!P2 STG.E desc[UR6][R4.64+0x700], R13 ;  /* 0x0007000d0400a986 */ /* 0x0001e8000c101906 */
[----:B------:R0:W-:Y:S01]  /*65c0*/  @!P1 STG.E desc[UR6][R4.64+0x780], R11 ;  /* 0x0007800b04009986 */ /* 0x0001e2000c101906 */
[----:B------:R-:W-:Y:S05]  /*65d0*/  @P0 EXIT ;  /* 0x000000000000094d */ /* 0x000fea0003800000 */
[----:B------:R-:W-:Y:S01]  /*65e0*/  STG.E desc[UR6][R4.64+0x800], R9 ;  /* 0x0008000904007986 */ /* 0x000fe2000c101906 */
[----:B------:R-:W-:Y:S05]  /*65f0*/  EXIT ;  /* 0x000000000000794d */ /* 0x000fea0003800000 */
.L_x_45:
        /* <DEDUP_REMOVED lines=8> */
[----:B------:R0:W-:Y:S01]  /*6680*/  STS [R22], R5 ;  /* 0x0000000516007388 */ /* 0x0001e20000000800 */
[----:B------:R-:W-:-:S03]  /*6690*/  IMAD R24, R25, 0x4, R18 ;  /* 0x0000000419187824 */ /* 0x000fc600078e0212 */
[----:B------:R-:W-:Y:S04]  /*66a0*/  STS [R22+0x4], R6 ;  /* 0x0000040616007388 */ /* 0x000fe80000000800 */
[----:B------:R-:W-:Y:S01]  /*66b0*/  STS [R22+0x8], R7 ;  /* 0x0000080716007388 */ /* 0x000fe20000000800 */
[----:B0-----:R-:W-:-:S03]  /*66c0*/  IMAD.WIDE.U32 R4, R0, 0x1100, RZ ;  /* 0x0000110000047825 */ /* 0x001fc600078e00ff */
[----:B------:R-:W-:Y:S01]  /*66d0*/  STS [R22+0xc], R8 ;  /* 0x00000c0816007388 */ /* 0x000fe20000000800 */
[----:B------:R-:W-:-:S03]  /*66e0*/  LOP3.LUT R0, R4, 0x1f, R2, 0xf8, !PT ;  /* 0x0000001f04007812 */ /* 0x000fc600078ef802 */
        /* <DEDUP_REMOVED lines=16> */
[----:B------:R-:W-:Y:S04]  /*67f0*/  LDS R10, [R24+0x80] ;  /* 0x00008000180a7984 */ /* 0x000fe80000000800 */
[----:B------:R-:W-:Y:S01]  /*6800*/  LDS R8, [R24+0x100] ;  /* 0x0001000018087984 */ /* 0x000fe20000000800 */
[----:B------:R-:W-:-:S03]  /*6810*/  IMAD R3, R3, 0x11, RZ ;  /* 0x0000001103037824 */ /* 0x000fc600078e02ff */
[----:B------:R-:W-:Y:S02]  /*6820*/  LDS R37, [R24+0x180] ;  /* 0x0001800018257984 */ /* 0x000fe40000000800 */
[----:B------:R-:W-:Y:S02]  /*6830*/  LOP3.LUT R35, R3, 0x1f, R2, 0xf8, !PT ;  /* 0x0000001f03237812 */ /* 0x000fe400078ef802 */
[----:B------:R-:W-:Y:S03]  /*6840*/  LDS R33, [R24+0x200] ;  /* 0x0002000018217984 */ /* 0x000fe60000000800 */
        /* <DEDUP_REMOVED lines=15> */
[----:B------:R-:W-:-:S05]  /*6940*/  IADD3 R0, P0, PT, R3, R0, RZ ;  /* 0x0000000003007210 */ /* 0x000fca0007f1e0ff */
[----:B------:R-:W-:Y:S01]  /*6950*/  IMAD.X R3, RZ, RZ, R5, P0 ;  /* 0x000000ffff037224 */ /* 0x000fe200000e0605 */
[C---:B-1----:R-:W-:Y:S01]  /*6960*/  LEA R2, P0, R0.reuse, UR4, 0x2 ;  /* 0x0000000400027c11 */ /* 0x042fe2000f8010ff */
[C---:B------:R-:W-:Y:S02]  /*6970*/  VIADD R5, R35.reuse, 0x20 ;  /* 0x0000002023057836 */ /* 0x040fe40000000000 */
[C---:B0-----:R-:W-:Y:S01]  /*6980*/  VIADD R23, R35.reuse, 0x40 ;  /* 0x0000004023177836 */ /* 0x041fe20000000000 */
[----:B------:R-:W-:Y:S01]  /*6990*/  LEA.HI.X R3, R0, UR5, R3, 0x2, P0 ;  /* 0x0000000500037c11 */ /* 0x000fe200080f1403 */
[C---:B------:R-:W-:Y:S01]  /*69a0*/  VIADD R0, R35.reuse, 0xa0 ;  /* 0x000000a023007836 */ /* 0x040fe20000000000 */
[----:B------:R-:W0:Y:S02]  /*69b0*/  LDS R6, [R18+0x4400] ;  /* 0x0044000012067984 */ /* 0x000e240000000800 */
[-C--:B0-----:R-:W-:Y:S02]  /*69c0*/  ISETP.GE.AND P2, PT, R35, R6.reuse, PT ;  /* 0x000000062300720c */ /* 0x081fe40003f46270 */
[-C--:B------:R-:W-:Y:S01]  /*69d0*/  ISETP.GE.AND P3, PT, R5, R6.reuse, PT ;  /* 0x000000060500720c */ /* 0x080fe20003f66270 */
[----:B------:R-:W-:Y:S01]  /*69e0*/  VIADD R5, R35, 0x60 ;  /* 0x0000006023057836 */ /* 0x000fe20000000000 */
[-C--:B------:R-:W-:Y:S01]  /*69f0*/  ISETP.GE.AND P4, PT, R23, R6.reuse, PT ;  /* 0x000000061700720c */ /* 0x080fe20003f86270 */
[----:B------:R-:W-:Y:S01]  /*6a00*/  VIADD R23, R35, 0x80 ;  /* 0x0000008023177836 */ /* 0x000fe20000000000 */
[----:B------:R-:W-:-:S02]  /*6a10*/  ISETP.GE.AND P0, PT, R0, R6, PT ;  /* 0x000000060000720c */ /* 0x000fc40003f06270 */
[-C--:B------:R-:W-:Y:S01]  /*6a20*/  ISETP.GE.AND P5, PT, R5, R6.reuse, PT ;  /* 0x000000060500720c */ /* 0x080fe20003fa6270 */
[----:B------:R-:W-:Y:S01]  /*6a30*/  VIADD R5, R35, 0xe0 ;  /* 0x000000e023057836 */ /* 0x000fe20000000000 */
[-C--:B------:R-:W-:Y:S01]  /*6a40*/  ISETP.GE.AND P6, PT, R23, R6.reuse, PT ;  /* 0x000000061700720c */ /* 0x080fe20003fc6270 */
[----:B------:R-:W-:Y:S01]  /*6a50*/  VIADD R23, R35, 0x100 ;  /* 0x0000010023177836 */ /* 0x000fe20000000000 */
[-C--:B------:R-:W-:Y:S01]  /*6a60*/  ISETP.GE.AND P1, PT, R4, R6.reuse, PT ;  /* 0x000000060400720c */ /* 0x080fe20003f26270 */
[----:B------:R0:W-:Y:S01]  /*6a70*/  @!P2 STG.E desc[UR6][R2.64], R12 ;  /* 0x0000000c0200a986 */ /* 0x0001e2000c101906 */
[-C--:B------:R-:W-:Y:S01]  /*6a80*/  ISETP.GE.AND P2, PT, R5, R6.reuse, PT ;  /* 0x000000060500720c */ /* 0x080fe20003f46270 */
[----:B------:R-:W-:Y:S02]  /*6a90*/  VIADD R5, R35, 0x120 ;  /* 0x0000012023057836 */ /* 0x000fe40000000000 */
[----:B------:R0:W-:Y:S01]  /*6aa0*/  @!P3 STG.E desc[UR6][R2.64+0x80], R10 ;  /* 0x0000800a0200b986 */ /* 0x0001e2000c101906 */
[----:B------:R-:W-:Y:S01]  /*6ab0*/  ISETP.GE.AND P3, PT, R23, R6, PT ;  /* 0x000000061700720c */ /* 0x000fe20003f66270 */
[----:B------:R-:W-:-:S02]  /*6ac0*/  VIADD R23, R35, 0x140 ;  /* 0x0000014023177836 */ /* 0x000fc40000000000 */
[----:B------:R0:W-:Y:S01]  /*6ad0*/  @!P4 STG.E desc[UR6][R2.64+0x100], R8 ;  /* 0x000100080200c986 */ /* 0x0001e2000c101906 */
[-C--:B------:R-:W-:Y:S01]  /*6ae0*/  ISETP.GE.AND P4, PT, R5, R6.reuse, PT ;  /* 0x000000060500720c */ /* 0x080fe20003f86270 */
[----:B------:R-:W-:Y:S02]  /*6af0*/  VIADD R5, R35, 0x160 ;  /* 0x0000016023057836 */ /* 0x000fe40000000000 */
        /* <DEDUP_REMOVED lines=11> */
[C---:B------:R-:W-:Y:S02]  /*6bb0*/  VIADD R5, R35.reuse, 0x1e0 ;  /* 0x000001e023057836 */ /* 0x040fe40000000000 */
[----:B------:R-:W-:Y:S01]  /*6bc0*/  VIADD R35, R35, 0x200 ;  /* 0x0000020023237836 */ /* 0x000fe20000000000 */
[----:B------:R0:W-:Y:S01]  /*6bd0*/  @!P2 STG.E desc[UR6][R2.64+0x380], R25 ;  /* 0x000380190200a986 */ /* 0x0001e2000c101906 */
[----:B------:R-:W-:-:S03]  /*6be0*/  ISETP.GE.AND P2, PT, R23, R6, PT ;  /* 0x000000061700720c */ /* 0x000fc60003f46270 */
        /* <DEDUP_REMOVED lines=13> */
.L_x_46:
[----:B------:R-:W-:-:S00]  /*6cc0*/  BRA `(.L_x_46) ;  /* 0xfffffffc00fc7947 */ /* 0x000fc0000383ffff */
[----:B------:R-:W-:-:S00]  /*6cd0*/  NOP ;  /* 0x0000000000007918 */ /* 0x000fc00000000000 */
        /* <DEDUP_REMOVED lines=10> */
.L_x_139:


//--------------------- .text._ZN3cub18CUB_300001_SM_10006detail10merge_sort30DeviceMergeSortPartitionKernelIN6thrust24THRUST_300001_SM_1000_NS6detail15normal_iteratorINS5_10device_ptrIiEEEEm12greater_thaniEEvbT_PT2_T0_SF_PSF_T1_SF_i --------------------------
	.section	.text._ZN3cub18CUB_300001_SM_10006detail10merge_sort30DeviceMergeSortPartitionKernelIN6thrust24THRUST_300001_SM_1000_NS6detail15normal_iteratorINS5_10device_ptrIiEEEEm12greater_thaniEEvbT_PT2_T0_SF_PSF_T1_SF_i,"ax",@progbits
	.align	128
        .global         _ZN3cub18CUB_300001_SM_10006detail10merge_sort30DeviceMergeSortPartitionKernelIN6thrust24THRUST_300001_SM_1000_NS6detail15normal_iteratorINS5_10device_ptrIiEEEEm12greater_thaniEEvbT_PT2_T0_SF_PSF_T1_SF_i
        .type           _ZN3cub18CUB_300001_SM_10006detail10merge_sort30DeviceMergeSortPartitionKernelIN6thrust24THRUST_300001_SM_1000_NS6detail15normal_iteratorINS5_10device_ptrIiEEEEm12greater_thaniEEvbT_PT2_T0_SF_PSF_T1_SF_i,@function
        .size           _ZN3cub18CUB_300001_SM_10006detail10merge_sort30DeviceMergeSortPartitionKernelIN6thrust24THRUST_300001_SM_1000_NS6detail15normal_iteratorINS5_10device_ptrIiEEEEm12greater_thaniEEvbT_PT2_T0_SF_PSF_T1_SF_i,(.L_x_140 - _ZN3cub18CUB_300001_SM_10006detail10merge_sort30DeviceMergeSortPartitionKernelIN6thrust24THRUST_300001_SM_1000_NS6detail15normal_iteratorINS5_10device_ptrIiEEEEm12greater_thaniEEvbT_PT2_T0_SF_PSF_T1_SF_i)
        .other          _ZN3cub18CUB_300001_SM_10006detail10merge_sort30DeviceMergeSortPartitionKernelIN6thrust24THRUST_300001_SM_1000_NS6detail15normal_iteratorINS5_10device_ptrIiEEEEm12greater_thaniEEvbT_PT2_T0_SF_PSF_T1_SF_i,@"STO_CUDA_ENTRY STV_DEFAULT"
_ZN3cub18CUB_300001_SM_10006detail10merge_sort30DeviceMergeSortPartitionKernelIN6thrust24THRUST_300001_SM_1000_NS6detail15normal_iteratorINS5_10device_ptrIiEEEEm12greater_thaniEEvbT_PT2_T0_SF_PSF_T1_SF_i:
.text._ZN3cub18CUB_300001_SM_10006detail10merge_sort30DeviceMergeSortPartitionKernelIN6thrust24THRUST_300001_SM_1000_NS6detail15normal_iteratorINS5_10device_ptrIiEEEEm12greater_thaniEEvbT_PT2_T0_SF_PSF_T1_SF_i:
[----:B------:R-:W-:Y:S01]  /*0000*/  LDC R1, c[0x0][0x37c] ;  /* 0x0000df00ff017b82 */ /* 0x000fe20000000800 */
[----:B------:R-:W0:Y:S01]  /*0010*/  S2R R0, SR_CTAID.X ;  /* 0x0000000000007919 */ /* 0x000e220000002500 */
[----:B------:R-:W0:Y:S01]  /*0020*/  LDCU UR4, c[0x0][0x360] ;  /* 0x00006c00ff0477ac */ /* 0x000e220008000800 */
[----:B------:R-:W0:Y:S01]  /*0030*/  S2R R3, SR_TID.X ;  /* 0x0000000000037919 */ /* 0x000e220000002100 */
[----:B------:R-:W1:Y:S01]  /*0040*/  LDCU.64 UR10, c[0x0][0x3a0] ;  /* 0x00007400ff0a77ac */ /* 0x000e620008000a00 */
[----:B0-----:R-:W-:-:S05]  /*0050*/  IMAD R0, R0, UR4, R3 ;  /* 0x0000000400007c24 */ /* 0x001fca000f8e0203 */
[----:B-1----:R-:W-:-:S04]  /*0060*/  ISETP.GE.U32.AND P0, PT, R0, UR10, PT ;  /* 0x0000000a00007c0c */ /* 0x002fc8000bf06070 */
[----:B------:R-:W-:-:S13]  /*0070*/  ISETP.GE.U32.AND.EX P0, PT, RZ, UR11, PT, P0 ;  /* 0x0000000bff007c0c */ /* 0x000fda000bf06100 */
[----:B------:R-:W-:Y:S05]  /*0080*/  @P0 EXIT ;  /* 0x000000000000094d */ /* 0x000fea0003800000 */
[----:B------:R-:W0:Y:S01]  /*0090*/  LDCU.64 UR6, c[0x0][0x3b8] ;  /* 0x00007700ff0677ac */ /* 0x000e220008000a00 */
[----:B------:R-:W1:Y:S01]  /*00a0*/  LDC R8, c[0x0][0x3c0] ;  /* 0x0000f000ff087b82 */ /* 0x000e620000000800 */
[----:B------:R-:W-:Y:S01]  /*00b0*/  ACQBULK ;  /* 0x000000000000782e */ /* 0x000fe20000000000 */
[----:B------:R-:W2:Y:S01]  /*00c0*/  LDCU.64 UR8, c[0x0][0x358] ;  /* 0x00006b00ff0877ac */ /* 0x000ea20008000a00 */
[----:B0-----:R-:W-:Y:S02]  /*00d0*/  UIADD3 UR4, UPT, UPT, -UR6, URZ, URZ ;  /* 0x000000ff06047290 */ /* 0x001fe4000fffe1ff */
[----:B------:R-:W-:-:S04]  /*00e0*/  USHF.R.U32.HI UR5, URZ, 0x1, UR7 ;  /* 0x00000001ff057899 */ /* 0x000fc80008011607 */
[----:B------:R-:W-:Y:S01]  /*00f0*/  LOP3.LUT R3, R0, UR4, RZ, 0xc0, !PT ;  /* 0x0000000400037c12 */ /* 0x000fe2000f8ec0ff */
[----:B------:R-:W-:Y:S01]  /*0100*/  USHF.R.U64 UR4, UR6, 0x1, UR7 ;  /* 0x0000000106047899 */ /* 0x000fe20008001207 */
[----:B-1----:R-:W-:Y:S01]  /*0110*/  SHF.R.S32.HI R9, RZ, 0x1f, R8 ;  /* 0x0000001fff097819 */ /* 0x002fe20000011408 */
[----:B------:R-:W-:Y:S02]  /*0120*/  IMAD R2, R8, UR5, RZ ;  /* 0x0000000508027c24 */ /* 0x000fe4000f8e02ff */
[----:B------:R-:W-:-:S04]  /*0130*/  IMAD.WIDE.U32 R4, R3, R8, RZ ;  /* 0x0000000803047225 */ /* 0x000fc800078e00ff */
[----:B------:R-:W-:-:S04]  /*0140*/  IMAD.WIDE.U32 R10, R8, UR4, RZ ;  /* 0x00000004080a7c25 */ /* 0x000fc8000f8e00ff */
[C---:B------:R-:W-:Y:S01]  /*0150*/  IMAD R7, R9.reuse, UR4, R2 ;  /* 0x0000000409077c24 */ /* 0x040fe2000f8e0202 */
[----:B------:R-:W-:Y:S01]  /*0160*/  IADD3 R2, P2, PT, R0, 0x1, RZ ;  /* 0x0000000100027810 */ /* 0x000fe20007f5e0ff */
[----:B------:R-:W-:Y:S01]  /*0170*/  IMAD R5, R9, R3, R5 ;  /* 0x0000000309057224 */ /* 0x000fe200078e0205 */
[----:B------:R-:W-:Y:S01]  /*0180*/  LOP3.LUT R3, RZ, R4, RZ, 0x33, !PT ;  /* 0x00000004ff037212 */ /* 0x000fe200078e33ff */
[----:B------:R-:W-:Y:S01]  /*0190*/  IMAD.IADD R11, R11, 0x1, R7 ;  /* 0x000000010b0b7824 */ /* 0x000fe200078e0207 */
[----:B------:R-:W0:Y:S01]  /*01a0*/  LDCU.64 UR4, c[0x0][0x398] ;  /* 0x00007300ff0477ac */ /* 0x000e220008000a00 */
[----:B------:R-:W-:Y:S01]  /*01b0*/  ISETP.NE.U32.AND P0, PT, R2, UR10, PT ;  /* 0x0000000a02007c0c */ /* 0x000fe2000bf05070 */
[----:B------:R-:W-:Y:S01]  /*01c0*/  IMAD.X R2, RZ, RZ, RZ, P2 ;  /* 0x000000ffff027224 */ /* 0x000fe200010e06ff */
[----:B------:R-:W-:Y:S02]  /*01d0*/  ISETP.LT.U32.AND P1, PT, R10, R3, PT ;  /* 0x000000030a00720c */ /* 0x000fe40003f21070 */
[----:B------:R-:W-:-:S02]  /*01e0*/  LOP3.LUT R6, RZ, R5, RZ, 0x33, !PT ;  /* 0x00000005ff067212 */ /* 0x000fc400078e33ff */
[----:B------:R-:W-:Y:S02]  /*01f0*/  ISETP.NE.AND.EX P0, PT, R2, UR11, PT, P0 ;  /* 0x0000000b02007c0c */ /* 0x000fe4000bf05300 */
[----:B------:R-:W-:-:S04]  /*0200*/  ISETP.LT.U32.AND.EX P1, PT, R11, R6, PT, P1 ;  /* 0x000000060b00720c */ /* 0x000fc80003f21110 */
[----:B------:R-:W-:Y:S02]  /*0210*/  SEL R3, R10, R3, P1 ;  /* 0x000000030a037207 */ /* 0x000fe40000800000 */
[----:B------:R-:W-:Y:S02]  /*0220*/  SEL R6, R11, R6, P1 ;  /* 0x000000060b067207 */ /* 0x000fe40000800000 */
[----:B------:R-:W-:-:S05]  /*0230*/  IADD3 R2, P1, PT, R3, R4, RZ ;  /* 0x0000000403027210 */ /* 0x000fca0007f3e0ff */
[----:B------:R-:W-:Y:S01]  /*0240*/  IMAD.X R3, R6, 0x1, R5, P1 ;  /* 0x0000000106037824 */ /* 0x000fe200008e0605 */
[----:B0-----:R-:W-:Y:S01]  /*0250*/  ISETP.LT.U32.AND P1, PT, R2, UR4, PT ;  /* 0x0000000402007c0c */ /* 0x001fe2000bf21070 */
[----:B------:R-:W0:Y:S03]  /*0260*/  @!P0 LDC.64 R6, c[0x0][0x3a8] ;  /* 0x0000ea00ff068b82 */ /* 0x000e260000000a00 */
[----:B------:R-:W-:-:S04]  /*0270*/  ISETP.LT.U32.AND.EX P1, PT, R3, UR5, PT, P1 ;  /* 0x0000000503007c0c */ /* 0x000fc8000bf21110 */
[----:B------:R-:W-:Y:S02]  /*0280*/  SEL R2, R2, UR4, P1 ;  /* 0x0000000402027c07 */ /* 0x000fe40008800000 */
[----:B------:R-:W-:Y:S02]  /*0290*/  SEL R3, R3, UR5, P1 ;  /* 0x0000000503037c07 */ /* 0x000fe40008800000 */
[----:B------:R-:W-:Y:S02]  /*02a0*/  LOP3.LUT R17, RZ, R2, RZ, 0x33, !PT ;  /* 0x00000002ff117212 */ /* 0x000fe400078e33ff */
[----:B------:R-:W-:Y:S02]  /*02b0*/  LOP3.LUT R19, RZ, R3, RZ, 0x33, !PT ;  /* 0x00000003ff137212 */ /* 0x000fe400078e33ff */
[----:B------:R-:W-:-:S04]  /*02c0*/  ISETP.LT.U32.AND P1, PT, R10, R17, PT ;  /* 0x000000110a00720c */ /* 0x000fc80003f21070 */
[----:B------:R-:W-:-:S04]  /*02d0*/  ISETP.LT.U32.AND.EX P1, PT, R11, R19, PT, P1 ;  /* 0x000000130b00720c */ /* 0x000fc80003f21110 */
[----:B------:R-:W-:Y:S02]  /*02e0*/  SEL R17, R10, R17, P1 ;  /* 0x000000110a117207 */ /* 0x000fe40000800000 */
[----:B------:R-:W-:Y:S02]  /*02f0*/  SEL R19, R11, R19, P1 ;  /* 0x000000130b137207 */ /* 0x000fe40000800000 */
[----:B------:R-:W-:Y:S02]  /*0300*/  IADD3 R17, P3, PT, R17, R2, RZ ;  /* 0x0000000211117210 */ /* 0x000fe40007f7e0ff */
[----:B0-----:R-:W-:Y:S02]  /*0310*/  @!P0 LEA R10, P2, R0, R6, 0x3 ;  /* 0x00000006000a8211 */ /* 0x001fe400078418ff */
[----:B------:R-:W-:Y:S01]  /*0320*/  ISETP.LT.U32.AND P1, PT, R4, UR4, PT ;  /* 0x0000000404007c0c */ /* 0x000fe2000bf21070 */
[----:B------:R-:W-:Y:S01]  /*0330*/  IMAD.X R19, R19, 0x1, R3, P3 ;  /* 0x0000000113137824 */ /* 0x000fe200018e0603 */
[----:B------:R-:W-:-:S02]  /*0340*/  @!P0 LEA.HI.X R11, R0, R7, RZ, 0x3, P2 ;  /* 0x00000007000b8211 */ /* 0x000fc400010f1cff */
[----:B------:R-:W-:Y:S02]  /*0350*/  ISETP.LT.U32.AND P2, PT, R17, UR4, PT ;  /* 0x0000000411007c0c */ /* 0x000fe4000bf41070 */
[----:B------:R-:W-:Y:S01]  /*0360*/  ISETP.LT.U32.AND.EX P1, PT, R5, UR5, PT, P1 ;  /* 0x0000000505007c0c */ /* 0x000fe2000bf21110 */
[----:B--2---:R0:W-:Y:S01]  /*0370*/  @!P0 STG.E.64 desc[UR8][R10.64], R2 ;  /* 0x000000020a008986 */ /* 0x0041e2000c101b08 */
[----:B------:R-:W-:Y:S02]  /*0380*/  ISETP.LT.U32.AND.EX P2, PT, R19, UR5, PT, P2 ;  /* 0x0000000513007c0c */ /* 0x000fe4000bf41120 */
[----:B------:R-:W-:Y:S02]  /*0390*/  SEL R7, R4, UR4, P1 ;  /* 0x0000000404077c07 */ /* 0x000fe40008800000 */
[----:B------:R-:W-:Y:S02]  /*03a0*/  SEL R5, R5, UR5, P1 ;  /* 0x0000000505057c07 */ /* 0x000fe40008800000 */
[----:B------:R-:W-:-:S02]  /*03b0*/  SEL R17, R17, UR4, P2 ;  /* 0x0000000411117c07 */ /* 0x000fc40009000000 */
[----:B------:R-:W-:Y:S01]  /*03c0*/  SEL R19, R19, UR5, P2 ;  /* 0x0000000513137c07 */ /* 0x000fe20009000000 */
[----:B------:R-:W-:Y:S06]  /*03d0*/  @!P0 EXIT ;  /* 0x000000000000894d */ /* 0x000fec0003800000 */
[----:B------:R-:W1:Y:S01]  /*03e0*/  LDCU.U8 UR5, c[0x0][0x380] ;  /* 0x00007000ff0577ac */ /* 0x000e620008000000 */
[----:B------:R-:W-:Y:S01]  /*03f0*/  IADD3 R15, P0, PT, R17, -R7, RZ ;  /* 0x80000007110f7210 */ /* 0x000fe20007f1e0ff */
[----:B------:R-:W-:Y:S01]  /*0400*/  BSSY.RECONVERGENT B0, `(.L_x_47) ;  /* 0x0000070000007945 */ /* 0x000fe20003800200 */
[----:B------:R-:W-:-:S03]  /*0410*/  UIADD3 UR4, UPT, UPT, UR6, -0x1, URZ ;  /* 0xffffffff06047890 */ /* 0x000fc6000fffe0ff */
[----:B------:R-:W-:-:S03]  /*0420*/  IMAD.X R4, R19, 0x1, ~R5, P0 ;  /* 0x0000000113047824 */ /* 0x000fc600000e0e05 */
[----:B------:R-:W-:-:S05]  /*0430*/  LOP3.LUT R13, R0, UR4, RZ, 0xc0, !PT ;  /* 0x00000004000d7c12 */ /* 0x000fca000f8ec0ff */
[----:B0-----:R-:W-:Y:S01]  /*0440*/  IMAD.WIDE.U32 R10, R13, R8, RZ ;  /* 0x000000080d0a7225 */ /* 0x001fe200078e00ff */
[----:B-1----:R-:W-:-:S03]  /*0450*/  UPRMT UR4, UR5, 0x8880, URZ ;  /* 0x0000888005047896 */ /* 0x002fc600080000ff */
[----:B------:R-:W-:Y:S01]  /*0460*/  IMAD R9, R9, R13, R11 ;  /* 0x0000000d09097224 */ /* 0x000fe200078e020b */
[----:B------:R-:W-:Y:S01]  /*0470*/  ISETP.LT.U32.AND P0, PT, R10, R15, PT ;  /* 0x0000000f0a00720c */ /* 0x000fe20003f01070 */
[----:B------:R-:W-:-:S03]  /*0480*/  UISETP.NE.AND UP0, UPT, UR4, URZ, UPT ;  /* 0x000000ff0400728c */ /* 0x000fc6000bf05270 */
[----:B------:R-:W-:-:S04]  /*0490*/  ISETP.LT.U32.AND.EX P0, PT, R9, R4, PT, P0 ;  /* 0x000000040900720c */ /* 0x000fc80003f01100 */
[----:B------:R-:W-:Y:S02]  /*04a0*/  SEL R15, R10, R15, P0 ;  /* 0x0000000f0a0f7207 */ /* 0x000fe40000000000 */
[----:B------:R-:W-:Y:S01]  /*04b0*/  SEL R9, R9, R4, P0 ;  /* 0x0000000409097207 */ /* 0x000fe20000000000 */
[----:B------:R-:W-:Y:S06]  /*04c0*/  BRA.U !UP0, `(.L_x_48) ;  /* 0x0000000108cc7547 */ /* 0x000fec000b800000 */
[----:B------:R-:W-:Y:S01]  /*04d0*/  IADD3 R11, P0, PT, R17, -R2, RZ ;  /* 0x80000002110b7210 */ /* 0x000fe20007f1e0ff */
[----:B------:R-:W0:Y:S01]  /*04e0*/  LDCU.64 UR4, c[0x0][0x388] ;  /* 0x00007100ff0477ac */ /* 0x000e220008000a00 */
[----:B------:R-:W-:Y:S01]  /*04f0*/  IADD3 R10, P2, PT, R2, -R7, RZ ;  /* 0x80000007020a7210 */ /* 0x000fe20007f5e0ff */
[----:B------:R-:W-:Y:S02]  /*0500*/  BSSY.RECONVERGENT B1, `(.L_x_49) ;  /* 0x000002e000017945 */ /* 0x000fe40003800200 */
[----:B------:R-:W-:Y:S01]  /*0510*/  IMAD.X R8, R19, 0x1, ~R3, P0 ;  /* 0x0000000113087824 */ /* 0x000fe200000e0e03 */
[----:B------:R-:W-:Y:S01]  /*0520*/  ISETP.GT.U32.AND P0, PT, R15, R11, PT ;  /* 0x0000000b0f00720c */ /* 0x000fe20003f04070 */
[----:B------:R-:W-:Y:S01]  /*0530*/  IMAD.X R12, R3, 0x1, ~R5, P2 ;  /* 0x00000001030c7824 */ /* 0x000fe200010e0e05 */
[----:B------:R-:W-:Y:S02]  /*0540*/  ISETP.LT.U32.AND P1, PT, R10, R15, PT ;  /* 0x0000000f0a00720c */ /* 0x000fe40003f21070 */
[----:B------:R-:W-:-:S02]  /*0550*/  ISETP.GT.U32.AND.EX P0, PT, R9, R8, PT, P0 ;  /* 0x000000080900720c */ /* 0x000fc40003f04100 */
[----:B------:R-:W-:Y:S02]  /*0560*/  ISETP.LT.U32.AND.EX P1, PT, R12, R9, PT, P1 ;  /* 0x000000090c00720c */ /* 0x000fe40003f21110 */
[-C--:B------:R-:W-:Y:S02]  /*0570*/  SEL R6, R15, R11.reuse, P0 ;  /* 0x0000000b0f067207 */ /* 0x080fe40000000000 */
[----:B------:R-:W-:Y:S02]  /*0580*/  SEL R4, R9, R8, P0 ;  /* 0x0000000809047207 */ /* 0x000fe40000000000 */
[----:B------:R-:W-:Y:S02]  /*0590*/  IADD3 R6, P0, PT, R6, -R11, RZ ;  /* 0x8000000b06067210 */ /* 0x000fe40007f1e0ff */
[----:B------:R-:W-:Y:S02]  /*05a0*/  SEL R11, R10, R15, P1 ;  /* 0x0000000f0a0b7207 */ /* 0x000fe40000800000 */
[----:B------:R-:W-:Y:S01]  /*05b0*/  SEL R13, R12, R9, P1 ;  /* 0x000000090c0d7207 */ /* 0x000fe20000800000 */
[----:B------:R-:W-:Y:S01]  /*05c0*/  IMAD.X R4, R4, 0x1, ~R8, P0 ;  /* 0x0000000104047824 */ /* 0x000fe200000e0e08 */
[----:B------:R-:W-:-:S04]  /*05d0*/  ISETP.GE.U32.AND P0, PT, R6, R11, PT ;  /* 0x0000000b0600720c */ /* 0x000fc80003f06070 */
[----:B------:R-:W-:-:S13]  /*05e0*/  ISETP.GE.U32.AND.EX P0, PT, R4, R13, PT, P0 ;  /* 0x0000000d0400720c */ /* 0x000fda0003f06100 */
[----:B0-----:R-:W-:Y:S05]  /*05f0*/  @P0 BRA `(.L_x_50) ;  /* 0x0000000000780947 */ /* 0x001fea0003800000 */
[----:B------:R-:W-:-:S05]  /*0600*/  IADD3 R10, P0, PT, R15, R2, RZ ;  /* 0x000000020f0a7210 */ /* 0x000fca0007f1e0ff */
[----:B------:R-:W-:-:S08]  /*0610*/  IMAD.X R19, R9, 0x1, R3, P0 ;  /* 0x0000000109137824 */ /* 0x000fd000000e0603 */
.L_x_51:
[----:B------:R-:W-:-:S05]  /*0620*/  IADD3 R3, P0, PT, -R6, R11, RZ ;  /* 0x0000000b06037210 */ /* 0x000fca0007f1e1ff */
[----:B------:R-:W-:-:S05]  /*0630*/  IMAD.X R2, R13, 0x1, ~R4, P0 ;  /* 0x000000010d027824 */ /* 0x000fca00000e0e04 */
[----:B------:R-:W-:-:S04]  /*0640*/  SHF.R.U64 R3, R3, 0x1, R2 ;  /* 0x0000000103037819 */ /* 0x000fc80000001202 */
[----:B------:R-:W-:Y:S02]  /*0650*/  IADD3 R16, P0, PT, R6, R3, RZ ;  /* 0x0000000306107210 */ /* 0x000fe40007f1e0ff */
[----:B------:R-:W-:Y:S02]  /*0660*/  SHF.R.U32.HI R3, RZ, 0x1, R2 ;  /* 0x00000001ff037819 */ /* 0x000fe40000011602 */
[----:B------:R-:W-:-:S03]  /*0670*/  LOP3.LUT R9, RZ, R16, RZ, 0x33, !PT ;  /* 0x00000010ff097212 */ /* 0x000fc600078e33ff */
[----:B------:R-:W-:Y:S01]  /*0680*/  IMAD.X R18, R4, 0x1, R3, P0 ;  /* 0x0000000104127824 */ /* 0x000fe200000e0603 */
[----:B------:R-:W-:Y:S02]  /*0690*/  IADD3 R9, P1, PT, R9, R10, RZ ;  /* 0x0000000a09097210 */ /* 0x000fe40007f3e0ff */
[----:B------:R-:W-:Y:S02]  /*06a0*/  IADD3 R3, P0, PT, R16, R7, RZ ;  /* 0x0000000710037210 */ /* 0x000fe40007f1e0ff */
[----:B------:R-:W-:-:S03]  /*06b0*/  LOP3.LUT R12, RZ, R18, RZ, 0x33, !PT ;  /* 0x00000012ff0c7212 */ /* 0x000fc600078e33ff */
[----:B------:R-:W-:Y:S01]  /*06c0*/  IMAD.X R14, R18, 0x1, R5, P0 ;  /* 0x00000001120e7824 */ /* 0x000fe200000e0605 */
[----:B------:R-:W-:Y:S01]  /*06d0*/  LEA R2, P0, R3, UR4, 0x2 ;  /* 0x0000000403027c11 */ /* 0x000fe2000f8010ff */
[----:B------:R-:W-:Y:S01]  /*06e0*/  IMAD.X R12, R12, 0x1, R19, P1 ;  /* 0x000000010c0c7824 */ /* 0x000fe200008e0613 */
[----:B------:R-:W-:Y:S02]  /*06f0*/  LEA R8, P1, R9, UR4, 0x2 ;  /* 0x0000000409087c11 */ /* 0x000fe4000f8210ff */
[----:B------:R-:W-:Y:S02]  /*0700*/  LEA.HI.X R3, R3, UR5, R14, 0x2, P0 ;  /* 0x0000000503037c11 */ /* 0x000fe400080f140e */
[----:B------:R-:W-:-:S03]  /*0710*/  LEA.HI.X R9, R9, UR5, R12, 0x2, P1 ;  /* 0x0000000509097c11 */ /* 0x000fc600088f140c */
[----:B------:R-:W2:Y:S04]  /*0720*/  LDG.E R2, desc[UR8][R2.64] ;  /* 0x0000000802027981 */ /* 0x000ea8000c1e1900 */
[----:B------:R-:W2:Y:S01]  /*0730*/  LDG.E R9, desc[UR8][R8.64] ;  /* 0x0000000808097981 */ /* 0x000ea2000c1e1900 */
[----:B------:R-:W-:-:S05]  /*0740*/  IADD3 R15, P1, PT, R16, 0x1, RZ ;  /* 0x00000001100f7810 */ /* 0x000fca0007f3e0ff */
[----:B------:R-:W-:Y:S01]  /*0750*/  IMAD.X R17, RZ, RZ, R18, P1 ;  /* 0x000000ffff117224 */ /* 0x000fe200008e0612 */
[----:B--2---:R-:W-:-:S04]  /*0760*/  ISETP.GT.AND P0, PT, R9, R2, PT ;  /* 0x000000020900720c */ /* 0x004fc80003f04270 */
[----:B------:R-:W-:Y:S02]  /*0770*/  SEL R6, R6, R15, P0 ;  /* 0x0000000f06067207 */ /* 0x000fe40000000000 */
[----:B------:R-:W-:Y:S02]  /*0780*/  SEL R11, R16, R11, P0 ;  /* 0x0000000b100b7207 */ /* 0x000fe40000000000 */
[----:B------:R-:W-:Y:S02]  /*0790*/  SEL R4, R4, R17, P0 ;  /* 0x0000001104047207 */ /* 0x000fe40000000000 */
[----:B------:R-:W-:Y:S02]  /*07a0*/  SEL R13, R18, R13, P0 ;  /* 0x0000000d120d7207 */ /* 0x000fe40000000000 */
[----:B------:R-:W-:-:S04]  /*07b0*/  ISETP.GE.U32.AND P0, PT, R6, R11, PT ;  /* 0x0000000b0600720c */ /* 0x000fc80003f06070 */
[----:B------:R-:W-:-:S13]  /*07c0*/  ISETP.GE.U32.AND.EX P0, PT, R4, R13, PT, P0 ;  /* 0x0000000d0400720c */ /* 0x000fda0003f06100 */
[----:B------:R-:W-:Y:S05]  /*07d0*/  @!P0 BRA `(.L_x_51) ;  /* 0xfffffffc00908947 */ /* 0x000fea000383ffff */
.L_x_50:
[----:B------:R-:W-:Y:S05]  /*07e0*/  BSYNC.RECONVERGENT B1 ;  /* 0x0000000000017941 */ /* 0x000fea0003800200 */
.L_x_49:
[----:B------:R-:W-:Y:S05]  /*07f0*/  BRA `(.L_x_52) ;  /* 0x0000000000c07947 */ /* 0x000fea0003800000 */
.L_x_48:
[----:B------:R-:W-:Y:S01]  /*0800*/  IADD3 R6, P0, PT, R17, -R2, RZ ;  /* 0x8000000211067210 */ /* 0x000fe20007f1e0ff */
[----:B------:R-:W0:Y:S01]  /*0810*/  LDCU.64 UR4, c[0x0][0x390] ;  /* 0x00007200ff0477ac */ /* 0x000e220008000a00 */
[----:B------:R-:W-:-:S03]  /*0820*/  IADD3 R4, P2, PT, R2, -R7, RZ ;  /* 0x8000000702047210 */ /* 0x000fc60007f5e0ff */
[----:B------:R-:W-:Y:S01]  /*0830*/  IMAD.X R10, R19, 0x1, ~R3, P0 ;  /* 0x00000001130a7824 */ /* 0x000fe200000e0e03 */
[----:B------:R-:W-:Y:S01]  /*0840*/  ISETP.GT.U32.AND P0, PT, R15, R6, PT ;  /* 0x000000060f00720c */ /* 0x000fe20003f04070 */
[----:B------:R-:W-:Y:S01]  /*0850*/  IMAD.X R8, R3, 0x1, ~R5, P2 ;  /* 0x0000000103087824 */ /* 0x000fe200010e0e05 */
[----:B------:R-:W-:Y:S02]  /*0860*/  ISETP.LT.U32.AND P1, PT, R4, R15, PT ;  /* 0x0000000f0400720c */ /* 0x000fe40003f21070 */
[----:B------:R-:W-:Y:S02]  /*0870*/  ISETP.GT.U32.AND.EX P0, PT, R9, R10, PT, P0 ;  /* 0x0000000a0900720c */ /* 0x000fe40003f04100 */
[----:B------:R-:W-:Y:S02]  /*0880*/  ISETP.LT.U32.AND.EX P1, PT, R8, R9, PT, P1 ;  /* 0x000000090800720c */ /* 0x000fe40003f21110 */
[----:B------:R-:W-:Y:S02]  /*0890*/  SEL R11, R15, R6, P0 ;  /* 0x000000060f0b7207 */ /* 0x000fe40000000000 */
[----:B------:R-:W-:-:S02]  /*08a0*/  SEL R13, R9, R10, P0 ;  /* 0x0000000a090d7207 */ /* 0x000fc40000000000 */
[----:B------:R-:W-:Y:S02]  /*08b0*/  IADD3 R6, P0, PT, R11, -R6, RZ ;  /* 0x800000060b067210 */ /* 0x000fe40007f1e0ff */
[----:B------:R-:W-:-:S03]  /*08c0*/  SEL R11, R4, R15, P1 ;  /* 0x0000000f040b7207 */ /* 0x000fc60000800000 */
[----:B------:R-:W-:Y:S01]  /*08d0*/  IMAD.X R4, R13, 0x1, ~R10, P0 ;  /* 0x000000010d047824 */ /* 0x000fe200000e0e0a */
[----:B------:R-:W-:Y:S02]  /*08e0*/  SEL R13, R8, R9, P1 ;  /* 0x00000009080d7207 */ /* 0x000fe40000800000 */
[----:B------:R-:W-:-:S04]  /*08f0*/  ISETP.GE.U32.AND P0, PT, R6, R11, PT ;  /* 0x0000000b0600720c */ /* 0x000fc80003f06070 */
[----:B------:R-:W-:-:S13]  /*0900*/  ISETP.GE.U32.AND.EX P0, PT, R4, R13, PT, P0 ;  /* 0x0000000d0400720c */ /* 0x000fda0003f06100 */
[----:B0-----:R-:W-:Y:S05]  /*0910*/  @P0 BRA `(.L_x_52) ;  /* 0x0000000000780947 */ /* 0x001fea0003800000 */
[----:B------:R-:W-:-:S05]  /*0920*/  IADD3 R10, P0, PT, R15, R2, RZ ;  /* 0x000000020f0a7210 */ /* 0x000fca0007f1e0ff */
[----:B------:R-:W-:-:S08]  /*0930*/  IMAD.X R19, R9, 0x1, R3, P0 ;  /* 0x0000000109137824 */ /* 0x000fd000000e0603 */
.L_x_53:
        /* <DEDUP_REMOVED lines=28> */
.L_x_52:
[----:B------:R-:W-:Y:S05]  /*0b00*/  BSYNC.RECONVERGENT B0 ;  /* 0x0000000000007941 */ /* 0x000fea0003800200 */
.L_x_47:
[----:B------:R-:W0:Y:S01]  /*0b10*/  LDCU.64 UR6, c[0x0][0x3a8] ;  /* 0x00007500ff0677ac */ /* 0x000e220008000a00 */
[----:B------:R-:W-:-:S05]  /*0b20*/  IADD3 R6, P0, PT, R6, R7, RZ ;  /* 0x0000000706067210 */ /* 0x000fca0007f1e0ff */
[----:B------:R-:W-:Y:S01]  /*0b30*/  IMAD.X R7, R4, 0x1, R5, P0 ;  /* 0x0000000104077824 */ /* 0x000fe200000e0605 */
[----:B0-----:R-:W-:-:S04]  /*0b40*/  LEA R2, P1, R0, UR6, 0x3 ;  /* 0x0000000600027c11 */ /* 0x001fc8000f8218ff */
[----:B------:R-:W-:-:S05]  /*0b50*/  LEA.HI.X R3, R0, UR7, RZ, 0x3, P1 ;  /* 0x0000000700037c11 */ /* 0x000fca00088f1cff */
[----:B------:R-:W-:Y:S01]  /*0b60*/  STG.E.64 desc[UR8][R2.64], R6 ;  /* 0x0000000602007986 */ /* 0x000fe2000c101b08 */
[----:B------:R-:W-:Y:S05]  /*0b70*/  EXIT ;  /* 0x000000000000794d */ /* 0x000fea0003800000 */
.L_x_54:
        /* <DEDUP_REMOVED lines=16> */
.L_x_140:


//--------------------- .text._ZN3cub18CUB_300001_SM_10006detail10merge_sort30DeviceMergeSortBlockSortKernelINS2_10policy_hubIN6thrust24THRUST_300001_SM_1000_NS6detail15normal_iteratorINS6_10device_ptrIiEEEEE9Policy600ESB_PNS0_8NullTypeESB_SF_m12greater_thaniSE_EEvbT0_T1_T2_T3_T4_PT6_PT7_T5_NS1_7vsmem_tE --------------------------
	.section	.text._ZN3cub18CUB_300001_SM_10006detail10merge_sort30DeviceMergeSortBlockSortKernelINS2_10policy_hubIN6thrust24THRUST_300001_SM_1000_NS6detail15normal_iteratorINS6_10device_ptrIiEEEEE9Policy600ESB_PNS0_8NullTypeESB_SF_m12greater_thaniSE_EEvbT0_T1_T2_T3_T4_PT6_PT7_T5_NS1_7vsmem_tE,"ax",@progbits
	.align	128
        .global         _ZN3cub18CUB_300001_SM_10006detail10merge_sort30DeviceMergeSortBlockSortKernelINS2_10policy_hubIN6thrust24THRUST_300001_SM_1000_NS6detail15normal_iteratorINS6_10device_ptrIiEEEEE9Policy600ESB_PNS0_8NullTypeESB_SF_m12greater_thaniSE_EEvbT0_T1_T2_T3_T4_PT6_PT7_T5_NS1_7vsmem_tE
        .type           _ZN3cub18CUB_300001_SM_10006detail10merge_sort30DeviceMergeSortBlockSortKernelINS2_10policy_hubIN6thrust24THRUST_300001_SM_1000_NS6detail15normal_iteratorINS6_10device_ptrIiEEEEE9Policy600ESB_PNS0_8NullTypeESB_SF_m12greater_thaniSE_EEvbT0_T1_T2_T3_T4_PT6_PT7_T5_NS1_7vsmem_tE,@function
        .size           _ZN3cub18CUB_300001_SM_10006detail10merge_sort30DeviceMergeSortBlockSortKernelINS2_10policy_hubIN6thrust24THRUST_300001_SM_1000_NS6detail15normal_iteratorINS6_10device_ptrIiEEEEE9Policy600ESB_PNS0_8NullTypeESB_SF_m12greater_thaniSE_EEvbT0_T1_T2_T3_T4_PT6_PT7_T5_NS1_7vsmem_tE,(.L_x_141 - _ZN3cub18CUB_300001_SM_10006detail10merge_sort30DeviceMergeSortBlockSortKernelINS2_10policy_hubIN6thrust24THRUST_300001_SM_1000_NS6detail15normal_iteratorINS6_10device_ptrIiEEEEE9Policy600ESB_PNS0_8NullTypeESB_SF_m12greater_thaniSE_EEvbT0_T1_T2_T3_T4_PT6_PT7_T5_NS1_7vsmem_tE)
        .other          _ZN3cub18CUB_300001_SM_10006detail10merge_sort30DeviceMergeSortBlockSortKernelINS2_10policy_hubIN6thrust24THRUST_300001_SM_1000_NS6detail15normal_iteratorINS6_10device_ptrIiEEEEE9Policy600ESB_PNS0_8NullTypeESB_SF_m12greater_thaniSE_EEvbT0_T1_T2_T3_T4_PT6_PT7_T5_NS1_7vsmem_tE,@"STO_CUDA_ENTRY STV_DEFAULT"
_ZN3cub18CUB_300001_SM_10006detail10merge_sort30DeviceMergeSortBlockSortKernelINS2_10policy_hubIN6thrust24THRUST_300001_SM_1000_NS6detail15normal_iteratorINS6_10device_ptrIiEEEEE9Policy600ESB_PNS0_8NullTypeESB_SF_m12greater_thaniSE_EEvbT0_T1_T2_T3_T4_PT6_PT7_T5_NS1_7vsmem_tE:
.text._ZN3cub18CUB_300001_SM_10006detail10merge_sort30DeviceMergeSortBlockSortKernelINS2_10policy_hubIN6thrust24THRUST_300001_SM_1000_NS6detail15normal_iteratorINS6_10device_ptrIiEEEEE9Policy600ESB_PNS0_8NullTypeESB_SF_m12greater_thaniSE_EEvbT0_T1_T2_T3_T4_PT6_PT7_T5_NS1_7vsmem_tE:
[----:B------:R-:W-:Y:S08]  /*0000*/  LDC R1, c[0x0][0x37c] ;  /* 0x0000df00ff017b82 */ /* 0x000ff00000000800 */
[----:B------:R-:W0:Y:S01]  /*0010*/  S2UR UR6, SR_CTAID.X ;  /* 0x00000000000679c3 */ /* 0x000e220000002500 */
[----:B------:R-:W1:Y:S01]  /*0020*/  LDCU UR4, c[0x0][0x370] ;  /* 0x00006e00ff0477ac */ /* 0x000e620008000800 */
[----:B------:R-:W2:Y:S01]  /*0030*/  LDCU.64 UR8, c[0x0][0x358] ;  /* 0x00006b00ff0877ac */ /* 0x000ea20008000a00 */
[----:B-1----:R-:W-:-:S04]  /*0040*/  UIADD3 UR4, UP0, UPT, UR4, -0x1, URZ ;  /* 0xffffffff04047890 */ /* 0x002fc8000ff1e0ff */
[----:B------:R-:W-:Y:S02]  /*0050*/  UIADD3.X UR5, UPT, UPT, URZ, -0x1, URZ, UP0, !UPT ;  /* 0xffffffffff057890 */ /* 0x000fe400087fe4ff */
[----:B0-----:R-:W-:Y:S02]  /*0060*/  UISETP.GT.U32.AND UP0, UPT, UR4, UR6, UPT ;  /* 0x000000060400728c */ /* 0x001fe4000bf04070 */
[----:B------:R-:W-:Y:S02]  /*0070*/  UIMAD.WIDE.U32 UR10, UR6, 0x1100, URZ ;  /* 0x00001100060a78a5 */ /* 0x000fe4000f8e00ff */
[----:B------:R-:W-:-:S09]  /*0080*/  UISETP.GT.U32.AND.EX UP0, UPT, UR5, URZ, UPT, UP0 ;  /* 0x000000ff0500728c */ /* 0x000fd2000bf04100 */
[----:B--2---:R-:W-:Y:S05]  /*0090*/  BRA.U !UP0, `(.L_x_55) ;  /* 0x0000002d08d07547 */ /* 0x004fea000b800000 */
[----:B------:R-:W0:Y:S01]  /*00a0*/  S2R R4, SR_TID.X ;  /* 0x0000000000047919 */ /* 0x000e220000002100 */
[----:B------:R-:W1:Y:S01]  /*00b0*/  LDCU.64 UR4, c[0x0][0x388] ;  /* 0x00007100ff0477ac */ /* 0x000e620008000a00 */
[----:B------:R-:W-:Y:S01]  /*00c0*/  ACQBULK ;  /* 0x000000000000782e */ /* 0x000fe20000000000 */
[----:B0-----:R-:W-:-:S05]  /*00d0*/  LOP3.LUT R3, R4, 0x3e0, RZ, 0xc0, !PT ;  /* 0x000003e004037812 */ /* 0x001fca00078ec0ff */
[----:B------:R-:W-:-:S05]  /*00e0*/  IMAD R3, R3, 0x11, RZ ;  /* 0x0000001103037824 */ /* 0x000fca00078e02ff */
[----:B------:R-:W-:-:S04]  /*00f0*/  LOP3.LUT R0, R3, 0x1f, R4, 0xf8, !PT ;  /* 0x0000001f03007812 */ /* 0x000fc800078ef804 */
[----:B------:R-:W-:-:S05]  /*0100*/  IADD3 R0, P0, PT, R0, UR10, RZ ;  /* 0x0000000a00007c10 */ /* 0x000fca000ff1e0ff */
[----:B------:R-:W-:Y:S02]  /*0110*/  IMAD.X R5, RZ, RZ, UR11, P0 ;  /* 0x0000000bff057e24 */ /* 0x000fe400080e06ff */
[----:B------:R-:W-:-:S03]  /*0120*/  IMAD.SHL.U32 R2, R0, 0x4, RZ ;  /* 0x0000000400027824 */ /* 0x000fc600078e00ff */
[----:B------:R-:W-:Y:S02]  /*0130*/  SHF.L.U64.HI R0, R0, 0x2, R5 ;  /* 0x0000000200007819 */ /* 0x000fe40000010205 */
[----:B-1----:R-:W-:-:S04]  /*0140*/  IADD3 R6, P0, PT, R2, UR4, RZ ;  /* 0x0000000402067c10 */ /* 0x002fc8000ff1e0ff */
[----:B------:R-:W-:-:S05]  /*0150*/  IADD3.X R7, PT, PT, R0, UR5, RZ, P0, !PT ;  /* 0x0000000500077c10 */ /* 0x000fca00087fe4ff */
[----:B------:R-:W2:Y:S04]  /*0160*/  LDG.E R8, desc[UR8][R6.64] ;  /* 0x0000000806087981 */ /* 0x000ea8000c1e1900 */
[----:B------:R-:W3:Y:S04]  /*0170*/  LDG.E R10, desc[UR8][R6.64+0x80] ;  /* 0x00008008060a7981 */ /* 0x000ee8000c1e1900 */
[----:B------:R-:W4:Y:S04]  /*0180*/  LDG.E R12, desc[UR8][R6.64+0x100] ;  /* 0x00010008060c7981 */ /* 0x000f28000c1e1900 */
[----:B------:R-:W5:Y:S04]  /*0190*/  LDG.E R14, desc[UR8][R6.64+0x180] ;  /* 0x00018008060e7981 */ /* 0x000f68000c1e1900 */
        /* <DEDUP_REMOVED lines=12> */
[----:B------:R0:W5:Y:S01]  /*0260*/  LDG.E R11, desc[UR8][R6.64+0x800] ;  /* 0x00080008060b7981 */ /* 0x000162000c1e1900 */
[----:B------:R-:W1:Y:S01]  /*0270*/  S2UR UR5, SR_CgaCtaId ;  /* 0x00000000000579c3 */ /* 0x000e620000008800 */
[----:B------:R-:W-:Y:S01]  /*0280*/  SHF.R.U32.HI R5, RZ, 0x5, R4 ;  /* 0x00000005ff057819 */ /* 0x000fe20000011604 */
[----:B------:R-:W-:Y:S01]  /*0290*/  UMOV UR4, 0x400 ;  /* 0x0000040000047882 */ /* 0x000fe20000000000 */
[----:B------:R-:W0:Y:S01]  /*02a0*/  S2R R13, SR_LANEID ;  /* 0x00000000000d7919 */ /* 0x000e220000000000 */
[----:B-1----:R-:W-:-:S02]  /*02b0*/  ULEA UR4, UR5, UR4, 0x18 ;  /* 0x0000000405047291 */ /* 0x002fc4000f8ec0ff */
[----:B0-----:R-:W-:-:S05]  /*02c0*/  IMAD R5, R5, 0x220, R13 ;  /* 0x0000022005057824 */ /* 0x001fca00078e020d */
[----:B------:R-:W-:-:S05]  /*02d0*/  LEA R5, R5, UR4, 0x2 ;  /* 0x0000000405057c11 */ /* 0x000fca000f8e10ff */
[----:B------:R-:W-:Y:S01]  /*02e0*/  IMAD R6, R13, 0x40, R5 ;  /* 0x000000400d067824 */ /* 0x000fe200078e0205 */
[----:B--2---:R0:W-:Y:S04]  /*02f0*/  STS [R5], R8 ;  /* 0x0000000805007388 */ /* 0x0041e80000000800 */
[----:B---3--:R-:W-:Y:S04]  /*0300*/  STS [R5+0x80], R10 ;  /* 0x0000800a05007388 */ /* 0x008fe80000000800 */
[----:B----4-:R-:W-:Y:S01]  /*0310*/  STS [R5+0x100], R12 ;  /* 0x0001000c05007388 */ /* 0x010fe20000000800 */
[----:B0-----:R-:W-:-:S03]  /*0320*/  LOP3.LUT R8, R4, 0x1f, RZ, 0xc0, !PT ;  /* 0x0000001f04087812 */ /* 0x001fc600078ec0ff */
[----:B-----5:R-:W-:Y:S04]  /*0330*/  STS [R5+0x180], R14 ;  /* 0x0001800e05007388 */ /* 0x020fe80000000800 */
        /* <DEDUP_REMOVED lines=14> */
[----:B------:R-:W-:Y:S04]  /*0420*/  LDS R10, [R6] ;  /* 0x00000000060a7984 */ /* 0x000fe80000000800 */
[----:B------:R-:W0:Y:S04]  /*0430*/  LDS R13, [R6+0x4] ;  /* 0x00000400060d7984 */ /* 0x000e280000000800 */
        /* <DEDUP_REMOVED lines=11> */
[----:B------:R-:W1:Y:S04]  /*04f0*/  LDS R25, [R6+0x34] ;  /* 0x0000340006197984 */ /* 0x000e680000000800 */
[----:B------:R-:W-:Y:S04]  /*0500*/  LDS R27, [R6+0x38] ;  /* 0x00003800061b7984 */ /* 0x000fe80000000800 */
[----:B------:R-:W2:Y:S04]  /*0510*/  LDS R28, [R6+0x3c] ;  /* 0x00003c00061c7984 */ /* 0x000ea80000000800 */
[----:B------:R-:W3:Y:S01]  /*0520*/  LDS R11, [R6+0x40] ;  /* 0x00004000060b7984 */ /* 0x000ee20000000800 */
[----:B------:R-:W-:Y:S01]  /*0530*/  BAR.SYNC.DEFER_BLOCKING 0x0 ;  /* 0x0000000000007b1d */ /* 0x000fe20000010000 */
[----:B0-----:R-:W-:-:S07]  /*0540*/  VIMNMX R7, PT, PT, R10, R13, PT ;  /* 0x0000000d0a077248 */ /* 0x001fce0003fe0100 */
[----:B------:R-:W-:Y:S01]  /*0550*/  PREEXIT ;  /* 0x000000000000782d */ /* 0x000fe20000000000 */
[----:B------:R-:W-:Y:S01]  /*0560*/  VIMNMX R9, PT, PT, R10, R13, !PT ;  /* 0x0000000d0a097248 */ /* 0x000fe20007fe0100 */
[----:B------:R-:W-:Y:S01]  /*0570*/  UMOV UR5, 0x2 ;  /* 0x0000000200057882 */ /* 0x000fe20000000000 */
[CC--:B-1----:R-:W-:Y:S02]  /*0580*/  VIMNMX R18, PT, PT, R16.reuse, R25.reuse, PT ;  /* 0x0000001910127248 */ /* 0x0c2fe40003fe0100 */
[----:B------:R-:W-:Y:S02]  /*0590*/  VIMNMX R10, PT, PT, R16, R25, !PT ;  /* 0x00000019100a7248 */ /* 0x000fe40007fe0100 */
[CC--:B------:R-:W-:Y:S02]  /*05a0*/  VIMNMX R12, PT, PT, R20.reuse, R17.reuse, PT ;  /* 0x00000011140c7248 */ /* 0x0c0fe40003fe0100 */
[----:B--2---:R-:W-:Y:S02]  /*05b0*/  VIMNMX R16, PT, PT, R27, R28, PT ;  /* 0x0000001c1b107248 */ /* 0x004fe40003fe0100 */
[----:B------:R-:W-:-:S02]  /*05c0*/  VIMNMX R20, PT, PT, R20, R17, !PT ;  /* 0x0000001114147248 */ /* 0x000fc40007fe0100 */
[----:B------:R-:W-:Y:S02]  /*05d0*/  VIMNMX R27, PT, PT, R27, R28, !PT ;  /* 0x0000001c1b1b7248 */ /* 0x000fe40007fe0100 */
[CC--:B------:R-:W-:Y:S02]  /*05e0*/  VIMNMX R17, PT, PT, R19.reuse, R22.reuse, PT ;  /* 0x0000001613117248 */ /* 0x0c0fe40003fe0100 */
[----:B------:R-:W-:Y:S02]  /*05f0*/  VIMNMX R25, PT, PT, R19, R22, !PT ;  /* 0x0000001613197248 */ /* 0x000fe40007fe0100 */
[CC--:B------:R-:W-:Y:S02]  /*0600*/  VIMNMX R13, PT, PT, R21.reuse, R24.reuse, PT ;  /* 0x00000018150d7248 */ /* 0x0c0fe40003fe0100 */
[----:B------:R-:W-:Y:S02]  /*0610*/  VIMNMX R28, PT, PT, R21, R24, !PT ;  /* 0x00000018151c7248 */ /* 0x000fe40007fe0100 */
[----:B------:R-:W-:-:S02]  /*0620*/  VIMNMX R21, PT, PT, R23, R26, PT ;  /* 0x0000001a17157248 */ /* 0x000fc40003fe0100 */
[----:B------:R-:W-:Y:S02]  /*0630*/  VIMNMX R22, PT, PT, R23, R26, !PT ;  /* 0x0000001a17167248 */ /* 0x000fe40007fe0100 */
[CC--:B------:R-:W-:Y:S02]  /*0640*/  VIMNMX R19, PT, PT, R15.reuse, R14.reuse, PT ;  /* 0x0000000e0f137248 */ /* 0x0c0fe40003fe0100 */
[----:B------:R-:W-:Y:S02]  /*0650*/  VIMNMX R26, PT, PT, R15, R14, !PT ;  /* 0x0000000e0f1a7248 */ /* 0x000fe40007fe0100 */
[CC--:B------:R-:W-:Y:S02]  /*0660*/  VIMNMX R15, PT, PT, R7.reuse, R20.reuse, PT ;  /* 0x00000014070f7248 */ /* 0x0c0fe40003fe0100 */
[----:B------:R-:W-:Y:S02]  /*0670*/  VIMNMX R24, PT, PT, R7, R20, !PT ;  /* 0x0000001407187248 */ /* 0x000fe40007fe0100 */
[----:B------:R-:W-:-:S02]  /*0680*/  ISETP.GT.AND P0, PT, R20, R9, PT ;  /* 0x000000091400720c */ /* 0x000fc40003f04270 */
[CC--:B------:R-:W-:Y:S02]  /*0690*/  VIMNMX R20, PT, PT, R18.reuse, R27.reuse, PT ;  /* 0x0000001b12147248 */ /* 0x0c0fe40003fe0100 */
[----:B------:R-:W-:Y:S02]  /*06a0*/  VIMNMX R14, PT, PT, R18, R27, !PT ;  /* 0x0000001b120e7248 */ /* 0x000fe40007fe0100 */
[CC--:B---3--:R-:W-:Y:S02]  /*06b0*/  VIMNMX R7, PT, PT, R11.reuse, R16.reuse, PT ;  /* 0x000000100b077248 */ /* 0x0c8fe40003fe0100 */
[----:B------:R-:W-:Y:S02]  /*06c0*/  VIMNMX R27, PT, PT, R11, R16, !PT ;  /* 0x000000100b1b7248 */ /* 0x000fe40007fe0100 */
[CC--:B------:R-:W-:Y:S02]  /*06d0*/  VIMNMX R16, PT, PT, R12.reuse, R25.reuse, PT ;  /* 0x000000190c107248 */ /* 0x0c0fe40003fe0100 */
[----:B------:R-:W-:-:S02]  /*06e0*/  VIMNMX R30, PT, PT, R12, R25, !PT ;  /* 0x000000190c1e7248 */ /* 0x000fc40007fe0100 */
[CC--:B------:R-:W-:Y:S02]  /*06f0*/  VIMNMX R11, PT, PT, R17.reuse, R28.reuse, PT ;  /* 0x0000001c110b7248 */ /* 0x0c0fe40003fe0100 */
[----:B------:R-:W-:Y:S02]  /*0700*/  VIMNMX R25, PT, PT, R17, R28, !PT ;  /* 0x0000001c11197248 */ /* 0x000fe40007fe0100 */
[CC--:B------:R-:W-:Y:S02]  /*0710*/  VIMNMX R17, PT, PT, R21.reuse, R26.reuse, PT ;  /* 0x0000001a15117248 */ /* 0x0c0fe40003fe0100 */
[----:B------:R-:W-:Y:S02]  /*0720*/  VIMNMX R21, PT, PT, R21, R26, !PT ;  /* 0x0000001a15157248 */ /* 0x000fe40007fe0100 */
[CC--:B------:R-:W-:Y:S02]  /*0730*/  VIMNMX R23, PT, PT, R19.reuse, R10.reuse, PT ;  /* 0x0000000a13177248 */ /* 0x0c0fe40003fe0100 */
[----:B------:R-:W-:-:S02]  /*0740*/  VIMNMX R28, PT, PT, R19, R10, !PT ;  /* 0x0000000a131c7248 */ /* 0x000fc40007fe0100 */
[CC--:B------:R-:W-:Y:S02]  /*0750*/  VIMNMX R10, PT, PT, R13.reuse, R22.reuse, PT ;  /* 0x000000160d0a7248 */ /* 0x0c0fe40003fe0100 */
[----:B------:R-:W-:Y:S02]  /*0760*/  VIMNMX R26, PT, PT, R13, R22, !PT ;  /* 0x000000160d1a7248 */ /* 0x000fe40007fe0100 */
[----:B------:R-:W-:Y:S02]  /*0770*/  SEL R13, R9, R24, P0 ;  /* 0x00000018090d7207 */ /* 0x000fe40000000000 */
[CC--:B------:R-:W-:Y:S02]  /*0780*/  VIMNMX R18, PT, PT, R15.reuse, R30.reuse, PT ;  /* 0x0000001e0f127248 */ /* 0x0c0fe40003fe0100 */
[----:B------:R-:W-:Y:S02]  /*0790*/  SEL R9, R24, R9, P0 ;  /* 0x0000000918097207 */ /* 0x000fe40000000000 */
[----:B------:R-:W-:-:S02]  /*07a0*/  VIMNMX R30, PT, PT, R15, R30, !PT ;  /* 0x0000001e0f1e7248 */ /* 0x000fc40007fe0100 */
[C---:B------:R-:W-:Y:S02]  /*07b0*/  VIMNMX R22, PT, PT, R20.reuse, R27, PT ;  /* 0x0000001b14167248 */ /* 0x040fe40003fe0100 */
[----:B------:R-:W-:Y:S02]  /*07c0*/  ISETP.GE.AND P0, PT, R20, R7, PT ;  /* 0x000000071400720c */ /* 0x000fe40003f06270 */
[----:B------:R-:W-:Y:S02]  /*07d0*/  VIMNMX R15, PT, PT, R16, R25, PT ;  /* 0x00000019100f7248 */ /* 0x000fe40003fe0100 */
[----:B------:R-:W-:Y:S02]  /*07e0*/  VIMNMX R12, PT, PT, R20, R27, !PT ;  /* 0x0000001b140c7248 */ /* 0x000fe40007fe0100 */
[----:B------:R-:W-:Y:S02]  /*07f0*/  VIMNMX R25, PT, PT, R16, R25, !PT ;  /* 0x0000001910197248 */ /* 0x000fe40007fe0100 */
[----:B------:R-:W-:-:S02]  /*0800*/  VIMNMX R16, PT, PT, R17, R28, PT ;  /* 0x0000001c11107248 */ /* 0x000fc40003fe0100 */
[CC--:B------:R-:W-:Y:S02]  /*0810*/  VIMNMX R19, PT, PT, R23.reuse, R14.reuse, PT ;  /* 0x0000000e17137248 */ /* 0x0c0fe40003fe0100 */
[----:B------:R-:W-:Y:S02]  /*0820*/  VIMNMX R27, PT, PT, R23, R14, !PT ;  /* 0x0000000e171b7248 */ /* 0x000fe40007fe0100 */
[CC--:B------:R-:W-:Y:S02]  /*0830*/  VIMNMX R20, PT, PT, R10.reuse, R21.reuse, PT ;  /* 0x000000150a147248 */ /* 0x0c0fe40003fe0100 */
[----:B------:R-:W-:Y:S02]  /*0840*/  VIMNMX R23, PT, PT, R10, R21, !PT ;  /* 0x000000150a177248 */ /* 0x000fe40007fe0100 */
[----:B------:R-:W-:Y:S02]  /*0850*/  VIMNMX R14, PT, PT, R11, R26, PT ;  /* 0x0000001a0b0e7248 */ /* 0x000fe40003fe0100 */
[----:B------:R-:W-:-:S02]  /*0860*/  SEL R10, R22, R7, !P0 ;  /* 0x00000007160a7207 */ /* 0x000fc40004000000 */
[----:B------:R-:W-:Y:S02]  /*0870*/  VIMNMX R26, PT, PT, R11, R26, !PT ;  /* 0x0000001a0b1a7248 */ /* 0x000fe40007fe0100 */
[----:B------:R-:W-:Y:S02]  /*0880*/  SEL R7, R7, R22, !P0 ;  /* 0x0000001607077207 */ /* 0x000fe40004000000 */
[CC--:B------:R-:W-:Y:S02]  /*0890*/  VIMNMX R22, PT, PT, R16.reuse, R27.reuse, PT ;  /* 0x0000001b10167248 */ /* 0x0c0fe40003fe0100 */
[----:B------:R-:W-:Y:S02]  /*08a0*/  VIMNMX R11, PT, PT, R16, R27, !PT ;  /* 0x0000001b100b7248 */ /* 0x000fe40007fe0100 */
[----:B------:R-:W-:Y:S02]  /*08b0*/  VIMNMX R17, PT, PT, R17, R28, !PT ;  /* 0x0000001c11117248 */ /* 0x000fe40007fe0100 */
[----:B------:R-:W-:-:S02]  /*08c0*/  VIMNMX R21, PT, PT, R13, R30, PT ;  /* 0x0000001e0d157248 */ /* 0x000fc40003fe0100 */
[----:B------:R-:W-:Y:S02]  /*08d0*/  VIMNMX R16, PT, PT, R19, R12, PT ;  /* 0x0000000c13107248 */ /* 0x000fe40003fe0100 */
[----:B------:R-:W-:Y:S02]  /*08e0*/  VIMNMX R30, PT, PT, R13, R30, !PT ;  /* 0x0000001e0d1e7248 */ /* 0x000fe40007fe0100 */
[----:B------:R-:W-:Y:S02]  /*08f0*/  VIMNMX R19, PT, PT, R19, R12, !PT ;  /* 0x0000000c13137248 */ /* 0x000fe40007fe0100 */
[CC--:B------:R-:W-:Y:S02]  /*0900*/  VIMNMX R13, PT, PT, R18.reuse, R25.reuse, PT ;  /* 0x00000019120d7248 */ /* 0x0c0fe40003fe0100 */
[----:B------:R-:W-:Y:S02]  /*0910*/  VIMNMX R28, PT, PT, R18, R25, !PT ;  /* 0x00000019121c7248 */ /* 0x000fe40007fe0100 */
[----:B------:R-:W-:-:S02]  /*0920*/  VIMNMX R18, PT, PT, R15, R26, PT ;  /* 0x0000001a0f127248 */ /* 0x000fc40003fe0100 */
[----:B------:R-:W-:Y:S02]  /*0930*/  VIMNMX R32, PT, PT, R15, R26, !PT ;  /* 0x0000001a0f207248 */ /* 0x000fe40007fe0100 */
[----:B------:R-:W-:Y:S02]  /*0940*/  VIMNMX R15, PT, PT, R14, R23, PT ;  /* 0x000000170e0f7248 */ /* 0x000fe40003fe0100 */
[CC--:B------:R-:W-:Y:S02]  /*0950*/  VIMNMX R24, PT, PT, R20.reuse, R17.reuse, PT ;  /* 0x0000001114187248 */ /* 0x0c0fe40003fe0100 */
[----:B------:R-:W-:Y:S02]  /*0960*/  VIMNMX R34, PT, PT, R20, R17, !PT ;  /* 0x0000001114227248 */ /* 0x000fe40007fe0100 */
[----:B------:R-:W-:Y:S02]  /*0970*/  VIMNMX R23, PT, PT, R14, R23, !PT ;  /* 0x000000170e177248 */ /* 0x000fe40007fe0100 */
[----:B------:R-:W-:-:S02]  /*0980*/  VIMNMX R20, PT, PT, R22, R19, PT ;  /* 0x0000001316147248 */ /* 0x000fc40003fe0100 */
[----:B------:R-:W-:Y:S02]  /*0990*/  VIMNMX R12, PT, PT, R22, R19, !PT ;  /* 0x00000013160c7248 */ /* 0x000fe40007fe0100 */
[CC--:B------:R-:W-:Y:S02]  /*09a0*/  VIMNMX R17, PT, PT, R9.reuse, R30.reuse, PT ;  /* 0x0000001e09117248 */ /* 0x0c0fe40003fe0100 */
[CC--:B------:R-:W-:Y:S02]  /*09b0*/  VIMNMX R19, PT, PT, R16.reuse, R7.reuse, PT ;  /* 0x0000000710137248 */ /* 0x0c0fe40003fe0100 */
[----:B------:R-:W-:Y:S02]  /*09c0*/  VIMNMX R9, PT, PT, R9, R30, !PT ;  /* 0x0000001e09097248 */ /* 0x000fe40007fe0100 */
[----:B------:R-:W-:Y:S02]  /*09d0*/  VIMNMX R26, PT, PT, R21, R28, !PT ;  /* 0x0000001c151a7248 */ /* 0x000fe40007fe0100 */
[----:B------:R-:W-:-:S02]  /*09e0*/  VIMNMX R7, PT, PT, R16, R7, !PT ;  /* 0x0000000710077248 */ /* 0x000fc40007fe0100 */
[----:B------:R-:W-:Y:S02]  /*09f0*/  VIMNMX R14, PT, PT, R21, R28, PT ;  /* 0x0000001c150e7248 */ /* 0x000fe40003fe0100 */
[CC--:B------:R-:W-:Y:S02]  /*0a00*/  VIMNMX R16, PT, PT, R13.reuse, R32.reuse, PT ;  /* 0x000000200d107248 */ /* 0x0c0fe40003fe0100 */
[----:B------:R-:W-:Y:S02]  /*0a10*/  VIMNMX R25, PT, PT, R13, R32, !PT ;  /* 0x000000200d197248 */ /* 0x000fe40007fe0100 */
[CC--:B------:R-:W-:Y:S02]  /*0a20*/  VIMNMX R13, PT, PT, R18.reuse, R23.reuse, PT ;  /* 0x00000017120d7248 */ /* 0x0c0fe40003fe0100 */
[----:B------:R-:W-:Y:S02]  /*0a30*/  VIMNMX R27, PT, PT, R18, R23, !PT ;  /* 0x00000017121b7248 */ /* 0x000fe40007fe0100 */
[----:B------:R-:W-:-:S02]  /*0a40*/  VIMNMX R21, PT, PT, R24, R11, PT ;  /* 0x0000000b18157248 */ /* 0x000fc40003fe0100 */
[CC--:B------:R-:W-:Y:S02]  /*0a50*/  VIMNMX R23, PT, PT, R15.reuse, R34.reuse, PT ;  /* 0x000000220f177248 */ /* 0x0c0fe40003fe0100 */
[----:B------:R-:W-:Y:S02]  /*0a60*/  VIMNMX R22, PT, PT, R15, R34, !PT ;  /* 0x000000220f167248 */ /* 0x000fe40007fe0100 */
[----:B------:R-:W-:Y:S02]  /*0a70*/  VIMNMX R28, PT, PT, R24, R11, !PT ;  /* 0x0000000b181c7248 */ /* 0x000fe40007fe0100 */
[CC--:B------:R-:W-:Y:S02]  /*0a80*/  VIMNMX R15, PT, PT, R17.reuse, R26.reuse, PT ;  /* 0x0000001a110f7248 */ /* 0x0c0fe40003fe0100 */
[----:B------:R-:W-:Y:S02]  /*0a90*/  VIMNMX R24, PT, PT, R17, R26, !PT ;  /* 0x0000001a11187248 */ /* 0x000fe40007fe0100 */
[----:B------:R-:W-:-:S02]  /*0aa0*/  ISETP.GT.AND P0, PT, R26, R9, PT ;  /* 0x000000091a00720c */ /* 0x000fc40003f04270 */
[CC--:B------:R-:W-:Y:S02]  /*0ab0*/  VIMNMX R18, PT, PT, R20.reuse, R7.reuse, PT ;  /* 0x0000000714127248 */ /* 0x0c0fe40003fe0100 */
[----:B------:R-:W-:Y:S02]  /*0ac0*/  VIMNMX R11, PT, PT, R20, R7, !PT ;  /* 0x00000007140b7248 */ /* 0x000fe40007fe0100 */
[----:B------:R-:W-:Y:S02]  /*0ad0*/  VIMNMX R7, PT, PT, R10, R19, PT ;  /* 0x000000130a077248 */ /* 0x000fe40003fe0100 */
[CC--:B------:R-:W-:Y:S02]  /*0ae0*/  VIMNMX R17, PT, PT, R14.reuse, R25.reuse, PT ;  /* 0x000000190e117248 */ /* 0x0c0fe40003fe0100 */
[----:B------:R-:W-:Y:S02]  /*0af0*/  VIMNMX R26, PT, PT, R14, R25, !PT ;  /* 0x000000190e1a7248 */ /* 0x000fe40007fe0100 */
[----:B------:R-:W-:-:S02]  /*0b00*/  VIMNMX R19, PT, PT, R10, R19, !PT ;  /* 0x000000130a137248 */ /* 0x000fc40007fe0100 */
[CC--:B------:R-:W-:Y:S02]  /*0b10*/  VIMNMX R14, PT, PT, R21.reuse, R12.reuse, PT ;  /* 0x0000000c150e7248 */ /* 0x0c0fe40003fe0100 */
[----:B------:R-:W-:Y:S02]  /*0b20*/  VIMNMX R25, PT, PT, R21, R12, !PT ;  /* 0x0000000c15197248 */ /* 0x000fe40007fe0100 */
[CC--:B------:R-:W-:Y:S02]  /*0b30*/  VIMNMX R20, PT, PT, R13.reuse, R22.reuse, PT ;  /* 0x000000160d147248 */ /* 0x0c0fe40003fe0100 */
[----:B------:R-:W-:Y:S02]  /*0b40*/  VIMNMX R21, PT, PT, R13, R22, !PT ;  /* 0x000000160d157248 */ /* 0x000fe40007fe0100 */
[----:B------:R-:W-:Y:S02]  /*0b50*/  SEL R13, R9, R24, P0 ;  /* 0x00000018090d7207 */ /* 0x000fe40000000000 */
[----:B------:R-:W-:-:S02]  /*0b60*/  VIMNMX R30, PT, PT, R16, R27, !PT ;  /* 0x0000001b101e7248 */ /* 0x000fc40007fe0100 */
[----:B------:R-:W-:Y:S02]  /*0b70*/  SEL R9, R24, R9, P0 ;  /* 0x0000000918097207 */ /* 0x000fe40000000000 */
[----:B------:R-:W-:Y:S02]  /*0b80*/  VIMNMX R10, PT, PT, R16, R27, PT ;  /* 0x0000001b100a7248 */ /* 0x000fe40003fe0100 */
[CC--:B------:R-:W-:Y:S02]  /*0b90*/  VIMNMX R22, PT, PT, R18.reuse, R19.reuse, PT ;  /* 0x0000001312167248 */ /* 0x0c0fe40003fe0100 */
[C---:B------:R-:W-:Y:S02]  /*0ba0*/  VIMNMX R12, PT, PT, R18.reuse, R19, !PT ;  /* 0x00000013120c7248 */ /* 0x040fe40007fe0100 */
[----:B------:R-:W-:Y:S02]  /*0bb0*/  ISETP.GE.AND P0, PT, R18, R7, PT ;  /* 0x000000071200720c */ /* 0x000fe40003f06270 */
        /* <DEDUP_REMOVED lines=12> */
[----:B------:R-:W-:-:S02]  /*0c80*/  VIMNMX R19, PT, PT, R16, R25, PT ;  /* 0x0000001910137248 */ /* 0x000fc40003fe0100 */
[CC--:B------:R-:W-:Y:S02]  /*0c90*/  VIMNMX R20, PT, PT, R13.reuse, R26.reuse, PT ;  /* 0x0000001a0d147248 */ /* 0x0c0fe40003fe0100 */
[----:B------:R-:W-:Y:S02]  /*0ca0*/  VIMNMX R26, PT, PT, R13, R26, !PT ;  /* 0x0000001a0d1a7248 */ /* 0x000fe40007fe0100 */
[----:B------:R-:W-:Y:S02]  /*0cb0*/  VIMNMX R13, PT, PT, R18, R27, PT ;  /* 0x0000001b120d7248 */ /* 0x000fe40003fe0100 */
[----:B------:R-:W-:Y:S02]  /*0cc0*/  VIMNMX R16, PT, PT, R16, R25, !PT ;  /* 0x0000001910107248 */ /* 0x000fe40007fe0100 */
[----:B------:R-:W-:Y:S02]  /*0cd0*/  SEL R10, R22, R7, !P0 ;  /* 0x00000007160a7207 */ /* 0x000fe40004000000 */
[----:B------:R-:W-:-:S02]  /*0ce0*/  VIMNMX R27, PT, PT, R18, R27, !PT ;  /* 0x0000001b121b7248 */ /* 0x000fc40007fe0100 */
[----:B------:R-:W-:Y:S02]  /*0cf0*/  SEL R7, R7, R22, !P0 ;  /* 0x0000001607077207 */ /* 0x000fe40004000000 */
        /* <DEDUP_REMOVED lines=15> */
[----:B------:R-:W-:Y:S02]  /*0df0*/  VIMNMX R19, PT, PT, R22, R7, PT ;  /* 0x0000000716137248 */ /* 0x000fe40003fe0100 */
        /* <DEDUP_REMOVED lines=21> */
[CC--:B------:R-:W-:Y:S02]  /*0f50*/  VIMNMX R10, PT, PT, R18.reuse, R27.reuse, PT ;  /* 0x0000001b120a7248 */ /* 0x0c0fe40003fe0100 */
[----:B------:R-:W-:Y:S02]  /*0f60*/  VIMNMX R30, PT, PT, R18, R27, !PT ;  /* 0x0000001b121e7248 */ /* 0x000fe40007fe0100 */
[----:B------:R-:W-:Y:S02]  /*0f70*/  SEL R13, R9, R24, P0 ;  /* 0x00000018090d7207 */ /* 0x000fe40000000000 */
[----:B------:R-:W-:-:S02]  /*0f80*/  VIMNMX R18, PT, PT, R17, R12, PT ;  /* 0x0000000c11127248 */ /* 0x000fc40003fe0100 */
[----:B------:R-:W-:Y:S02]  /*0f90*/  VIMNMX R25, PT, PT, R17, R12, !PT ;  /* 0x0000000c11197248 */ /* 0x000fe40007fe0100 */
[----:B------:R-:W-:Y:S02]  /*0fa0*/  SEL R9, R24, R9, P0 ;  /* 0x0000000918097207 */ /* 0x000fe40000000000 */
        /* <DEDUP_REMOVED lines=13> */
[----:B------:R-:W-:Y:S02]  /*1080*/  VIMNMX R21, PT, PT, R14, R23, PT ;  /* 0x000000170e157248 */ /* 0x000fe40003fe0100 */
[----:B------:R-:W-:Y:S02]  /*1090*/  VIMNMX R17, PT, PT, R20, R25, PT ;  /* 0x0000001914117248 */ /* 0x000fe40003fe0100 */
[----:B------:R-:W-:-:S02]  /*10a0*/  VIMNMX R23, PT, PT, R14, R23, !PT ;  /* 0x000000170e177248 */ /* 0x000fc40007fe0100 */
[----:B------:R-:W-:Y:S02]  /*10b0*/  VIMNMX R20, PT, PT, R20, R25, !PT ;  /* 0x0000001914147248 */ /* 0x000fe40007fe0100 */
[CC--:B------:R-:W-:Y:S02]  /*10c0*/  VIMNMX R14, PT, PT, R13.reuse, R28.reuse, PT ;  /* 0x0000001c0d0e7248 */ /* 0x0c0fe40003fe0100 */
[----:B------:R-:W-:Y:S02]  /*10d0*/  VIMNMX R28, PT, PT, R13, R28, !PT ;  /* 0x0000001c0d1c7248 */ /* 0x000fe40007fe0100 */
[----:B------:R-:W-:Y:S02]  /*10e0*/  VIMNMX R25, PT, PT, R16, R27, !PT ;  /* 0x0000001b10197248 */ /* 0x000fe40007fe0100 */
[----:B------:R-:W-:Y:S02]  /*10f0*/  SEL R10, R22, R7, !P0 ;  /* 0x00000007160a7207 */ /* 0x000fe40004000000 */
[----:B------:R-:W-:-:S02]  /*1100*/  VIMNMX R11, PT, PT, R16, R27, PT ;  /* 0x0000001b100b7248 */ /* 0x000fc40003fe0100 */
[----:B------:R-:W-:Y:S02]  /*1110*/  VIMNMX R13, PT, PT, R15, R24, PT ;  /* 0x000000180f0d7248 */ /* 0x000fe40003fe0100 */
[----:B------:R-:W-:Y:S02]  /*1120*/  SEL R7, R7, R22, !P0 ;  /* 0x0000001607077207 */ /* 0x000fe40004000000 */
[----:B------:R-:W-:Y:S02]  /*1130*/  VIMNMX R16, PT, PT, R17, R26, PT ;  /* 0x0000001a11107248 */ /* 0x000fe40003fe0100 */
[----:B------:R-:W-:Y:S02]  /*1140*/  VIMNMX R24, PT, PT, R15, R24, !PT ;  /* 0x000000180f187248 */ /* 0x000fe40007fe0100 */
[----:B------:R-:W-:Y:S02]  /*1150*/  VIMNMX R17, PT, PT, R17, R26, !PT ;  /* 0x0000001a11117248 */ /* 0x000fe40007fe0100 */
[----:B------:R-:W-:-:S02]  /*1160*/  VIMNMX R22, PT, PT, R19, R12, PT ;  /* 0x0000000c13167248 */ /* 0x000fc40003fe0100 */
[----:B------:R-:W-:Y:S02]  /*1170*/  VIMNMX R27, PT, PT, R19, R12, !PT ;  /* 0x0000000c131b7248 */ /* 0x000fe40007fe0100 */
[CC--:B------:R-:W-:Y:S02]  /*1180*/  VIMNMX R19, PT, PT, R18.reuse, R23.reuse, PT ;  /* 0x0000001712137248 */ /* 0x0c0fe40003fe0100 */
[----:B------:R-:W-:Y:S02]  /*1190*/  VIMNMX R26, PT, PT, R18, R23, !PT ;  /* 0x00000017121a7248 */ /* 0x000fe40007fe0100 */
[----:B------:R-:W-:Y:S02]  /*11a0*/  VIMNMX R15, PT, PT, R14, R25, PT ;  /* 0x000000190e0f7248 */ /* 0x000fe40003fe0100 */
[CC--:B------:R-:W-:Y:S02]  /*11b0*/  VIMNMX R18, PT, PT, R21.reuse, R20.reuse, PT ;  /* 0x0000001415127248 */ /* 0x0c0fe40003fe0100 */
[----:B------:R-:W-:-:S02]  /*11c0*/  VIMNMX R30, PT, PT, R21, R20, !PT ;  /* 0x00000014151e7248 */ /* 0x000fc40007fe0100 */
[----:B------:R-:W-:Y:S02]  /*11d0*/  VIMNMX R25, PT, PT, R14, R25, !PT ;  /* 0x000000190e197248 */ /* 0x000fe40007fe0100 */
[----:B------:R-:W-:Y:S02]  /*11e0*/  VIMNMX R20, PT, PT, R9, R28, PT ;  /* 0x0000001c09147248 */ /* 0x000fe40003fe0100 */
[----:B------:R-:W-:Y:S02]  /*11f0*/  VIMNMX R14, PT, PT, R11, R24, PT ;  /* 0x000000180b0e7248 */ /* 0x000fe40003fe0100 */
[----:B------:R-:W-:Y:S02]  /*1200*/  VIMNMX R9, PT, PT, R9, R28, !PT ;  /* 0x0000001c09097248 */ /* 0x000fe40007fe0100 */
[----:B------:R-:W-:Y:S02]  /*1210*/  VIMNMX R24, PT, PT, R11, R24, !PT ;  /* 0x000000180b187248 */ /* 0x000fe40007fe0100 */
[----:B------:R-:W-:-:S02]  /*1220*/  VIMNMX R23, PT, PT, R16, R27, PT ;  /* 0x0000001b10177248 */ /* 0x000fc40003fe0100 */
[----:B------:R-:W-:Y:S02]  /*1230*/  VIMNMX R12, PT, PT, R16, R27, !PT ;  /* 0x0000001b100c7248 */ /* 0x000fe40007fe0100 */
[CC--:B------:R-:W-:Y:S02]  /*1240*/  VIMNMX R21, PT, PT, R22.reuse, R7.reuse, PT ;  /* 0x0000000716157248 */ /* 0x0c0fe40003fe0100 */
[----:B------:R-:W-:Y:S02]  /*1250*/  VIMNMX R28, PT, PT, R22, R7, !PT ;  /* 0x00000007161c7248 */ /* 0x000fe40007fe0100 */
[----:B------:R-:W-:Y:S02]  /*1260*/  VIMNMX R27, PT, PT, R13, R26, !PT ;  /* 0x0000001a0d1b7248 */ /* 0x000fe40007fe0100 */
[CC--:B------:R-:W-:Y:S02]  /*1270*/  VIMNMX R22, PT, PT, R19.reuse, R30.reuse, PT ;  /* 0x0000001e13167248 */ /* 0x0c0fe40003fe0100 */
        /* <DEDUP_REMOVED lines=9> */
[CC--:B------:R-:W-:Y:S02]  /*1310*/  VIMNMX R15, PT, PT, R14.reuse, R27.reuse, PT ;  /* 0x0000001b0e0f7248 */ /* 0x0c0fe40003fe0100 */
[----:B------:R-:W-:Y:S02]  /*1320*/  VIMNMX R26, PT, PT, R14, R27, !PT ;  /* 0x0000001b0e1a7248 */ /* 0x000fe40007fe0100 */
        /* <DEDUP_REMOVED lines=11> */
[----:B------:R-:W-:Y:S02]  /*13e0*/  SEL R19, R20, R9, P0 ;  /* 0x0000000914137207 */ /* 0x000fe40000000000 */
[CC--:B------:R-:W-:Y:S02]  /*13f0*/  VIMNMX R20, PT, PT, R18.reuse, R23.reuse, PT ;  /* 0x0000001712147248 */ /* 0x0c0fe40003fe0100 */
[----:B------:R-:W-:-:S02]  /*1400*/  VIMNMX R10, PT, PT, R18, R23, !PT ;  /* 0x00000017120a7248 */ /* 0x000fc40007fe0100 */
[----:B------:R-:W-:Y:S02]  /*1410*/  ISETP.GE.AND P0, PT, R18, R11, PT ;  /* 0x0000000b1200720c */ /* 0x000fe40003f06270 */
        /* <DEDUP_REMOVED lines=17> */
[----:B------:R-:W-:Y:S02]  /*1530*/  SEL R7, R20, R11, !P0 ;  /* 0x0000000b14077207 */ /* 0x000fe40004000000 */
[----:B------:R-:W-:Y:S02]  /*1540*/  SEL R9, R11, R20, !P0 ;  /* 0x000000140b097207 */ /* 0x000fe40004000000 */
[----:B------:R-:W-:Y:S02]  /*1550*/  VIMNMX R25, PT, PT, R18, R25, !PT ;  /* 0x0000001912197248 */ /* 0x000fe40007fe0100 */
[----:B------:R-:W-:Y:S02]  /*1560*/  VIMNMX R12, PT, PT, R13, R28, PT ;  /* 0x0000001c0d0c7248 */ /* 0x000fe40003fe0100 */
[----:B------:R-:W-:Y:S02]  /*1570*/  VIMNMX R29, PT, PT, R17, R24, !PT ;  /* 0x00000018111d7248 */ /* 0x000fe40007fe0100 */
[----:B------:R-:W-:-:S02]  /*1580*/  VIMNMX R35, PT, PT, R14, R27, !PT ;  /* 0x0000001b0e237248 */ /* 0x000fc40007fe0100 */
[----:B------:R-:W-:Y:S02]  /*1590*/  VIMNMX R28, PT, PT, R13, R28, !PT ;  /* 0x0000001c0d1c7248 */ /* 0x000fe40007fe0100 */
[----:B------:R-:W-:Y:S02]  /*15a0*/  VIMNMX R18, PT, PT, R17, R24, PT ;  /* 0x0000001811127248 */ /* 0x000fe40003fe0100 */
[CC--:B------:R-:W-:Y:S02]  /*15b0*/  VIMNMX R20, PT, PT, R15.reuse, R26.reuse, PT ;  /* 0x0000001a0f147248 */ /* 0x0c0fe40003fe0100 */
[----:B------:R-:W-:Y:S02]  /*15c0*/  VIMNMX R31, PT, PT, R15, R26, !PT ;  /* 0x0000001a0f1f7248 */ /* 0x000fe40007fe0100 */
[----:B------:R-:W-:Y:S01]  /*15d0*/  VIMNMX R14, PT, PT, R21, R10, PT ;  /* 0x0000000a150e7248 */ /* 0x000fe20003fe0100 */
[----:B------:R-:W-:Y:S01]  /*15e0*/  IMAD.MOV.U32 R10, RZ, RZ, 0x44 ;  /* 0x00000044ff0a7424 */ /* 0x000fe200078e00ff */
[----:B------:R-:W-:-:S02]  /*15f0*/  VIMNMX R33, PT, PT, R22, R37, PT ;  /* 0x0000002516217248 */ /* 0x000fc40003fe0100 */
[-C--:B------:R-:W-:Y:S01]  /*1600*/  VIMNMX R11, PT, PT, R16, R25.reuse, PT ;  /* 0x00000019100b7248 */ /* 0x080fe20003fe0100 */
[----:B------:R-:W-:Y:S01]  /*1610*/  IMAD R10, R4, R10, UR4 ;  /* 0x00000004040a7e24 */ /* 0x000fe2000f8e020a */
[----:B------:R-:W-:Y:S02]  /*1620*/  VIMNMX R17, PT, PT, R16, R25, !PT ;  /* 0x0000001910117248 */ /* 0x000fe40007fe0100 */
[CC--:B------:R-:W-:Y:S02]  /*1630*/  VIMNMX R21, PT, PT, R12.reuse, R29.reuse, PT ;  /* 0x0000001d0c157248 */ /* 0x0c0fe40003fe0100 */
[----:B------:R-:W-:Y:S02]  /*1640*/  VIMNMX R27, PT, PT, R12, R29, !PT ;  /* 0x0000001d0c1b7248 */ /* 0x000fe40007fe0100 */
[----:B------:R-:W-:Y:S02]  /*1650*/  VIMNMX R22, PT, PT, R22, R37, !PT ;  /* 0x0000002516167248 */ /* 0x000fe40007fe0100 */
[----:B------:R-:W-:-:S02]  /*1660*/  VIMNMX R13, PT, PT, R19, R30, PT ;  /* 0x0000001e130d7248 */ /* 0x000fc40003fe0100 */
[----:B------:R-:W-:Y:S02]  /*1670*/  VIMNMX R15, PT, PT, R23, R28, PT ;  /* 0x0000001c170f7248 */ /* 0x000fe40003fe0100 */
[----:B------:R-:W-:Y:S02]  /*1680*/  VIMNMX R25, PT, PT, R18, R31, PT ;  /* 0x0000001f12197248 */ /* 0x000fe40003fe0100 */
[----:B------:R-:W-:Y:S02]  /*1690*/  VIMNMX R29, PT, PT, R20, R35, PT ;  /* 0x00000023141d7248 */ /* 0x000fe40003fe0100 */
[----:B------:R-:W-:Y:S02]  /*16a0*/  VIMNMX R37, PT, PT, R14, R9, PT ;  /* 0x000000090e257248 */ /* 0x000fe40003fe0100 */
[----:B------:R-:W-:Y:S02]  /*16b0*/  VIMNMX R19, PT, PT, R19, R30, !PT ;  /* 0x0000001e13137248 */ /* 0x000fe40007fe0100 */
[----:B------:R-:W-:-:S02]  /*16c0*/  VIMNMX R23, PT, PT, R23, R28, !PT ;  /* 0x0000001c17177248 */ /* 0x000fc40007fe0100 */
[----:B------:R-:W-:Y:S02]  /*16d0*/  VIMNMX R31, PT, PT, R18, R31, !PT ;  /* 0x0000001f121f7248 */ /* 0x000fe40007fe0100 */
[----:B------:R-:W-:Y:S02]  /*16e0*/  VIMNMX R35, PT, PT, R20, R35, !PT ;  /* 0x0000002314237248 */ /* 0x000fe40007fe0100 */
[----:B------:R-:W-:-:S07]  /*16f0*/  VIMNMX R9, PT, PT, R14, R9, !PT ;  /* 0x000000090e097248 */ /* 0x000fce0007fe0100 */
.L_x_59:
[----:B------:R-:W-:Y:S01]  /*1700*/  UIADD3 UR6, UPT, UPT, -UR5, URZ, URZ ;  /* 0x000000ff05067290 */ /* 0x000fe2000fffe1ff */
[----:B------:R-:W-:Y:S01]  /*1710*/  BAR.SYNC.DEFER_BLOCKING 0x0 ;  /* 0x0000000000007b1d */ /* 0x000fe20000010000 */
[----:B------:R-:W-:-:S04]  /*1720*/  USHF.R.U32.HI UR7, URZ, 0x1, UR5 ;  /* 0x00000001ff077899 */ /* 0x000fc80008011605 */
[----:B------:R-:W-:Y:S01]  /*1730*/  LOP3.LUT R12, R4, UR6, RZ, 0xc0, !PT ;  /* 0x00000006040c7c12 */ /* 0x000fe2000f8ec0ff */
[----:B------:R-:W-:Y:S01]  /*1740*/  UIADD3 UR6, UPT, UPT, UR5, -0x1, URZ ;  /* 0xffffffff05067890 */ /* 0x000fe2000fffe0ff */
[----:B------:R-:W-:Y:S01]  /*1750*/  IMAD.U32 R16, RZ, RZ, UR7 ;  /* 0x00000007ff107e24 */ /* 0x000fe2000f8e00ff */
[----:B------:R-:W-:Y:S01]  /*1760*/  BSSY.RECONVERGENT B0, `(.L_x_56) ;  /* 0x0000034000007945 */ /* 0x000fe20003800200 */
[----:B------:R-:W-:Y:S02]  /*1770*/  IMAD.U32 R20, RZ, RZ, UR7 ;  /* 0x00000007ff147e24 */ /* 0x000fe4000f8e00ff */
[----:B------:R-:W-:-:S05]  /*1780*/  IMAD R12, R12, 0x11, RZ ;  /* 0x000000110c0c7824 */ /* 0x000fca00078e02ff */
[----:B------:R-:W-:-:S05]  /*1790*/  VIMNMX.U32 R14, PT, PT, R12, 0x1100, PT ;  /* 0x000011000c0e7848 */ /* 0x000fca0003fe0000 */
[----:B------:R-:W-:Y:S01]  /*17a0*/  IMAD R12, R16, 0x11, R14 ;  /* 0x00000011100c7824 */ /* 0x000fe200078e020e */
[----:B------:R-:W-:Y:S01]  /*17b0*/  LOP3.LUT R16, R4, UR6, RZ, 0xc0, !PT ;  /* 0x0000000604107c12 */ /* 0x000fe2000f8ec0ff */
[----:B------:R0:W-:Y:S03]  /*17c0*/  STS [R10], R19 ;  /* 0x000000130a007388 */ /* 0x0001e60000000800 */
[----:B------:R-:W-:Y:S01]  /*17d0*/  VIMNMX.U32 R12, PT, PT, R12, 0x1100, PT ;  /* 0x000011000c0c7848 */ /* 0x000fe20003fe0000 */
[----:B------:R-:W-:Y:S01]  /*17e0*/  IMAD R18, R16, 0x11, RZ ;  /* 0x0000001110127824 */ /* 0x000fe200078e02ff */
[----:B------:R1:W-:Y:S03]  /*17f0*/  STS [R10+0x4], R13 ;  /* 0x0000040d0a007388 */ /* 0x0003e60000000800 */
[----:B------:R-:W-:Y:S01]  /*1800*/  IMAD R20, R20, 0x11, R12 ;  /* 0x0000001114147824 */ /* 0x000fe200078e020c */
[----:B------:R-:W-:Y:S01]  /*1810*/  VIMNMX.U32 R18, PT, PT, R18, 0x1100, PT ;  /* 0x0000110012127848 */ /* 0x000fe20003fe0000 */
[----:B------:R2:W-:Y:S03]  /*1820*/  STS [R10+0x8], R17 ;  /* 0x000008110a007388 */ /* 0x0005e60000000800 */
[----:B------:R-:W-:Y:S01]  /*1830*/  VIMNMX.U32 R16, PT, PT, R20, 0x1100, PT ;  /* 0x0000110014107848 */ /* 0x000fe20003fe0000 */
[----:B------:R2:W-:Y:S01]  /*1840*/  STS [R10+0xc], R11 ;  /* 0x00000c0b0a007388 */ /* 0x0005e20000000800 */
[----:B0-----:R-:W-:-:S03]  /*1850*/  VIADDMNMX R19, R12, -R14, R18, PT ;  /* 0x8000000e0c137246 */ /* 0x001fc60003800112 */
[----:B------:R-:W-:Y:S01]  /*1860*/  IMAD.IADD R20, R16, 0x1, -R12 ;  /* 0x0000000110147824 */ /* 0x000fe200078e0a0c */
[----:B------:R2:W-:Y:S04]  /*1870*/  STS [R10+0x10], R23 ;  /* 0x000010170a007388 */ /* 0x0005e80000000800 */
[C---:B------:R-:W-:Y:S01]  /*1880*/  ISETP.GE.AND P0, PT, R18.reuse, R20, PT ;  /* 0x000000141200720c */ /* 0x040fe20003f06270 */
[----:B------:R-:W-:Y:S01]  /*1890*/  IMAD.IADD R20, R18, 0x1, -R20 ;  /* 0x0000000112147824 */ /* 0x000fe200078e0a14 */
[----:B------:R2:W-:Y:S04]  /*18a0*/  STS [R10+0x14], R15 ;  /* 0x0000140f0a007388 */ /* 0x0005e80000000800 */
[----:B-1----:R-:W-:Y:S01]  /*18b0*/  SEL R13, R20, RZ, P0 ;  /* 0x000000ff140d7207 */ /* 0x002fe20000000000 */
[----:B------:R2:W-:Y:S03]  /*18c0*/  STS [R10+0x18], R27 ;  /* 0x0000181b0a007388 */ /* 0x0005e60000000800 */
[----:B------:R-:W-:Y:S01]  /*18d0*/  ISETP.GE.AND P0, PT, R13, R19, PT ;  /* 0x000000130d00720c */ /* 0x000fe20003f06270 */
        /* <DEDUP_REMOVED lines=10> */
[----:B------:R-:W-:Y:S06]  /*1980*/  BAR.SYNC.DEFER_BLOCKING 0x0 ;  /* 0x0000000000007b1d */ /* 0x000fec0000010000 */
[----:B------:R-:W-:Y:S05]  /*1990*/  @P0 BRA `(.L_x_57) ;  /* 0x0000000000400947 */ /* 0x000fea0003800000 */
[----:B------:R-:W-:-:S07]  /*19a0*/  IMAD.IADD R24, R18, 0x1, R12 ;  /* 0x0000000112187824 */ /* 0x000fce00078e020c */
.L_x_58:
[----:B--2---:R-:W-:-:S05]  /*19b0*/  IMAD.IADD R7, R19, 0x1, -R13 ;  /* 0x0000000113077824 */ /* 0x004fca00078e0a0d */
[----:B------:R-:W-:-:S04]  /*19c0*/  LEA.HI R20, R7, R7, RZ, 0x1 ;  /* 0x0000000707147211 */ /* 0x000fc800078f08ff */
[----:B------:R-:W-:-:S04]  /*19d0*/  LEA.HI.SX32 R20, R20, R13, 0x1f ;  /* 0x0000000d14147211 */ /* 0x000fc800078ffaff */
[----:B------:R-:W-:Y:S01]  /*19e0*/  LOP3.LUT R9, RZ, R20, RZ, 0x33, !PT ;  /* 0x00000014ff097212 */ /* 0x000fe200078e33ff */
[----:B------:R-:W-:-:S04]  /*19f0*/  IMAD.IADD R7, R14, 0x1, R20 ;  /* 0x000000010e077824 */ /* 0x000fc800078e0214 */
[----:B------:R-:W-:Y:S01]  /*1a00*/  IMAD.IADD R9, R24, 0x1, R9 ;  /* 0x0000000118097824 */ /* 0x000fe200078e0209 */
[----:B------:R-:W-:-:S04]  /*1a10*/  LEA R7, R7, UR4, 0x2 ;  /* 0x0000000407077c11 */ /* 0x000fc8000f8e10ff */
[----:B------:R-:W-:Y:S02]  /*1a20*/  LEA R9, R9, UR4, 0x2 ;  /* 0x0000000409097c11 */ /* 0x000fe4000f8e10ff */
[----:B------:R-:W-:Y:S04]  /*1a30*/  LDS R7, [R7] ;  /* 0x0000000007077984 */ /* 0x000fe80000000800 */
[----:B------:R-:W0:Y:S02]  /*1a40*/  LDS R22, [R9] ;  /* 0x0000000009167984 */ /* 0x000e240000000800 */
[----:B0-----:R-:W-:-:S04]  /*1a50*/  ISETP.GT.AND P0, PT, R22, R7, PT ;  /* 0x000000071600720c */ /* 0x001fc80003f04270 */
[----:B------:R-:W-:-:S09]  /*1a60*/  SEL R19, R20, R19, P0 ;  /* 0x0000001314137207 */ /* 0x000fd20000000000 */
[----:B------:R-:W-:-:S05]  /*1a70*/  @!P0 VIADD R13, R20, 0x1 ;  /* 0x00000001140d8836 */ /* 0x000fca0000000000 */
[----:B------:R-:W-:-:S13]  /*1a80*/  ISETP.GE.AND P0, PT, R13, R19, PT ;  /* 0x000000130d00720c */ /* 0x000fda0003f06270 */
[----:B------:R-:W-:Y:S05]  /*1a90*/  @!P0 BRA `(.L_x_58) ;  /* 0xfffffffc00c48947 */ /* 0x000fea000383ffff */
.L_x_57:
[----:B------:R-:W-:Y:S05]  /*1aa0*/  BSYNC.RECONVERGENT B0 ;  /* 0x0000000000007941 */ /* 0x000fea0003800200 */
.L_x_56:
[----:B--2---:R-:W-:Y:S01]  /*1ab0*/  IMAD.IADD R15, R14, 0x1, R13 ;  /* 0x000000010e0f7824 */ /* 0x004fe200078e020d */
[----:B------:R-:W-:Y:S01]  /*1ac0*/  IADD3 R13, PT, PT, -R13, R12, R18 ;  /* 0x0000000c0d0d7210 */ /* 0x000fe20007ffe112 */
[----:B------:R-:W-:Y:S01]  /*1ad0*/  UISETP.GE.U32.AND UP0, UPT, UR5, 0x81, UPT ;  /* 0x000000810500788c */ /* 0x000fe2000bf06070 */
[----:B------:R-:W-:Y:S01]  /*1ae0*/  PLOP3.LUT P0, PT, PT, PT, PT, 0x8, 0x80 ;  /* 0x000000000080781c */ /* 0x000fe20003f0e170 */
[C---:B------:R-:W-:Y:S01]  /*1af0*/  VIADD R11, R15.reuse, 0x1 ;  /* 0x000000010f0b7836 */ /* 0x040fe20000000000 */
[----:B------:R-:W-:Y:S01]  /*1b00*/  LEA R18, R15, UR4, 0x2 ;  /* 0x000000040f127c11 */ /* 0x000fe2000f8e10ff */
[C---:B------:R-:W-:Y:S01]  /*1b10*/  VIADD R9, R13.reuse, 0x1 ;  /* 0x000000010d097836 */ /* 0x040fe20000000000 */
[C---:B------:R-:W-:Y:S01]  /*1b20*/  LEA R20, R13.reuse, UR4, 0x2 ;  /* 0x000000040d147c11 */ /* 0x040fe2000f8e10ff */
[----:B------:R-:W-:Y:S01]  /*1b30*/  USHF.L.U32 UR6, UR5, 0x1, URZ ;  /* 0x0000000105067899 */ /* 0x000fe200080006ff */
[----:B------:R-:W-:Y:S01]  /*1b40*/  ISETP.GE.AND P2, PT, R13, R16, PT ;  /* 0x000000100d00720c */ /* 0x000fe20003f46270 */
[----:B------:R-:W-:Y:S04]  /*1b50*/  LDS R7, [R18] ;  /* 0x0000000012077984 */ /* 0x000fe80000000800 */
[----:B------:R-:W0:Y:S01]  /*1b60*/  LDS R14, [R20] ;  /* 0x00000000140e7984 */ /* 0x000e220000000800 */
[----:B------:R-:W-:-:S07]  /*1b70*/  UMOV UR5, UR6 ;  /* 0x0000000600057c82 */ /* 0x000fce0008000000 */
[----:B0-----:R-:W-:-:S04]  /*1b80*/  @!P2 ISETP.GT.AND P1, PT, R14, R7, PT ;  /* 0x000000070e00a20c */ /* 0x001fc80003f24270 */
[----:B------:R-:W-:-:S04]  /*1b90*/  @!P2 ISETP.GE.OR P0, PT, R15, R12, P1 ;  /* 0x0000000c0f00a20c */ /* 0x000fc80000f06670 */
[----:B------:R-:W-:-:S09]  /*1ba0*/  SEL R19, R14, R7, P0 ;  /* 0x000000070e137207 */ /* 0x000fd20000000000 */
[----:B------:R-:W-:Y:S01]  /*1bb0*/  @P0 LDS R14, [R20+0x4] ;  /* 0x00000400140e0984 */ /* 0x000fe20000000800 */
[----:B------:R-:W-:Y:S02]  /*1bc0*/  @!P0 IMAD.MOV R9, RZ, RZ, R13 ;  /* 0x000000ffff098224 */ /* 0x000fe400078e020d */
[----:B------:R-:W-:Y:S01]  /*1bd0*/  @P0 IMAD.MOV R11, RZ, RZ, R15 ;  /* 0x000000ffff0b0224 */ /* 0x000fe200078e020f */
[----:B------:R-:W0:Y:S01]  /*1be0*/  @!P0 LDS R7, [R18+0x4] ;  /* 0x0000040012078984 */ /* 0x000e220000000800 */
[----:B------:R-:W-:Y:S01]  /*1bf0*/  PLOP3.LUT P0, PT, PT, PT, PT, 0x8, 0x80 ;  /* 0x000000000080781c */ /* 0x000fe20003f0e170 */
[C---:B------:R-:W-:Y:S01]  /*1c00*/  VIADD R15, R9.reuse, 0x1 ;  /* 0x00000001090f7836 */ /* 0x040fe20000000000 */
[----:B------:R-:W-:Y:S01]  /*1c10*/  ISETP.GE.AND P1, PT, R9, R16, PT ;  /* 0x000000100900720c */ /* 0x000fe20003f26270 */
[----:B------:R-:W-:-:S12]  /*1c20*/  VIADD R17, R11, 0x1 ;  /* 0x000000010b117836 */ /* 0x000fd80000000000 */
[----:B0-----:R-:W-:-:S04]  /*1c30*/  @!P1 ISETP.GT.AND P2, PT, R14, R7, PT ;  /* 0x000000070e00920c */ /* 0x001fc80003f44270 */
[----:B------:R-:W-:-:S04]  /*1c40*/  @!P1 ISETP.GE.OR P0, PT, R11, R12, P2 ;  /* 0x0000000c0b00920c */ /* 0x000fc80001706670 */
[----:B------:R-:W-:-:S09]  /*1c50*/  SEL R13, R14, R7, P0 ;  /* 0x000000070e0d7207 */ /* 0x000fd20000000000 */
[----:B------:R-:W-:Y:S02]  /*1c60*/  @P0 IMAD.MOV R17, RZ, RZ, R11 ;  /* 0x000000ffff110224 */ /* 0x000fe400078e020b */
[----:B------:R-:W-:Y:S02]  /*1c70*/  @!P0 IMAD.MOV R15, RZ, RZ, R9 ;  /* 0x000000ffff0f8224 */ /* 0x000fe400078e0209 */
[C---:B------:R-:W-:Y:S01]  /*1c80*/  VIADD R23, R17.reuse, 0x1 ;  /* 0x0000000111177836 */ /* 0x040fe20000000000 */
[----:B------:R-:W-:Y:S01]  /*1c90*/  @!P0 LEA R9, R17, UR4, 0x2 ;  /* 0x0000000411098c11 */ /* 0x000fe2000f8e10ff */
[C---:B------:R-:W-:Y:S01]  /*1ca0*/  VIADD R21, R15.reuse, 0x1 ;  /* 0x000000010f157836 */ /* 0x040fe20000000000 */
[C---:B------:R-:W-:Y:S02]  /*1cb0*/  @P0 LEA R11, R15.reuse, UR4, 0x2 ;  /* 0x000000040f0b0c11 */ /* 0x040fe4000f8e10ff */
[----:B------:R-:W-:Y:S01]  /*1cc0*/  ISETP.GE.AND P1, PT, R15, R16, PT ;  /* 0x000000100f00720c */ /* 0x000fe20003f26270 */
[----:B------:R-:W-:Y:S04]  /*1cd0*/  @!P0 LDS R7, [R9] ;  /* 0x0000000009078984 */ /* 0x000fe80000000800 */
[----:B------:R-:W0:Y:S01]  /*1ce0*/  @P0 LDS R14, [R11] ;  /* 0x000000000b0e0984 */ /* 0x000e220000000800 */
[----:B------:R-:W-:-:S07]  /*1cf0*/  PLOP3.LUT P0, PT, PT, PT, PT, 0x8, 0x80 ;  /* 0x000000000080781c */ /* 0x000fce0003f0e170 */
[----:B0-----:R-:W-:-:S04]  /*1d00*/  @!P1 ISETP.GT.AND P2, PT, R14, R7, PT ;  /* 0x000000070e00920c */ /* 0x001fc80003f44270 */
[----:B------:R-:W-:-:S13]  /*1d10*/  @!P1 ISETP.GE.OR P0, PT, R17, R12, P2 ;  /* 0x0000000c1100920c */ /* 0x000fda0001706670 */
[----:B------:R-:W-:Y:S01]  /*1d20*/  @P0 IMAD.MOV R23, RZ, RZ, R17 ;  /* 0x000000ffff170224 */ /* 0x000fe200078e0211 */
[----:B------:R-:W-:Y:S01]  /*1d30*/  SEL R17, R14, R7, P0 ;  /* 0x000000070e117207 */ /* 0x000fe20000000000 */
        /* <DEDUP_REMOVED lines=63> */
[----:B------:R-:W-:Y:S02]  /*2130*/  @P0 IMAD.MOV R31, RZ, RZ, R29 ;  /* 0x000000ffff1f0224 */ /* 0x000fe400078e021d */
[----:B------:R-:W-:Y:S01]  /*2140*/  @!P0 IMAD.MOV R25, RZ, RZ, R21 ;  /* 0x000000ffff198224 */ /* 0x000fe200078e0215 */
[----:B------:R-:W-:Y:S01]  /*2150*/  SEL R21, R14, R7, P0 ;  /* 0x000000070e157207 */ /* 0x000fe20000000000 */
        /* <DEDUP_REMOVED lines=101> */
[----:B------:R-:W-:Y:S01]  /*27b0*/  @!P0 IMAD.MOV R18, RZ, RZ, R37 ;  /* 0x000000ffff128224 */ /* 0x000fe200078e0225 */
[----:B------:R-:W-:Y:S01]  /*27c0*/  SEL R37, R14, R7, P0 ;  /* 0x000000070e257207 */ /* 0x000fe20000000000 */
[----:B------:R-:W-:-:S03]  /*27d0*/  @P0 IMAD.MOV R28, RZ, RZ, R24 ;  /* 0x000000ffff1c0224 */ /* 0x000fc600078e0218 */
[----:B------:R-:W-:Y:S02]  /*27e0*/  @P0 LEA R24, R18, UR4, 0x2 ;  /* 0x0000000412180c11 */ /* 0x000fe4000f8e10ff */
[C---:B------:R-:W-:Y:S02]  /*27f0*/  @!P0 LEA R20, R28.reuse, UR4, 0x2 ;  /* 0x000000041c148c11 */ /* 0x040fe4000f8e10ff */
[----:B------:R-:W-:Y:S01]  /*2800*/  ISETP.GE.AND P1, PT, R28, R12, PT ;  /* 0x0000000c1c00720c */ /* 0x000fe20003f26270 */
[----:B------:R-:W-:Y:S04]  /*2810*/  @P0 LDS R14, [R24] ;  /* 0x00000000180e0984 */ /* 0x000fe80000000800 */
[----:B------:R-:W0:Y:S01]  /*2820*/  @!P0 LDS R7, [R20] ;  /* 0x0000000014078984 */ /* 0x000e220000000800 */
[----:B------:R-:W-:-:S07]  /*2830*/  ISETP.GE.AND P0, PT, R18, R16, PT ;  /* 0x000000101200720c */ /* 0x000fce0003f06270 */
[----:B0-----:R-:W-:-:S04]  /*2840*/  @!P1 VIMNMX R14, PT, PT, R14, R7, !PT ;  /* 0x000000070e0e9248 */ /* 0x001fc80007fe0100 */
[----:B------:R-:W-:Y:S01]  /*2850*/  SEL R7, R14, R7, !P0 ;  /* 0x000000070e077207 */ /* 0x000fe20004000000 */
[----:B------:R-:W-:Y:S06]  /*2860*/  BRA.U !UP0, `(.L_x_59) ;  /* 0xffffffed08a47547 */ /* 0x000fec000b83ffff */
[----:B------:R-:W0:Y:S02]  /*2870*/  LDCU.U8 UR4, c[0x0][0x380] ;  /* 0x00007000ff0477ac */ /* 0x000e240008000000 */
[----:B0-----:R-:W-:-:S04]  /*2880*/  UPRMT UR4, UR4, 0x8880, URZ ;  /* 0x0000888004047896 */ /* 0x001fc800080000ff */
[----:B------:R-:W-:Y:S01]  /*2890*/  UISETP.NE.AND UP0, UPT, UR4, URZ, UPT ;  /* 0x000000ff0400728c */ /* 0x000fe2000bf05270 */
[----:B------:R-:W-:Y:S08]  /*28a0*/  BAR.SYNC.DEFER_BLOCKING 0x0 ;  /* 0x0000000000007b1d */ /* 0x000ff00000010000 */
[----:B------:R-:W-:Y:S05]  /*28b0*/  BRA.U !UP0, `(.L_x_60) ;  /* 0x0000000108e87547 */ /* 0x000fea000b800000 */
[----:B------:R-:W-:Y:S01]  /*28c0*/  STS [R6], R19 ;  /* 0x0000001306007388 */ /* 0x000fe20000000800 */
[----:B------:R-:W0:Y:S01]  /*28d0*/  LDCU.64 UR4, c[0x0][0x398] ;  /* 0x00007300ff0477ac */ /* 0x000e220008000a00 */
[----:B------:R-:W-:Y:S02]  /*28e0*/  IADD3 R8, P0, P1, R3, UR10, R8 ;  /* 0x0000000a03087c10 */ /* 0x000fe4000f91e008 */
[----:B------:R-:W-:Y:S02]  /*28f0*/  STS [R6+0x4], R13 ;  /* 0x0000040d06007388 */ /* 0x000fe40000000800 */
[----:B------:R-:W-:Y:S02]  /*2900*/  IADD3.X R3, PT, PT, RZ, UR11, RZ, P0, P1 ;  /* 0x0000000bff037c10 */ /* 0x000fe400087e24ff */
[----:B------:R-:W-:Y:S04]  /*2910*/  STS [R6+0x8], R17 ;  /* 0x0000081106007388 */ /* 0x000fe80000000800 */
[----:B------:R-:W-:Y:S04]  /*2920*/  STS [R6+0xc], R11 ;  /* 0x00000c0b06007388 */ /* 0x000fe80000000800 */
[----:B------:R-:W-:Y:S01]  /*2930*/  STS [R6+0x10], R23 ;  /* 0x0000101706007388 */ /* 0x000fe20000000800 */
[----:B0-----:R-:W-:-:S03]  /*2940*/  LEA R2, P0, R8, UR4, 0x2 ;  /* 0x0000000408027c11 */ /* 0x001fc6000f8010ff */
[----:B------:R-:W-:Y:S01]  /*2950*/  STS [R6+0x14], R15 ;  /* 0x0000140f06007388 */ /* 0x000fe20000000800 */
[----:B------:R-:W-:-:S03]  /*2960*/  LEA.HI.X R3, R8, UR5, R3, 0x2, P0 ;  /* 0x0000000508037c11 */ /* 0x000fc600080f1403 */
        /* <DEDUP_REMOVED lines=47> */
.L_x_60:
[----:B------:R-:W-:Y:S01]  /*2c60*/  STS [R6], R19 ;  /* 0x0000001306007388 */ /* 0x000fe20000000800 */
[----:B------:R-:W0:Y:S03]  /*2c70*/  LDCU.64 UR4, c[0x0][0x3b0] ;  /* 0x00007600ff0477ac */ /* 0x000e260008000a00 */
[----:B------:R-:W-:Y:S04]  /*2c80*/  STS [R6+0x4], R13 ;  /* 0x0000040d06007388 */ /* 0x000fe80000000800 */
[----:B------:R-:W-:Y:S04]  /*2c90*/  STS [R6+0x8], R17 ;  /* 0x0000081106007388 */ /* 0x000fe80000000800 */
[----:B------:R-:W-:Y:S04]  /*2ca0*/  STS [R6+0xc], R11 ;  /* 0x00000c0b06007388 */ /* 0x000fe80000000800 */
[----:B------:R-:W-:Y:S01]  /*2cb0*/  STS [R6+0x10], R23 ;  /* 0x0000101706007388 */ /* 0x000fe20000000800 */
[----:B0-----:R-:W-:-:S03]  /*2cc0*/  IADD3 R2, P0, PT, R2, UR4, RZ ;  /* 0x0000000402027c10 */ /* 0x001fc6000ff1e0ff */
[----:B------:R-:W-:Y:S01]  /*2cd0*/  STS [R6+0x14], R15 ;  /* 0x0000140f06007388 */ /* 0x000fe20000000800 */
[----:B------:R-:W-:-:S03]  /*2ce0*/  IADD3.X R3, PT, PT, R0, UR5, RZ, P0, !PT ;  /* 0x0000000500037c10 */ /* 0x000fc600087fe4ff */
        /* <DEDUP_REMOVED lines=47> */
.L_x_55:
[----:B------:R-:W0:Y:S01]  /*2fe0*/  LDCU.64 UR4, c[0x0][0x388] ;  /* 0x00007100ff0477ac */ /* 0x000e220008000a00 */
[----:B------:R-:W-:Y:S01]  /*2ff0*/  ACQBULK ;  /* 0x000000000000782e */ /* 0x000fe20000000000 */
[----:B------:R-:W1:Y:S01]  /*3000*/  S2R R0, SR_TID.X ;  /* 0x0000000000007919 */ /* 0x000e620000002100 */
[----:B------:R-:W2:Y:S01]  /*3010*/  LDC R5, c[0x0][0x3a8] ;  /* 0x0000ea00ff057b82 */ /* 0x000ea20000000800 */
[----:B0-----:R-:W-:-:S06]  /*3020*/  UIMAD.WIDE.U32 UR4, UR6, 0x4400, UR4 ;  /* 0x00004400060478a5 */ /* 0x001fcc000f8e0004 */
[----:B------:R-:W-:Y:S02]  /*3030*/  IMAD.U32 R2, RZ, RZ, UR4 ;  /* 0x00000004ff027e24 */ /* 0x000fe4000f8e00ff */
[----:B------:R-:W-:-:S05]  /*3040*/  IMAD.U32 R3, RZ, RZ, UR5 ;  /* 0x00000005ff037e24 */ /* 0x000fca000f8e00ff */
[----:B------:R0:W3:Y:S01]  /*3050*/  LDG.E R9, desc[UR8][R2.64] ;  /* 0x0000000802097981 */ /* 0x0000e2000c1e1900 */
[----:B------:R-:W-:Y:S01]  /*3060*/  IMAD R4, RZ, RZ, -UR10 ;  /* 0x8000000aff047e24 */ /* 0x000fe2000f8e02ff */
[C---:B-1----:R-:W-:Y:S02]  /*3070*/  LOP3.LUT R18, R0.reuse, 0x1f, RZ, 0xc0, !PT ;  /* 0x0000001f00127812 */ /* 0x042fe400078ec0ff */
[----:B------:R-:W-:Y:S02]  /*3080*/  LOP3.LUT R19, R0, 0x3e0, RZ, 0xc0, !PT ;  /* 0x000003e000137812 */ /* 0x000fe400078ec0ff */
[----:B--2---:R-:W-:-:S03]  /*3090*/  VIADDMNMX R4, R4, R5, 0x1100, PT ;  /* 0x0000110004047446 */ /* 0x004fc60003800105 */
[----:B------:R-:W-:Y:S01]  /*30a0*/  IMAD R18, R19, 0x11, R18 ;  /* 0x0000001113127824 */ /* 0x000fe200078e0212 */
[----:B------:R-:W-:-:S03]  /*30b0*/  R2UR UR7, R4 ;  /* 0x00000000040772ca */ /* 0x000fc600000e0000 */
[C---:B0-----:R-:W-:Y:S01]  /*30c0*/  VIADD R2, R18.reuse, 0x60 ;  /* 0x0000006012027836 */ /* 0x041fe20000000000 */
[C---:B------:R-:W-:Y:S01]  /*30d0*/  LEA R10, P0, R18.reuse, UR4, 0x2 ;  /* 0x00000004120a7c11 */ /* 0x040fe2000f8010ff */
[C---:B------:R-:W-:Y:S02]  /*30e0*/  VIADD R4, R18.reuse, 0x20 ;  /* 0x0000002012047836 */ /* 0x040fe40000000000 */
[C---:B------:R-:W-:Y:S02]  /*30f0*/  VIADD R5, R18.reuse, 0x40 ;  /* 0x0000004012057836 */ /* 0x040fe40000000000 */
[----:B------:R-:W-:Y:S02]  /*3100*/  IMAD.X R11, RZ, RZ, UR5, P0 ;  /* 0x00000005ff0b7e24 */ /* 0x000fe400080e06ff */
[C---:B------:R-:W-:Y:S02]  /*3110*/  VIADD R3, R18.reuse, 0xa0 ;  /* 0x000000a012037836 */ /* 0x040fe40000000000 */
[----:B------:R-:W-:-:S02]  /*3120*/  ISETP.GE.AND P2, PT, R18, UR7, PT ;  /* 0x0000000712007c0c */ /* 0x000fc4000bf46270 */
[----:B------:R-:W-:Y:S01]  /*3130*/  ISETP.GE.AND P5, PT, R2, UR7, PT ;  /* 0x0000000702007c0c */ /* 0x000fe2000bfa6270 */
[----:B------:R-:W-:Y:S01]  /*3140*/  VIADD R2, R18, 0x80 ;  /* 0x0000008012027836 */ /* 0x000fe20000000000 */
[----:B------:R-:W-:Y:S01]  /*3150*/  ISETP.GE.AND P3, PT, R4, UR7, PT ;  /* 0x0000000704007c0c */ /* 0x000fe2000bf66270 */
[----:B------:R-:W-:Y:S01]  /*3160*/  VIADD R4, R18, 0xc0 ;  /* 0x000000c012047836 */ /* 0x000fe20000000000 */
[----:B------:R-:W-:Y:S02]  /*3170*/  ISETP.GE.AND P4, PT, R5, UR7, PT ;  /* 0x0000000705007c0c */ /* 0x000fe4000bf86270 */
[----:B------:R-:W-:Y:S01]  /*3180*/  ISETP.GE.AND P6, PT, R2, UR7, PT ;  /* 0x0000000702007c0c */ /* 0x000fe2000bfc6270 */
[C---:B------:R-:W-:Y:S01]  /*3190*/  VIADD R2, R18.reuse, 0xe0 ;  /* 0x000000e012027836 */ /* 0x040fe20000000000 */
[----:B------:R-:W-:Y:S01]  /*31a0*/  ISETP.GE.AND P0, PT, R3, UR7, PT ;  /* 0x0000000703007c0c */ /* 0x000fe2000bf06270 */
[----:B------:R-:W-:Y:S01]  /*31b0*/  VIADD R3, R18, 0x120 ;  /* 0x0000012012037836 */ /* 0x000fe20000000000 */
[----:B------:R-:W-:Y:S01]  /*31c0*/  ISETP.GE.AND P1, PT, R4, UR7, PT ;  /* 0x0000000704007c0c */ /* 0x000fe2000bf26270 */
[----:B------:R-:W-:-:S02]  /*31d0*/  VIADD R4, R18, 0x1a0 ;  /* 0x000001a012047836 */ /* 0x000fc40000000000 */
[C---:B------:R-:W-:Y:S02]  /*31e0*/  VIADD R5, R18.reuse, 0x1c0 ;  /* 0x000001c012057836 */ /* 0x040fe40000000000 */
[C---:B------:R-:W-:Y:S02]  /*31f0*/  VIADD R6, R18.reuse, 0x1e0 ;  /* 0x000001e012067836 */ /* 0x040fe40000000000 */
[----:B------:R-:W-:Y:S02]  /*3200*/  VIADD R7, R18, 0x200 ;  /* 0x0000020012077836 */ /* 0x000fe40000000000 */
[----:B---3--:R-:W-:Y:S02]  /*3210*/  IMAD.MOV.U32 R13, RZ, RZ, R9 ;  /* 0x000000ffff0d7224 */ /* 0x008fe400078e0009 */
[----:B------:R-:W2:Y:S01]  /*3220*/  @!P2 LDG.E R9, desc[UR8][R10.64] ;  /* 0x000000080a09a981 */ /* 0x000ea2000c1e1900 */
[----:B------:R-:W-:Y:S01]  /*3230*/  ISETP.GE.AND P2, PT, R2, UR7, PT ;  /* 0x0000000702007c0c */ /* 0x000fe2000bf46270 */
[----:B------:R-:W-:-:S02]  /*3240*/  IMAD.MOV.U32 R15, RZ, RZ, R13 ;  /* 0x000000ffff0f7224 */ /* 0x000fc400078e000d */
[--C-:B------:R-:W-:Y:S02]  /*3250*/  IMAD.MOV.U32 R17, RZ, RZ, R13.reuse ;  /* 0x000000ffff117224 */ /* 0x100fe400078e000d */
[----:B------:R-:W-:Y:S02]  /*3260*/  VIADD R2, R18, 0x100 ;  /* 0x0000010012027836 */ /* 0x000fe40000000000 */
[----:B------:R-:W3:Y:S01]  /*3270*/  @!P3 LDG.E R15, desc[UR8][R10.64+0x80] ;  /* 0x000080080a0fb981 */ /* 0x000ee2000c1e1900 */
[----:B------:R-:W-:Y:S02]  /*3280*/  IMAD.MOV.U32 R21, RZ, RZ, R13 ;  /* 0x000000ffff157224 */ /* 0x000fe400078e000d */
[----:B------:R-:W-:Y:S01]  /*3290*/  ISETP.GE.AND P3, PT, R2, UR7, PT ;  /* 0x0000000702007c0c */ /* 0x000fe2000bf66270 */
[----:B------:R-:W4:Y:S01]  /*32a0*/  @!P4 LDG.E R17, desc[UR8][R10.64+0x100] ;  /* 0x000100080a11c981 */ /* 0x000f22000c1e1900 */
[----:B------:R-:W-:Y:S01]  /*32b0*/  ISETP.GE.AND P4, PT, R3, UR7, PT ;  /* 0x0000000703007c0c */ /* 0x000fe2000bf86270 */
[----:B------:R-:W-:-:S02]  /*32c0*/  VIADD R2, R18, 0x140 ;  /* 0x0000014012027836 */ /* 0x000fc40000000000 */
[----:B------:R-:W5:Y:S01]  /*32d0*/  @!P5 LDG.E R21, desc[UR8][R10.64+0x180] ;  /* 0x000180080a15d981 */ /* 0x000f62000c1e1900 */
[--C-:B------:R-:W-:Y:S02]  /*32e0*/  IMAD.MOV.U32 R23, RZ, RZ, R13.reuse ;  /* 0x000000ffff177224 */ /* 0x100fe400078e000d */
[--C-:B------:R-:W-:Y:S01]  /*32f0*/  IMAD.MOV.U32 R25, RZ, RZ, R13.reuse ;  /* 0x000000ffff197224 */ /* 0x100fe200078e000d */
[----:B------:R-:W-:Y:S01]  /*3300*/  ISETP.GE.AND P5, PT, R2, UR7, PT ;  /* 0x0000000702007c0c */ /* 0x000fe2000bfa6270 */
[--C-:B------:R-:W-:Y:S02]  /*3310*/  IMAD.MOV.U32 R27, RZ, RZ, R13.reuse ;  /* 0x000000ffff1b7224 */ /* 0x100fe400078e000d */
[--C-:B------:R-:W-:Y:S01]  /*3320*/  IMAD.MOV.U32 R29, RZ, RZ, R13.reuse ;  /* 0x000000ffff1d7224 */ /* 0x100fe200078e000d */
[----:B------:R-:W5:Y:S01]  /*3330*/  @!P6 LDG.E R23, desc[UR8][R10.64+0x200] ;  /* 0x000200080a17e981 */ /* 0x000f62000c1e1900 */
[--C-:B------:R-:W-:Y:S02]  /*3340*/  IMAD.MOV.U32 R31, RZ, RZ, R13.reuse ;  /* 0x000000ffff1f7224 */ /* 0x100fe400078e000d */
[----:B------:R-:W-:Y:S01]  /*3350*/  IMAD.MOV.U32 R33, RZ, RZ, R13 ;  /* 0x000000ffff217224 */ /* 0x000fe200078e000d */
[----:B------:R-:W5:Y:S01]  /*3360*/  @!P0 LDG.E R25, desc[UR8][R10.64+0x280] ;  /* 0x000280080a198981 */ /* 0x000f62000c1e1900 */
[----:B------:R-:W-:-:S02]  /*3370*/  VIADD R2, R18, 0x160 ;  /* 0x0000016012027836 */ /* 0x000fc40000000000 */
[----:B------:R-:W-:Y:S01]  /*3380*/  VIADD R3, R18, 0x180 ;  /* 0x0000018012037836 */ /* 0x000fe20000000000 */
[----:B------:R-:W5:Y:S01]  /*3390*/  @!P1 LDG.E R27, desc[UR8][R10.64+0x300] ;  /* 0x000300080a1b9981 */ /* 0x000f62000c1e1900 */
[----:B------:R-:W-:Y:S02]  /*33a0*/  ISETP.GE.AND P1, PT, R4, UR7, PT ;  /* 0x0000000704007c0c */ /* 0x000fe4000bf26270 */
[----:B------:R-:W-:Y:S01]  /*33b0*/  ISETP.GE.AND P6, PT, R2, UR7, PT ;  /* 0x0000000702007c0c */ /* 0x000fe2000bfc6270 */
[----:B------:R-:W5:Y:S01]  /*33c0*/  @!P2 LDG.E R29, desc[UR8][R10.64+0x380] ;  /* 0x000380080a1da981 */ /* 0x000f62000c1e1900 */
[----:B------:R-:W-:Y:S02]  /*33d0*/  ISETP.GE.AND P0, PT, R3, UR7, PT ;  /* 0x0000000703007c0c */ /* 0x000fe4000bf06270 */
[----:B------:R-:W-:Y:S01]  /*33e0*/  ISETP.GE.AND P2, PT, R5, UR7, PT ;  /* 0x0000000705007c0c */ /* 0x000fe2000bf46270 */
[----:B------:R-:W5:Y:S01]  /*33f0*/  @!P3 LDG.E R31, desc[UR8][R10.64+0x400] ;  /* 0x000400080a1fb981 */ /* 0x000f62000c1e1900 */
[----:B------:R-:W-:-:S03]  /*3400*/  ISETP.GE.AND P3, PT, R6, UR7, PT ;  /* 0x0000000706007c0c */ /* 0x000fc6000bf66270 */
[----:B------:R-:W5:Y:S01]  /*3410*/  @!P4 LDG.E R33, desc[UR8][R10.64+0x480] ;  /* 0x000480080a21c981 */ /* 0x000f62000c1e1900 */
[----:B------:R-:W-:Y:S01]  /*3420*/  ISETP.GE.AND P4, PT, R7, UR7, PT ;  /* 0x0000000707007c0c */ /* 0x000fe2000bf86270 */
[--C-:B------:R-:W-:Y:S02]  /*3430*/  IMAD.MOV.U32 R35, RZ, RZ, R13.reuse ;  /* 0x000000ffff237224 */ /* 0x100fe400078e000d */
[--C-:B------:R-:W-:Y:S02]  /*3440*/  IMAD.MOV.U32 R37, RZ, RZ, R13.reuse ;  /* 0x000000ffff257224 */ /* 0x100fe400078e000d */
[--C-:B------:R-:W-:Y:S02]  /*3450*/  IMAD.MOV.U32 R12, RZ, RZ, R13.reuse ;  /* 0x000000ffff0c7224 */ /* 0x100fe400078e000d */
[--C-:B------:R-:W-:Y:S01]  /*3460*/  IMAD.MOV.U32 R16, RZ, RZ, R13.reuse ;  /* 0x000000ffff107224 */ /* 0x100fe200078e000d */
[----:B------:R-:W5:Y:S01]  /*3470*/  @!P5 LDG.E R35, desc[UR8][R10.64+0x500] ;  /* 0x000500080a23d981 */ /* 0x000f62000c1e1900 */
[----:B------:R-:W-:-:S02]  /*3480*/  IMAD.MOV.U32 R20, RZ, RZ, R13 ;  /* 0x000000ffff147224 */ /* 0x000fc400078e000d */
[----:B------:R-:W-:Y:S01]  /*3490*/  IMAD.MOV.U32 R22, RZ, RZ, R13 ;  /* 0x000000ffff167224 */ /* 0x000fe200078e000d */
[----:B------:R-:W5:Y:S04]  /*34a0*/  @!P6 LDG.E R37, desc[UR8][R10.64+0x580] ;  /* 0x000580080a25e981 */ /* 0x000f68000c1e1900 */
[----:B------:R-:W5:Y:S04]  /*34b0*/  @!P0 LDG.E R12, desc[UR8][R10.64+0x600] ;  /* 0x000600080a0c8981 */ /* 0x000f68000c1e1900 */
[----:B------:R-:W5:Y:S04]  /*34c0*/  @!P1 LDG.E R16, desc[UR8][R10.64+0x680] ;  /* 0x000680080a109981 */ /* 0x000f68000c1e1900 */
[----:B------:R-:W5:Y:S04]  /*34d0*/  @!P2 LDG.E R20, desc[UR8][R10.64+0x700] ;  /* 0x000700080a14a981 */ /* 0x000f68000c1e1900 */
[----:B------:R-:W5:Y:S04]  /*34e0*/  @!P3 LDG.E R22, desc[UR8][R10.64+0x780] ;  /* 0x000780080a16b981 */ /* 0x000f68000c1e1900 */
[----:B------:R-:W5:Y:S01]  /*34f0*/  @!P4 LDG.E R13, desc[UR8][R10.64+0x800] ;  /* 0x000800080a0dc981 */ /* 0x000f62000c1e1900 */
[----:B------:R-:W0:Y:S01]  /*3500*/  S2R R14, SR_LANEID ;  /* 0x00000000000e7919 */ /* 0x000e220000000000 */
[----:B------:R-:W1:Y:S01]  /*3510*/  S2UR UR5, SR_CgaCtaId ;  /* 0x00000000000579c3 */ /* 0x000e620000008800 */
[----:B------:R-:W-:Y:S01]  /*3520*/  SHF.R.U32.HI R8, RZ, 0x5, R0 ;  /* 0x00000005ff087819 */ /* 0x000fe20000011600 */
[----:B------:R-:W-:-:S02]  /*3530*/  UMOV UR4, 0x400 ;  /* 0x0000040000047882 */ /* 0x000fc40000000000 */
[----:B-1----:R-:W-:Y:S02]  /*3540*/  ULEA UR4, UR5, UR4, 0x18 ;  /* 0x0000000405047291 */ /* 0x002fe4000f8ec0ff */
[----:B0-----:R-:W-:-:S05]  /*3550*/  IMAD R8, R8, 0x220, R14 ;  /* 0x0000022008087824 */ /* 0x001fca00078e020e */
[----:B------:R-:W-:-:S05]  /*3560*/  LEA R8, R8, UR4, 0x2 ;  /* 0x0000000408087c11 */ /* 0x000fca000f8e10ff */
[----:B--2---:R0:W-:Y:S02]  /*3570*/  STS [R8], R9 ;  /* 0x0000000908007388 */ /* 0x0041e40000000800 */
[----:B0-----:R-:W-:Y:S02]  /*3580*/  IMAD R9, R14, 0x40, R8 ;  /* 0x000000400e097824 */ /* 0x001fe400078e0208 */
[----:B---3--:R-:W-:Y:S04]  /*3590*/  STS [R8+0x80], R15 ;  /* 0x0000800f08007388 */ /* 0x008fe80000000800 */
[----:B----4-:R-:W-:Y:S04]  /*35a0*/  STS [R8+0x100], R17 ;  /* 0x0001001108007388 */ /* 0x010fe80000000800 */
        /* <DEDUP_REMOVED lines=10> */
[----:B------:R0:W-:Y:S04]  /*3650*/  STS [R8+0x680], R16 ;  /* 0x0006801008007388 */ /* 0x0001e80000000800 */
[----:B------:R-:W-:Y:S04]  /*3660*/  STS [R8+0x700], R20 ;  /* 0x0007001408007388 */ /* 0x000fe80000000800 */
[----:B------:R-:W-:Y:S04]  /*3670*/  STS [R8+0x780], R22 ;  /* 0x0007801608007388 */ /* 0x000fe80000000800 */
[----:B------:R-:W-:Y:S01]  /*3680*/  STS [R8+0x800], R13 ;  /* 0x0008000d08007388 */ /* 0x000fe20000000800 */
[----:B------:R-:W-:-:S03]  /*3690*/  NOP ;  /* 0x0000000000007918 */ /* 0x000fc60000000000 */
[----:B------:R-:W-:Y:S04]  /*36a0*/  LDS R15, [R9] ;  /* 0x00000000090f7984 */ /* 0x000fe80000000800 */
        /* <DEDUP_REMOVED lines=15> */
[----:B------:R-:W5:Y:S01]  /*37a0*/  LDS R29, [R9+0x40] ;  /* 0x00004000091d7984 */ /* 0x000f620000000800 */
[----:B------:R-:W-:Y:S01]  /*37b0*/  BAR.SYNC.DEFER_BLOCKING 0x0 ;  /* 0x0000000000007b1d */ /* 0x000fe20000010000 */
[----:B0-----:R-:W-:Y:S01]  /*37c0*/  IMAD R16, R0, 0x11, RZ ;  /* 0x0000001100107824 */ /* 0x001fe200078e02ff */
[----:B-1----:R-:W-:-:S06]  /*37d0*/  VIMNMX R22, PT, PT, R28, R15, PT ;  /* 0x0000000f1c167248 */ /* 0x002fcc0003fe0100 */
[----:B------:R-:W-:Y:S01]  /*37e0*/  PREEXIT ;  /* 0x000000000000782d */ /* 0x000fe20000000000 */
[----:B------:R-:W-:Y:S01]  /*37f0*/  BSSY.RECONVERGENT B0, `(.L_x_61) ;  /* 0x000015a000007945 */ /* 0x000fe20003800200 */
[C---:B------:R-:W-:Y:S02]  /*3800*/  VIADD R20, R16.reuse, 0x2 ;  /* 0x0000000210147836 */ /* 0x040fe40000000000 */
[----:B------:R-:W-:-:S03]  /*3810*/  VIADD R17, R16, 0x1 ;  /* 0x0000000110117836 */ /* 0x000fc60000000000 */
[----:B------:R-:W-:Y:S01]  /*3820*/  ISETP.GE.U32.AND P1, PT, R20, UR7, PT ;  /* 0x0000000714007c0c */ /* 0x000fe2000bf26070 */
[C---:B------:R-:W-:Y:S01]  /*3830*/  VIADD R20, R16.reuse, 0x3 ;  /* 0x0000000310147836 */ /* 0x040fe20000000000 */
[----:B------:R-:W-:Y:S01]  /*3840*/  ISETP.GE.U32.AND P0, PT, R17, UR7, PT ;  /* 0x0000000711007c0c */ /* 0x000fe2000bf06070 */
[----:B------:R-:W-:-:S03]  /*3850*/  VIADD R17, R16, 0x4 ;  /* 0x0000000410117836 */ /* 0x000fc60000000000 */
[----:B------:R-:W-:Y:S01]  /*3860*/  ISETP.GE.U32.AND P2, PT, R20, UR7, PT ;  /* 0x0000000714007c0c */ /* 0x000fe2000bf46070 */
[----:B------:R-:W-:Y:S01]  /*3870*/  VIADD R20, R16, 0x5 ;  /* 0x0000000510147836 */ /* 0x000fe20000000000 */
[----:B------:R-:W-:Y:S02]  /*3880*/  SEL R22, R22, R15, !P0 ;  /* 0x0000000f16167207 */ /* 0x000fe40004000000 */
[----:B------:R-:W-:Y:S02]  /*3890*/  ISETP.GE.U32.AND P3, PT, R17, UR7, PT ;  /* 0x0000000711007c0c */ /* 0x000fe4000bf66070 */
[CC--:B--2---:R-:W-:Y:S02]  /*38a0*/  SEL R17, R24.reuse, R22.reuse, !P1 ;  /* 0x0000001618117207 */ /* 0x0c4fe40004800000 */
[----:B------:R-:W-:Y:S01]  /*38b0*/  @!P1 VIMNMX R22, PT, PT, R24, R22, PT ;  /* 0x0000001618169248 */ /* 0x000fe20003fe0100 */
[----:B------:R-:W-:Y:S01]  /*38c0*/  VIADD R24, R16, 0xe ;  /* 0x0000000e10187836 */ /* 0x000fe20000000000 */
[----:B------:R-:W-:Y:S01]  /*38d0*/  ISETP.GE.U32.AND P1, PT, R20, UR7, PT ;  /* 0x0000000714007c0c */ /* 0x000fe2000bf26070 */
[----:B------:R-:W-:Y:S01]  /*38e0*/  VIADD R20, R16, 0x6 ;  /* 0x0000000610147836 */ /* 0x000fe20000000000 */
[----:B---3--:R-:W-:-:S02]  /*38f0*/  SEL R26, R25, R22, !P2 ;  /* 0x00000016191a7207 */ /* 0x008fc40005000000 */
[----:B------:R-:W-:Y:S02]  /*3900*/  @!P2 VIMNMX R22, PT, PT, R25, R22, PT ;  /* 0x000000161916a248 */ /* 0x000fe40003fe0100 */
[----:B------:R-:W-:Y:S01]  /*3910*/  ISETP.GE.U32.AND P2, PT, R20, UR7, PT ;  /* 0x0000000714007c0c */ /* 0x000fe2000bf46070 */
[----:B------:R-:W-:Y:S01]  /*3920*/  VIADD R20, R16, 0x7 ;  /* 0x0000000710147836 */ /* 0x000fe20000000000 */
[CC--:B----4-:R-:W-:Y:S02]  /*3930*/  SEL R25, R14.reuse, R22.reuse, !P3 ;  /* 0x000000160e197207 */ /* 0x0d0fe40005800000 */
[----:B------:R-:W-:Y:S01]  /*3940*/  @!P3 VIMNMX R22, PT, PT, R14, R22, PT ;  /* 0x000000160e16b248 */ /* 0x000fe20003fe0100 */
[----:B------:R-:W-:Y:S01]  /*3950*/  VIADD R14, R16, 0x8 ;  /* 0x00000008100e7836 */ /* 0x000fe20000000000 */
[----:B------:R-:W-:Y:S02]  /*3960*/  ISETP.GE.U32.AND P3, PT, R20, UR7, PT ;  /* 0x0000000714007c0c */ /* 0x000fe4000bf66070 */
[----:B-----5:R-:W-:-:S02]  /*3970*/  SEL R32, R12, R22, !P1 ;  /* 0x000000160c207207 */ /* 0x020fc40004800000 */
[----:B------:R-:W-:Y:S01]  /*3980*/  @!P1 VIMNMX R22, PT, PT, R12, R22, PT ;  /* 0x000000160c169248 */ /* 0x000fe20003fe0100 */
[----:B------:R-:W-:Y:S01]  /*3990*/  VIADD R12, R16, 0x9 ;  /* 0x00000009100c7836 */ /* 0x000fe20000000000 */
[----:B------:R-:W-:Y:S02]  /*39a0*/  ISETP.GE.U32.AND P1, PT, R14, UR7, PT ;  /* 0x000000070e007c0c */ /* 0x000fe4000bf26070 */
[CC--:B------:R-:W-:Y:S02]  /*39b0*/  SEL R20, R10.reuse, R22.reuse, !P2 ;  /* 0x000000160a147207 */ /* 0x0c0fe40005000000 */
[----:B------:R-:W-:Y:S01]  /*39c0*/  @!P2 VIMNMX R22, PT, PT, R10, R22, PT ;  /* 0x000000160a16a248 */ /* 0x000fe20003fe0100 */
[----:B------:R-:W-:Y:S01]  /*39d0*/  VIADD R10, R16, 0xa ;  /* 0x0000000a100a7836 */ /* 0x000fe20000000000 */
[----:B------:R-:W-:Y:S01]  /*39e0*/  ISETP.GE.U32.AND P2, PT, R12, UR7, PT ;  /* 0x000000070c007c0c */ /* 0x000fe2000bf46070 */
[----:B------:R-:W-:Y:S01]  /*39f0*/  VIADD R12, R16, 0xd ;  /* 0x0000000d100c7836 */ /* 0x000fe20000000000 */
[----:B------:R-:W-:-:S02]  /*3a00*/  SEL R14, R23, R22, !P3 ;  /* 0x00000016170e7207 */ /* 0x000fc40005800000 */
[----:B------:R-:W-:Y:S02]  /*3a10*/  @!P3 VIMNMX R22, PT, PT, R23, R22, PT ;  /* 0x000000161716b248 */ /* 0x000fe40003fe0100 */
[----:B------:R-:W-:Y:S01]  /*3a20*/  ISETP.GE.U32.AND P3, PT, R10, UR7, PT ;  /* 0x000000070a007c0c */ /* 0x000fe2000bf66070 */
[----:B------:R-:W-:Y:S01]  /*3a30*/  VIADD R10, R16, 0xb ;  /* 0x0000000b100a7836 */ /* 0x000fe20000000000 */
[CC--:B------:R-:W-:Y:S02]  /*3a40*/  SEL R23, R37.reuse, R22.reuse, !P1 ;  /* 0x0000001625177207 */ /* 0x0c0fe40004800000 */
[----:B------:R-:W-:Y:S02]  /*3a50*/  @!P1 VIMNMX R22, PT, PT, R37, R22, PT ;  /* 0x0000001625169248 */ /* 0x000fe40003fe0100 */
[----:B------:R-:W-:Y:S01]  /*3a60*/  ISETP.GE.U32.AND P1, PT, R10, UR7, PT ;  /* 0x000000070a007c0c */ /* 0x000fe2000bf26070 */
[----:B------:R-:W-:Y:S01]  /*3a70*/  VIADD R10, R16, 0xc ;  /* 0x0000000c100a7836 */ /* 0x000fe20000000000 */
[----:B------:R-:W-:-:S02]  /*3a80*/  SEL R34, R35, R22, !P2 ;  /* 0x0000001623227207 */ /* 0x000fc40005000000 */
[----:B------:R-:W-:Y:S02]  /*3a90*/  @!P2 VIMNMX R22, PT, PT, R35, R22, PT ;  /* 0x000000162316a248 */ /* 0x000fe40003fe0100 */
[----:B------:R-:W-:Y:S02]  /*3aa0*/  ISETP.GE.U32.AND P2, PT, R10, UR7, PT ;  /* 0x000000070a007c0c */ /* 0x000fe4000bf46070 */
[CC--:B------:R-:W-:Y:S02]  /*3ab0*/  SEL R10, R33.reuse, R22.reuse, !P3 ;  /* 0x00000016210a7207 */ /* 0x0c0fe40005800000 */
[----:B------:R-:W-:Y:S02]  /*3ac0*/  @!P3 VIMNMX R22, PT, PT, R33, R22, PT ;  /* 0x000000162116b248 */ /* 0x000fe40003fe0100 */
[----:B------:R-:W-:Y:S02]  /*3ad0*/  ISETP.GE.U32.AND P3, PT, R12, UR7, PT ;  /* 0x000000070c007c0c */ /* 0x000fe4000bf66070 */
        /* <DEDUP_REMOVED lines=16> */
[----:B------:R-:W-:Y:S02]  /*3be0*/  SEL R28, R28, R15, !P0 ;  /* 0x0000000f1c1c7207 */ /* 0x000fe40004000000 */
[----:B------:R-:W-:Y:S01]  /*3bf0*/  SEL R22, R29, R22, !P1 ;  /* 0x000000161d167207 */ /* 0x000fe20004800000 */
[----:B------:R-:W-:Y:S06]  /*3c00*/  @P3 BRA `(.L_x_62) ;  /* 0x0000001000603947 */ /* 0x000fec0003800000 */
[CC--:B------:R-:W-:Y:S02]  /*3c10*/  VIMNMX R16, PT, PT, R15.reuse, R28.reuse, !PT ;  /* 0x0000001c0f107248 */ /* 0x0c0fe40007fe0100 */
[----:B------:R-:W-:Y:S02]  /*3c20*/  VIMNMX R36, PT, PT, R15, R28, PT ;  /* 0x0000001c0f247248 */ /* 0x000fe40003fe0100 */
[CC--:B------:R-:W-:Y:S02]  /*3c30*/  VIMNMX R24, PT, PT, R11.reuse, R21.reuse, !PT ;  /* 0x000000150b187248 */ /* 0x0c0fe40007fe0100 */
[----:B------:R-:W-:Y:S02]  /*3c40*/  VIMNMX R15, PT, PT, R11, R21, PT ;  /* 0x000000150b0f7248 */ /* 0x000fe40003fe0100 */
[CC--:B------:R-:W-:Y:S02]  /*3c50*/  VIMNMX R21, PT, PT, R17.reuse, R26.reuse, !PT ;  /* 0x0000001a11157248 */ /* 0x0c0fe40007fe0100 */
[----:B------:R-:W-:-:S02]  /*3c60*/  VIMNMX R17, PT, PT, R17, R26, PT ;  /* 0x0000001a11117248 */ /* 0x000fc40003fe0100 */
[----:B------:R-:W-:Y:S02]  /*3c70*/  VIMNMX R28, PT, PT, R13, R30, !PT ;  /* 0x0000001e0d1c7248 */ /* 0x000fe40007fe0100 */
[----:B------:R-:W-:Y:S02]  /*3c80*/  VIMNMX R26, PT, PT, R25, R32, !PT ;  /* 0x00000020191a7248 */ /* 0x000fe40007fe0100 */
[----:B------:R-:W-:Y:S02]  /*3c90*/  VIMNMX R11, PT, PT, R13, R30, PT ;  /* 0x0000001e0d0b7248 */ /* 0x000fe40003fe0100 */
[----:B------:R-:W-:Y:S02]  /*3ca0*/  VIMNMX R25, PT, PT, R25, R32, PT ;  /* 0x0000002019197248 */ /* 0x000fe40003fe0100 */
[----:B------:R-:W-:Y:S02]  /*3cb0*/  VIMNMX R31, PT, PT, R23, R34, !PT ;  /* 0x00000022171f7248 */ /* 0x000fe40007fe0100 */
[----:B------:R-:W-:-:S02]  /*3cc0*/  VIMNMX R30, PT, PT, R10, R12, !PT ;  /* 0x0000000c0a1e7248 */ /* 0x000fc40007fe0100 */
[----:B------:R-:W-:Y:S02]  /*3cd0*/  VIMNMX R13, PT, PT, R10, R12, PT ;  /* 0x0000000c0a0d7248 */ /* 0x000fe40003fe0100 */
[C---:B------:R-:W-:Y:S02]  /*3ce0*/  VIMNMX R32, PT, PT, R20.reuse, R14, !PT ;  /* 0x0000000e14207248 */ /* 0x040fe40007fe0100 */
[----:B------:R-:W-:Y:S02]  /*3cf0*/  VIMNMX R23, PT, PT, R23, R34, PT ;  /* 0x0000002217177248 */ /* 0x000fe40003fe0100 */
[----:B------:R-:W-:Y:S02]  /*3d00*/  VIMNMX R12, PT, PT, R20, R14, PT ;  /* 0x0000000e140c7248 */ /* 0x000fe40003fe0100 */
[CC--:B------:R-:W-:Y:S02]  /*3d10*/  VIMNMX R10, PT, PT, R36.reuse, R21.reuse, PT ;  /* 0x00000015240a7248 */ /* 0x0c0fe40003fe0100 */
[----:B------:R-:W-:-:S02]  /*3d20*/  VIMNMX R29, PT, PT, R36, R21, !PT ;  /* 0x00000015241d7248 */ /* 0x000fc40007fe0100 */
[----:B------:R-:W-:Y:S02]  /*3d30*/  ISETP.GT.AND P0, PT, R21, R16, PT ;  /* 0x000000101500720c */ /* 0x000fe40003f04270 */
[CC--:B------:R-:W-:Y:S02]  /*3d40*/  VIMNMX R20, PT, PT, R15.reuse, R28.reuse, PT ;  /* 0x0000001c0f147248 */ /* 0x0c0fe40003fe0100 */
[----:B------:R-:W-:Y:S02]  /*3d50*/  VIMNMX R14, PT, PT, R15, R28, !PT ;  /* 0x0000001c0f0e7248 */ /* 0x000fe40007fe0100 */
[----:B------:R-:W-:Y:S02]  /*3d60*/  VIMNMX R27, PT, PT, R22, R11, PT ;  /* 0x0000000b161b7248 */ /* 0x000fe40003fe0100 */
[CC--:B------:R-:W-:Y:S02]  /*3d70*/  VIMNMX R15, PT, PT, R17.reuse, R26.reuse, PT ;  /* 0x0000001a110f7248 */ /* 0x0c0fe40003fe0100 */
        /* <DEDUP_REMOVED lines=10> */
[----:B------:R-:W-:Y:S02]  /*3e20*/  SEL R13, R16, R29, P0 ;  /* 0x0000001d100d7207 */ /* 0x000fe40000000000 */
[----:B------:R-:W-:Y:S02]  /*3e30*/  SEL R16, R29, R16, P0 ;  /* 0x000000101d107207 */ /* 0x000fe40000000000 */
[----:B------:R-:W-:-:S02]  /*3e40*/  VIMNMX R12, PT, PT, R20, R11, PT ;  /* 0x0000000b140c7248 */ /* 0x000fc40003fe0100 */
[C---:B------:R-:W-:Y:S02]  /*3e50*/  VIMNMX R11, PT, PT, R20.reuse, R11, !PT ;  /* 0x0000000b140b7248 */ /* 0x040fe40007fe0100 */
[----:B------:R-:W-:Y:S02]  /*3e60*/  ISETP.GE.AND P0, PT, R20, R27, PT ;  /* 0x0000001b1400720c */ /* 0x000fe40003f06270 */
        /* <DEDUP_REMOVED lines=11> */
[CC--:B------:R-:W-:Y:S02]  /*3f20*/  VIMNMX R25, PT, PT, R26.reuse, R31.reuse, PT ;  /* 0x0000001f1a197248 */ /* 0x0c0fe40003fe0100 */
[----:B------:R-:W-:Y:S02]  /*3f30*/  VIMNMX R13, PT, PT, R13, R10, !PT ;  /* 0x0000000a0d0d7248 */ /* 0x000fe40007fe0100 */
[----:B------:R-:W-:Y:S02]  /*3f40*/  VIMNMX R26, PT, PT, R26, R31, !PT ;  /* 0x0000001f1a1a7248 */ /* 0x000fe40007fe0100 */
[CC--:B------:R-:W-:Y:S02]  /*3f50*/  VIMNMX R10, PT, PT, R21.reuse, R14.reuse, PT ;  /* 0x0000000e150a7248 */ /* 0x0c0fe40003fe0100 */
[----:B------:R-:W-:-:S02]  /*3f60*/  VIMNMX R21, PT, PT, R21, R14, !PT ;  /* 0x0000000e15157248 */ /* 0x000fc40007fe0100 */
[CC--:B------:R-:W-:Y:S02]  /*3f70*/  VIMNMX R14, PT, PT, R28.reuse, R11.reuse, PT ;  /* 0x0000000b1c0e7248 */ /* 0x0c0fe40003fe0100 */
[----:B------:R-:W-:Y:S02]  /*3f80*/  VIMNMX R11, PT, PT, R28, R11, !PT ;  /* 0x0000000b1c0b7248 */ /* 0x000fe40007fe0100 */
[CC--:B------:R-:W-:Y:S02]  /*3f90*/  VIMNMX R28, PT, PT, R29.reuse, R26.reuse, PT ;  /* 0x0000001a1d1c7248 */ /* 0x0c0fe40003fe0100 */
[----:B------:R-:W-:Y:S02]  /*3fa0*/  VIMNMX R29, PT, PT, R29, R26, !PT ;  /* 0x0000001a1d1d7248 */ /* 0x000fe40007fe0100 */
[----:B------:R-:W-:Y:S02]  /*3fb0*/  SEL R30, R12, R27, !P0 ;  /* 0x0000001b0c1e7207 */ /* 0x000fe40004000000 */
[----:B------:R-:W-:-:S02]  /*3fc0*/  VIMNMX R26, PT, PT, R25, R22, PT ;  /* 0x00000016191a7248 */ /* 0x000fc40003fe0100 */
[----:B------:R-:W-:Y:S02]  /*3fd0*/  SEL R27, R27, R12, !P0 ;  /* 0x0000000c1b1b7207 */ /* 0x000fe40004000000 */
[----:B------:R-:W-:Y:S02]  /*3fe0*/  VIMNMX R25, PT, PT, R25, R22, !PT ;  /* 0x0000001619197248 */ /* 0x000fe40007fe0100 */
[----:B------:R-:W-:Y:S02]  /*3ff0*/  VIMNMX R12, PT, PT, R20, R15, PT ;  /* 0x0000000f140c7248 */ /* 0x000fe40003fe0100 */
[----:B------:R-:W-:Y:S02]  /*4000*/  VIMNMX R22, PT, PT, R24, R17, PT ;  /* 0x0000001118167248 */ /* 0x000fe40003fe0100 */
[----:B------:R-:W-:Y:S02]  /*4010*/  VIMNMX R20, PT, PT, R20, R15, !PT ;  /* 0x0000000f14147248 */ /* 0x000fe40007fe0100 */
[----:B------:R-:W-:-:S02]  /*4020*/  VIMNMX R17, PT, PT, R24, R17, !PT ;  /* 0x0000001118117248 */ /* 0x000fc40007fe0100 */
[CC--:B------:R-:W-:Y:S02]  /*4030*/  VIMNMX R24, PT, PT, R16.reuse, R13.reuse, PT ;  /* 0x0000000d10187248 */ /* 0x0c0fe40003fe0100 */
[----:B------:R-:W-:Y:S02]  /*4040*/  VIMNMX R16, PT, PT, R16, R13, !PT ;  /* 0x0000000d10107248 */ /* 0x000fe40007fe0100 */
[CC--:B------:R-:W-:Y:S02]  /*4050*/  VIMNMX R13, PT, PT, R14.reuse, R27.reuse, PT ;  /* 0x0000001b0e0d7248 */ /* 0x0c0fe40003fe0100 */
[CC--:B------:R-:W-:Y:S02]  /*4060*/  VIMNMX R15, PT, PT, R23.reuse, R20.reuse, PT ;  /* 0x00000014170f7248 */ /* 0x0c0fe40003fe0100 */
[----:B------:R-:W-:Y:S02]  /*4070*/  VIMNMX R27, PT, PT, R14, R27, !PT ;  /* 0x0000001b0e1b7248 */ /* 0x000fe40007fe0100 */
[----:B------:R-:W-:-:S02]  /*4080*/  VIMNMX R23, PT, PT, R23, R20, !PT ;  /* 0x0000001417177248 */ /* 0x000fc40007fe0100 */
[----:B------:R-:W-:Y:S02]  /*4090*/  VIMNMX R14, PT, PT, R26, R17, PT ;  /* 0x000000111a0e7248 */ /* 0x000fe40003fe0100 */
[----:B------:R-:W-:Y:S02]  /*40a0*/  VIMNMX R20, PT, PT, R10, R11, PT ;  /* 0x0000000b0a147248 */ /* 0x000fe40003fe0100 */
[----:B------:R-:W-:Y:S02]  /*40b0*/  VIMNMX R26, PT, PT, R26, R17, !PT ;  /* 0x000000111a1a7248 */ /* 0x000fe40007fe0100 */
[----:B------:R-:W-:Y:S02]  /*40c0*/  VIMNMX R10, PT, PT, R10, R11, !PT ;  /* 0x0000000b0a0a7248 */ /* 0x000fe40007fe0100 */
[----:B------:R-:W-:Y:S02]  /*40d0*/  VIMNMX R31, PT, PT, R28, R25, PT ;  /* 0x000000191c1f7248 */ /* 0x000fe40003fe0100 */
[----:B------:R-:W-:-:S02]  /*40e0*/  VIMNMX R17, PT, PT, R22, R21, PT ;  /* 0x0000001516117248 */ /* 0x000fc40003fe0100 */
[----:B------:R-:W-:Y:S02]  /*40f0*/  VIMNMX R11, PT, PT, R12, R29, PT ;  /* 0x0000001d0c0b7248 */ /* 0x000fe40003fe0100 */
[----:B------:R-:W-:Y:S02]  /*4100*/  VIMNMX R28, PT, PT, R28, R25, !PT ;  /* 0x000000191c1c7248 */ /* 0x000fe40007fe0100 */
[----:B------:R-:W-:Y:S02]  /*4110*/  VIMNMX R21, PT, PT, R22, R21, !PT ;  /* 0x0000001516157248 */ /* 0x000fe40007fe0100 */
[----:B------:R-:W-:Y:S02]  /*4120*/  VIMNMX R12, PT, PT, R12, R29, !PT ;  /* 0x0000001d0c0c7248 */ /* 0x000fe40007fe0100 */
[CC--:B------:R-:W-:Y:S02]  /*4130*/  VIMNMX R22, PT, PT, R24.reuse, R23.reuse, PT ;  /* 0x0000001718167248 */ /* 0x0c0fe40003fe0100 */
[----:B------:R-:W-:-:S02]  /*4140*/  VIMNMX R25, PT, PT, R24, R23, !PT ;  /* 0x0000001718197248 */ /* 0x000fc40007fe0100 */
[CC--:B------:R-:W-:Y:S02]  /*4150*/  VIMNMX R24, PT, PT, R30.reuse, R13.reuse, PT ;  /* 0x0000000d1e187248 */ /* 0x0c0fe40003fe0100 */
[----:B------:R-:W-:Y:S02]  /*4160*/  VIMNMX R30, PT, PT, R30, R13, !PT ;  /* 0x0000000d1e1e7248 */ /* 0x000fe40007fe0100 */
[----:B------:R-:W-:Y:S02]  /*4170*/  ISETP.GT.AND P0, PT, R23, R16, PT ;  /* 0x000000101700720c */ /* 0x000fe40003f04270 */
[CC--:B------:R-:W-:Y:S02]  /*4180*/  VIMNMX R13, PT, PT, R14.reuse, R21.reuse, PT ;  /* 0x000000150e0d7248 */ /* 0x0c0fe40003fe0100 */
[----:B------:R-:W-:Y:S02]  /*4190*/  VIMNMX R32, PT, PT, R15, R12, PT ;  /* 0x0000000c0f207248 */ /* 0x000fe40003fe0100 */
[----:B------:R-:W-:-:S02]  /*41a0*/  VIMNMX R14, PT, PT, R14, R21, !PT ;  /* 0x000000150e0e7248 */ /* 0x000fc40007fe0100 */
[----:B------:R-:W-:Y:S02]  /*41b0*/  VIMNMX R23, PT, PT, R20, R27, PT ;  /* 0x0000001b14177248 */ /* 0x000fe40003fe0100 */
[----:B------:R-:W-:Y:S02]  /*41c0*/  VIMNMX R15, PT, PT, R15, R12, !PT ;  /* 0x0000000c0f0f7248 */ /* 0x000fe40007fe0100 */
[----:B------:R-:W-:Y:S02]  /*41d0*/  VIMNMX R21, PT, PT, R17, R10, PT ;  /* 0x0000000a11157248 */ /* 0x000fe40003fe0100 */
[----:B------:R-:W-:Y:S02]  /*41e0*/  VIMNMX R12, PT, PT, R11, R28, PT ;  /* 0x0000001c0b0c7248 */ /* 0x000fe40003fe0100 */
[----:B------:R-:W-:Y:S02]  /*41f0*/  VIMNMX R10, PT, PT, R17, R10, !PT ;  /* 0x0000000a110a7248 */ /* 0x000fe40007fe0100 */
[----:B------:R-:W-:-:S02]  /*4200*/  VIMNMX R11, PT, PT, R11, R28, !PT ;  /* 0x0000001c0b0b7248 */ /* 0x000fc40007fe0100 */
[----:B------:R-:W-:Y:S02]  /*4210*/  SEL R17, R16, R25, P0 ;  /* 0x0000001910117207 */ /* 0x000fe40000000000 */
[----:B------:R-:W-:Y:S02]  /*4220*/  VIMNMX R20, PT, PT, R20, R27, !PT ;  /* 0x0000001b14147248 */ /* 0x000fe40007fe0100 */
[----:B------:R-:W-:Y:S02]  /*4230*/  SEL R16, R25, R16, P0 ;  /* 0x0000001019107207 */ /* 0x000fe40000000000 */
[----:B------:R-:W-:Y:S02]  /*4240*/  VIMNMX R25, PT, PT, R23, R30, PT ;  /* 0x0000001e17197248 */ /* 0x000fe40003fe0100 */
[----:B------:R-:W-:Y:S02]  /*4250*/  VIMNMX R27, PT, PT, R22, R15, PT ;  /* 0x0000000f161b7248 */ /* 0x000fe40003fe0100 */
[----:B------:R-:W-:-:S02]  /*4260*/  VIMNMX R29, PT, PT, R31, R26, PT ;  /* 0x0000001a1f1d7248 */ /* 0x000fc40003fe0100 */
[C---:B------:R-:W-:Y:S02]  /*4270*/  VIMNMX R30, PT, PT, R23.reuse, R30, !PT ;  /* 0x0000001e171e7248 */ /* 0x040fe40007fe0100 */
[----:B------:R-:W-:Y:S02]  /*4280*/  ISETP.GE.AND P0, PT, R23, R24, PT ;  /* 0x000000181700720c */ /* 0x000fe40003f06270 */
[----:B------:R-:W-:Y:S02]  /*4290*/  VIMNMX R22, PT, PT, R22, R15, !PT ;  /* 0x0000000f16167248 */ /* 0x000fe40007fe0100 */
[----:B------:R-:W-:Y:S02]  /*42a0*/  VIMNMX R31, PT, PT, R31, R26, !PT ;  /* 0x0000001a1f1f7248 */ /* 0x000fe40007fe0100 */
[CC--:B------:R-:W-:Y:S02]  /*42b0*/  VIMNMX R23, PT, PT, R32.reuse, R11.reuse, PT ;  /* 0x0000000b20177248 */ /* 0x0c0fe40003fe0100 */
[----:B------:R-:W-:-:S02]  /*42c0*/  VIMNMX R32, PT, PT, R32, R11, !PT ;  /* 0x0000000b20207248 */ /* 0x000fc40007fe0100 */
[----:B------:R-:W-:Y:S02]  /*42d0*/  VIMNMX R11, PT, PT, R13, R10, PT ;  /* 0x0000000a0d0b7248 */ /* 0x000fe40003fe0100 */
[----:B------:R-:W-:Y:S02]  /*42e0*/  VIMNMX R15, PT, PT, R21, R20, PT ;  /* 0x00000014150f7248 */ /* 0x000fe40003fe0100 */
[----:B------:R-:W-:Y:S02]  /*42f0*/  VIMNMX R13, PT, PT, R13, R10, !PT ;  /* 0x0000000a0d0d7248 */ /* 0x000fe40007fe0100 */
[----:B------:R-:W-:Y:S02]  /*4300*/  VIMNMX R20, PT, PT, R21, R20, !PT ;  /* 0x0000001415147248 */ /* 0x000fe40007fe0100 */
[----:B------:R-:W-:Y:S02]  /*4310*/  VIMNMX R28, PT, PT, R17, R22, PT ;  /* 0x00000016111c7248 */ /* 0x000fe40003fe0100 */
[----:B------:R-:W-:-:S02]  /*4320*/  VIMNMX R21, PT, PT, R12, R31, PT ;  /* 0x0000001f0c157248 */ /* 0x000fc40003fe0100 */
[----:B------:R-:W-:Y:S02]  /*4330*/  SEL R10, R25, R24, !P0 ;  /* 0x00000018190a7207 */ /* 0x000fe40004000000 */
[----:B------:R-:W-:Y:S02]  /*4340*/  VIMNMX R17, PT, PT, R17, R22, !PT ;  /* 0x0000001611117248 */ /* 0x000fe40007fe0100 */
[----:B------:R-:W-:Y:S02]  /*4350*/  VIMNMX R12, PT, PT, R12, R31, !PT ;  /* 0x0000001f0c0c7248 */ /* 0x000fe40007fe0100 */
[----:B------:R-:W-:Y:S02]  /*4360*/  VIMNMX R26, PT, PT, R29, R14, PT ;  /* 0x0000000e1d1a7248 */ /* 0x000fe40003fe0100 */
[----:B------:R-:W-:Y:S02]  /*4370*/  SEL R24, R24, R25, !P0 ;  /* 0x0000001918187207 */ /* 0x000fe40004000000 */
[----:B------:R-:W-:-:S02]  /*4380*/  VIMNMX R22, PT, PT, R27, R32, PT ;  /* 0x000000201b167248 */ /* 0x000fc40003fe0100 */
[----:B------:R-:W-:Y:S02]  /*4390*/  VIMNMX R14, PT, PT, R29, R14, !PT ;  /* 0x0000000e1d0e7248 */ /* 0x000fe40007fe0100 */
[----:B------:R-:W-:Y:S02]  /*43a0*/  VIMNMX R27, PT, PT, R27, R32, !PT ;  /* 0x000000201b1b7248 */ /* 0x000fe40007fe0100 */
[----:B------:R-:W-:Y:S02]  /*43b0*/  VIMNMX R25, PT, PT, R15, R30, PT ;  /* 0x0000001e0f197248 */ /* 0x000fe40003fe0100 */
[----:B------:R-:W-:Y:S02]  /*43c0*/  VIMNMX R29, PT, PT, R11, R20, PT ;  /* 0x000000140b1d7248 */ /* 0x000fe40003fe0100 */
[----:B------:R-:W-:Y:S02]  /*43d0*/  VIMNMX R30, PT, PT, R15, R30, !PT ;  /* 0x0000001e0f1e7248 */ /* 0x000fe40007fe0100 */
[----:B------:R-:W-:-:S02]  /*43e0*/  VIMNMX R11, PT, PT, R11, R20, !PT ;  /* 0x000000140b0b7248 */ /* 0x000fc40007fe0100 */
[CC--:B------:R-:W-:Y:S02]  /*43f0*/  VIMNMX R15, PT, PT, R16.reuse, R17.reuse, PT ;  /* 0x00000011100f7248 */ /* 0x0c0fe40003fe0100 */
[CC--:B------:R-:W-:Y:S02]  /*4400*/  VIMNMX R20, PT, PT, R23.reuse, R12.reuse, PT ;  /* 0x0000000c17147248 */ /* 0x0c0fe40003fe0100 */
[----:B------:R-:W-:Y:S02]  /*4410*/  VIMNMX R16, PT, PT, R16, R17, !PT ;  /* 0x0000001110107248 */ /* 0x000fe40007fe0100 */
[----:B------:R-:W-:Y:S02]  /*4420*/  VIMNMX R23, PT, PT, R23, R12, !PT ;  /* 0x0000000c17177248 */ /* 0x000fe40007fe0100 */
[----:B------:R-:W-:Y:S02]  /*4430*/  VIMNMX R17, PT, PT, R28, R27, PT ;  /* 0x0000001b1c117248 */ /* 0x000fe40003fe0100 */
[----:B------:R-:W-:-:S02]  /*4440*/  VIMNMX R12, PT, PT, R21, R14, PT ;  /* 0x0000000e150c7248 */ /* 0x000fc40003fe0100 */
[----:B------:R-:W-:Y:S02]  /*4450*/  VIMNMX R28, PT, PT, R28, R27, !PT ;  /* 0x0000001b1c1c7248 */ /* 0x000fe40007fe0100 */
[----:B------:R-:W-:Y:S02]  /*4460*/  VIMNMX R21, PT, PT, R21, R14, !PT ;  /* 0x0000000e15157248 */ /* 0x000fe40007fe0100 */
[CC--:B------:R-:W-:Y:S02]  /*4470*/  VIMNMX R27, PT, PT, R25.reuse, R24.reuse, PT ;  /* 0x00000018191b7248 */ /* 0x0c0fe40003fe0100 */
[CC--:B------:R-:W-:Y:S02]  /*4480*/  VIMNMX R14, PT, PT, R26.reuse, R13.reuse, PT ;  /* 0x0000000d1a0e7248 */ /* 0x0c0fe40003fe0100 */
[----:B------:R-:W-:Y:S02]  /*4490*/  VIMNMX R25, PT, PT, R25, R24, !PT ;  /* 0x0000001819197248 */ /* 0x000fe40007fe0100 */
[----:B------:R-:W-:-:S02]  /*44a0*/  VIMNMX R13, PT, PT, R26, R13, !PT ;  /* 0x0000000d1a0d7248 */ /* 0x000fc40007fe0100 */
[CC--:B------:R-:W-:Y:S02]  /*44b0*/  VIMNMX R24, PT, PT, R22.reuse, R23.reuse, PT ;  /* 0x0000001716187248 */ /* 0x0c0fe40003fe0100 */
[----:B------:R-:W-:Y:S02]  /*44c0*/  VIMNMX R22, PT, PT, R22, R23, !PT ;  /* 0x0000001716167248 */ /* 0x000fe40007fe0100 */
[CC--:B------:R-:W-:Y:S02]  /*44d0*/  VIMNMX R23, PT, PT, R20.reuse, R21.reuse, PT ;  /* 0x0000001514177248 */ /* 0x0c0fe40003fe0100 */
[----:B------:R-:W-:Y:S02]  /*44e0*/  VIMNMX R26, PT, PT, R29, R30, PT ;  /* 0x0000001e1d1a7248 */ /* 0x000fe40003fe0100 */
[----:B------:R-:W-:Y:S02]  /*44f0*/  VIMNMX R21, PT, PT, R20, R21, !PT ;  /* 0x0000001514157248 */ /* 0x000fe40007fe0100 */
[----:B------:R-:W-:-:S02]  /*4500*/  VIMNMX R20, PT, PT, R12, R13, PT ;  /* 0x0000000d0c147248 */ /* 0x000fc40003fe0100 */
[----:B------:R-:W-:Y:S02]  /*4510*/  VIMNMX R29, PT, PT, R29, R30, !PT ;  /* 0x0000001e1d1d7248 */ /* 0x000fe40007fe0100 */
        /* <DEDUP_REMOVED lines=9> */
[----:B------:R-:W-:Y:S02]  /*45b0*/  VIMNMX R11, PT, PT, R15, R28, PT ;  /* 0x0000001c0f0b7248 */ /* 0x000fe40003fe0100 */
[----:B------:R-:W-:-:S02]  /*45c0*/  VIMNMX R17, PT, PT, R24, R21, PT ;  /* 0x0000001518117248 */ /* 0x000fc40003fe0100 */
[----:B------:R-:W-:Y:S02]  /*45d0*/  VIMNMX R15, PT, PT, R15, R28, !PT ;  /* 0x0000001c0f0f7248 */ /* 0x000fe40007fe0100 */
[----:B------:R-:W-:Y:S02]  /*45e0*/  ISETP.GT.AND P0, PT, R28, R16, PT ;  /* 0x000000101c00720c */ /* 0x000fe40003f04270 */
[----:B------:R-:W-:Y:S02]  /*45f0*/  VIMNMX R21, PT, PT, R24, R21, !PT ;  /* 0x0000001518157248 */ /* 0x000fe40007fe0100 */
[CC--:B------:R-:W-:Y:S02]  /*4600*/  VIMNMX R24, PT, PT, R20.reuse, R13.reuse, PT ;  /* 0x0000000d14187248 */ /* 0x0c0fe40003fe0100 */
[----:B------:R-:W-:Y:S02]  /*4610*/  VIMNMX R13, PT, PT, R20, R13, !PT ;  /* 0x0000000d140d7248 */ /* 0x000fe40007fe0100 */
[----:B------:R-:W-:-:S02]  /*4620*/  VIMNMX R20, PT, PT, R23, R12, PT ;  /* 0x0000000c17147248 */ /* 0x000fc40003fe0100 */
[----:B------:R-:W-:Y:S02]  /*4630*/  VIMNMX R28, PT, PT, R23, R12, !PT ;  /* 0x0000000c171c7248 */ /* 0x000fe40007fe0100 */
[----:B------:R-:W-:Y:S02]  /*4640*/  SEL R12, R16, R15, P0 ;  /* 0x0000000f100c7207 */ /* 0x000fe40000000000 */
[----:B------:R-:W-:Y:S02]  /*4650*/  VIMNMX R31, PT, PT, R30, R29, PT ;  /* 0x0000001d1e1f7248 */ /* 0x000fe40003fe0100 */
        /* <DEDUP_REMOVED lines=10> */
[----:B------:R-:W-:Y:S02]  /*4700*/  VIMNMX R11, PT, PT, R10, R21, PT ;  /* 0x000000150a0b7248 */ /* 0x000fe40003fe0100 */
[----:B------:R-:W-:Y:S02]  /*4710*/  VIMNMX R17, PT, PT, R20, R13, PT ;  /* 0x0000000d14117248 */ /* 0x000fe40003fe0100 */
[----:B------:R-:W-:Y:S02]  /*4720*/  VIMNMX R29, PT, PT, R30, R29, !PT ;  /* 0x0000001d1e1d7248 */ /* 0x000fe40007fe0100 */
[----:B------:R-:W-:Y:S02]  /*4730*/  VIMNMX R21, PT, PT, R10, R21, !PT ;  /* 0x000000150a157248 */ /* 0x000fe40007fe0100 */
[----:B------:R-:W-:-:S02]  /*4740*/  VIMNMX R13, PT, PT, R20, R13, !PT ;  /* 0x0000000d140d7248 */ /* 0x000fc40007fe0100 */
[----:B------:R-:W-:Y:S02]  /*4750*/  SEL R20, R16, R25, !P0 ;  /* 0x0000001910147207 */ /* 0x000fe40004000000 */
[----:B------:R-:W-:Y:S02]  /*4760*/  SEL R16, R25, R16, !P0 ;  /* 0x0000001019107207 */ /* 0x000fe40004000000 */
[CC--:B------:R-:W-:Y:S02]  /*4770*/  VIMNMX R25, PT, PT, R12.reuse, R23.reuse, PT ;  /* 0x000000170c197248 */ /* 0x0c0fe40003fe0100 */
[----:B------:R-:W-:Y:S02]  /*4780*/  VIMNMX R30, PT, PT, R12, R23, !PT ;  /* 0x000000170c1e7248 */ /* 0x000fe40007fe0100 */
[----:B------:R-:W-:Y:S02]  /*4790*/  VIMNMX R10, PT, PT, R24, R29, PT ;  /* 0x0000001d180a7248 */ /* 0x000fe40003fe0100 */
        /* <DEDUP_REMOVED lines=12> */
[----:B------:R-:W-:-:S02]  /*4860*/  VIMNMX R25, PT, PT, R14, R27, PT ;  /* 0x0000001b0e197248 */ /* 0x000fc40003fe0100 */
[----:B------:R-:W-:Y:S02]  /*4870*/  VIMNMX R14, PT, PT, R14, R27, !PT ;  /* 0x0000001b0e0e7248 */ /* 0x000fe40007fe0100 */
[----:B------:R-:W-:Y:S02]  /*4880*/  VIMNMX R27, PT, PT, R21, R16, PT ;  /* 0x00000010151b7248 */ /* 0x000fe40003fe0100 */
[----:B------:R-:W-:Y:S02]  /*4890*/  VIMNMX R29, PT, PT, R17, R24, PT ;  /* 0x00000018111d7248 */ /* 0x000fe40003fe0100 */
[----:B------:R-:W-:Y:S02]  /*48a0*/  VIMNMX R16, PT, PT, R21, R16, !PT ;  /* 0x0000001015107248 */ /* 0x000fe40007fe0100 */
[----:B------:R-:W-:Y:S02]  /*48b0*/  VIMNMX R24, PT, PT, R17, R24, !PT ;  /* 0x0000001811187248 */ /* 0x000fe40007fe0100 */
[----:B------:R-:W-:-:S02]  /*48c0*/  VIMNMX R21, PT, PT, R12, R23, PT ;  /* 0x000000170c157248 */ /* 0x000fc40003fe0100 */
[----:B------:R-:W-:Y:S02]  /*48d0*/  VIMNMX R23, PT, PT, R12, R23, !PT ;  /* 0x000000170c177248 */ /* 0x000fe40007fe0100 */
[----:B------:R-:W-:Y:S02]  /*48e0*/  VIMNMX R17, PT, PT, R15, R30, PT ;  /* 0x0000001e0f117248 */ /* 0x000fe40003fe0100 */
[CC--:B------:R-:W-:Y:S02]  /*48f0*/  VIMNMX R12, PT, PT, R22.reuse, R13.reuse, PT ;  /* 0x0000000d160c7248 */ /* 0x0c0fe40003fe0100 */
[----:B------:R-:W-:Y:S02]  /*4900*/  VIMNMX R22, PT, PT, R22, R13, !PT ;  /* 0x0000000d16167248 */ /* 0x000fe40007fe0100 */
[----:B------:R-:W-:Y:S02]  /*4910*/  VIMNMX R13, PT, PT, R11, R24, PT ;  /* 0x000000180b0d7248 */ /* 0x000fe40003fe0100 */
[----:B------:R-:W-:-:S02]  /*4920*/  VIMNMX R15, PT, PT, R15, R30, !PT ;  /* 0x0000001e0f0f7248 */ /* 0x000fc40007fe0100 */
[----:B------:R-:W-:Y:S02]  /*4930*/  VIMNMX R11, PT, PT, R11, R24, !PT ;  /* 0x000000180b0b7248 */ /* 0x000fe40007fe0100 */
[----:B------:R-:W-:Y:S02]  /*4940*/  VIMNMX R10, PT, PT, R10, R31, !PT ;  /* 0x0000001f0a0a7248 */ /* 0x000fe40007fe0100 */
[CC--:B------:R-:W-:Y:S02]  /*4950*/  VIMNMX R24, PT, PT, R17.reuse, R32.reuse, PT ;  /* 0x0000002011187248 */ /* 0x0c0fe40003fe0100 */
[----:B------:R-:W-:Y:S02]  /*4960*/  VIMNMX R28, PT, PT, R17, R32, !PT ;  /* 0x00000020111c7248 */ /* 0x000fe40007fe0100 */
        /* <DEDUP_REMOVED lines=12> */
[----:B------:R-:W-:Y:S02]  /*4a30*/  SEL R26, R15, R28, P0 ;  /* 0x0000001c0f1a7207 */ /* 0x000fe40000000000 */
[----:B------:R-:W-:-:S02]  /*4a40*/  VIMNMX R12, PT, PT, R12, R11, !PT ;  /* 0x0000000b0c0c7248 */ /* 0x000fc40007fe0100 */
[----:B------:R-:W-:Y:S02]  /*4a50*/  SEL R15, R28, R15, P0 ;  /* 0x0000000f1c0f7207 */ /* 0x000fe40000000000 */
[----:B------:R-:W-:Y:S02]  /*4a60*/  VIMNMX R29, PT, PT, R17, R30, PT ;  /* 0x0000001e111d7248 */ /* 0x000fe40003fe0100 */
[----:B------:R-:W-:Y:S02]  /*4a70*/  VIMNMX R11, PT, PT, R13, R10, PT ;  /* 0x0000000a0d0b7248 */ /* 0x000fe40003fe0100 */
[C---:B------:R-:W-:Y:S02]  /*4a80*/  VIMNMX R30, PT, PT, R17.reuse, R30, !PT ;  /* 0x0000001e111e7248 */ /* 0x040fe40007fe0100 */
[----:B------:R-:W-:Y:S02]  /*4a90*/  ISETP.GE.AND P0, PT, R17, R16, PT ;  /* 0x000000101100720c */ /* 0x000fe40003f06270 */
[----:B------:R-:W-:-:S02]  /*4aa0*/  VIMNMX R13, PT, PT, R13, R10, !PT ;  /* 0x0000000a0d0d7248 */ /* 0x000fc40007fe0100 */
[CC--:B------:R-:W-:Y:S02]  /*4ab0*/  VIMNMX R17, PT, PT, R24.reuse, R27.reuse, PT ;  /* 0x0000001b18117248 */ /* 0x0c0fe40003fe0100 */
[CC--:B------:R-:W-:Y:S02]  /*4ac0*/  VIMNMX R10, PT, PT, R31.reuse, R14.reuse, PT ;  /* 0x0000000e1f0a7248 */ /* 0x0c0fe40003fe0100 */
[----:B------:R-:W-:Y:S02]  /*4ad0*/  VIMNMX R27, PT, PT, R24, R27, !PT ;  /* 0x0000001b181b7248 */ /* 0x000fe40007fe0100 */
[CC--:B------:R-:W-:Y:S02]  /*4ae0*/  VIMNMX R24, PT, PT, R20.reuse, R21.reuse, PT ;  /* 0x0000001514187248 */ /* 0x0c0fe40003fe0100 */
[----:B------:R-:W-:Y:S02]  /*4af0*/  VIMNMX R14, PT, PT, R31, R14, !PT ;  /* 0x0000000e1f0e7248 */ /* 0x000fe40007fe0100 */
[----:B------:R-:W-:-:S02]  /*4b00*/  VIMNMX R20, PT, PT, R20, R21, !PT ;  /* 0x0000001514147248 */ /* 0x000fc40007fe0100 */
[CC--:B------:R-:W-:Y:S02]  /*4b10*/  VIMNMX R21, PT, PT, R23.reuse, R12.reuse, PT ;  /* 0x0000000c17157248 */ /* 0x0c0fe40003fe0100 */
[----:B------:R-:W-:Y:S02]  /*4b20*/  VIMNMX R23, PT, PT, R23, R12, !PT ;  /* 0x0000000c17177248 */ /* 0x000fe40007fe0100 */
[----:B------:R-:W-:Y:S02]  /*4b30*/  VIMNMX R31, PT, PT, R10, R25, PT ;  /* 0x000000190a1f7248 */ /* 0x000fe40003fe0100 */
        /* <DEDUP_REMOVED lines=33> */
[----:B------:R-:W-:Y:S02]  /*4d50*/  VIMNMX R30, PT, PT, R13, R16, PT ;  /* 0x000000100d1e7248 */ /* 0x000fe40003fe0100 */
[----:B------:R-:W-:Y:S02]  /*4d60*/  VIMNMX R25, PT, PT, R25, R24, !PT ;  /* 0x0000001819197248 */ /* 0x000fe40007fe0100 */
[----:B------:R-:W-:Y:S02]  /*4d70*/  VIMNMX R20, PT, PT, R20, R27, !PT ;  /* 0x0000001b14147248 */ /* 0x000fe40007fe0100 */
[----:B------:R-:W-:-:S07]  /*4d80*/  VIMNMX R13, PT, PT, R13, R16, !PT ;  /* 0x000000100d0d7248 */ /* 0x000fce0007fe0100 */
.L_x_62:
[----:B------:R-:W-:Y:S05]  /*4d90*/  BSYNC.RECONVERGENT B0 ;  /* 0x0000000000007941 */ /* 0x000fea0003800200 */
.L_x_61:
[----:B------:R-:W-:-:S05]  /*4da0*/  UMOV UR4, 0x2 ;  /* 0x0000000200047882 */ /* 0x000fca0000000000 */
.L_x_66:
[----:B------:R-:W-:Y:S01]  /*4db0*/  UIADD3 UR5, UPT, UPT, -UR4, URZ, URZ ;  /* 0x000000ff04057290 */ /* 0x000fe2000fffe1ff */
[----:B------:R-:W0:Y:S01]  /*4dc0*/  S2UR UR6, SR_CgaCtaId ;  /* 0x00000000000679c3 */ /* 0x000e220000008800 */
[----:B------:R-:W-:-:S07]  /*4dd0*/  USHF.R.U32.HI UR11, URZ, 0x1, UR4 ;  /* 0x00000001ff0b7899 */ /* 0x000fce0008011604 */
[----:B------:R-:W-:Y:S01]  /*4de0*/  BAR.SYNC.DEFER_BLOCKING 0x0 ;  /* 0x0000000000007b1d */ /* 0x000fe20000010000 */
[----:B------:R-:W-:Y:S01]  /*4df0*/  UIADD3 UR10, UPT, UPT, UR4, -0x1, URZ ;  /* 0xffffffff040a7890 */ /* 0x000fe2000fffe0ff */
[----:B------:R-:W-:Y:S01]  /*4e00*/  IMAD.MOV.U32 R31, RZ, RZ, 0x44 ;  /* 0x00000044ff1f7424 */ /* 0x000fe200078e00ff */
[----:B------:R-:W-:Y:S01]  /*4e10*/  LOP3.LUT R16, R0, UR5, RZ, 0xc0, !PT ;  /* 0x0000000500107c12 */ /* 0x000fe2000f8ec0ff */
[----:B------:R-:W-:Y:S02]  /*4e20*/  IMAD.U32 R24, RZ, RZ, UR11 ;  /* 0x0000000bff187e24 */ /* 0x000fe4000f8e00ff */
[----:B------:R-:W-:Y:S01]  /*4e30*/  UMOV UR5, 0x400 ;  /* 0x0000040000057882 */ /* 0x000fe20000000000 */
[----:B------:R-:W-:Y:S01]  /*4e40*/  IMAD.U32 R27, RZ, RZ, UR11 ;  /* 0x0000000bff1b7e24 */ /* 0x000fe2000f8e00ff */
[----:B------:R-:W-:Y:S01]  /*4e50*/  BSSY.RECONVERGENT B0, `(.L_x_63) ;  /* 0x0000035000007945 */ /* 0x000fe20003800200 */
[----:B------:R-:W-:-:S05]  /*4e60*/  IMAD R16, R16, 0x11, RZ ;  /* 0x0000001110107824 */ /* 0x000fca00078e02ff */
[----:B------:R-:W-:-:S05]  /*4e70*/  VIMNMX R29, PT, PT, R16, UR7, PT ;  /* 0x00000007101d7c48 */ /* 0x000fca000bfe0100 */
[----:B------:R-:W-:Y:S01]  /*4e80*/  IMAD R16, R24, 0x11, R29 ;  /* 0x0000001118107824 */ /* 0x000fe200078e021d */
[----:B------:R-:W-:Y:S01]  /*4e90*/  LOP3.LUT R24, R0, UR10, RZ, 0xc0, !PT ;  /* 0x0000000a00187c12 */ /* 0x000fe2000f8ec0ff */
[----:B0-----:R-:W-:-:S03]  /*4ea0*/  ULEA UR6, UR6, UR5, 0x18 ;  /* 0x0000000506067291 */ /* 0x001fc6000f8ec0ff */
[----:B------:R-:W-:Y:S01]  /*4eb0*/  VIMNMX R16, PT, PT, R16, UR7, PT ;  /* 0x0000000710107c48 */ /* 0x000fe2000bfe0100 */
[----:B------:R-:W-:Y:S02]  /*4ec0*/  IMAD R24, R24, 0x11, RZ ;  /* 0x0000001118187824 */ /* 0x000fe400078e02ff */
[----:B------:R-:W-:Y:S02]  /*4ed0*/  IMAD R31, R0, R31, UR6 ;  /* 0x00000006001f7e24 */ /* 0x000fe4000f8e021f */
[----:B------:R-:W-:Y:S01]  /*4ee0*/  IMAD R27, R27, 0x11, R16 ;  /* 0x000000111b1b7824 */ /* 0x000fe200078e0210 */
[----:B------:R-:W-:Y:S02]  /*4ef0*/  VIMNMX R33, PT, PT, R24, UR7, PT ;  /* 0x0000000718217c48 */ /* 0x000fe4000bfe0100 */
[----:B------:R0:W-:Y:S02]  /*4f00*/  STS [R31], R15 ;  /* 0x0000000f1f007388 */ /* 0x0001e40000000800 */
[----:B------:R-:W-:-:S02]  /*4f10*/  VIMNMX R27, PT, PT, R27, UR7, PT ;  /* 0x000000071b1b7c48 */ /* 0x000fc4000bfe0100 */
[----:B------:R1:W-:Y:S03]  /*4f20*/  STS [R31+0x4], R28 ;  /* 0x0000041c1f007388 */ /* 0x0003e60000000800 */
[----:B------:R-:W-:Y:S01]  /*4f30*/  IMAD.IADD R24, R27, 0x1, -R16 ;  /* 0x000000011b187824 */ /* 0x000fe200078e0a10 */
[----:B------:R1:W-:Y:S01]  /*4f40*/  STS [R31+0x8], R17 ;  /* 0x000008111f007388 */ /* 0x0003e20000000800 */
[----:B0-----:R-:W-:-:S03]  /*4f50*/  VIADDMNMX R15, R16, -R29, R33, PT ;  /* 0x8000001d100f7246 */ /* 0x001fc60003800121 */
[C---:B------:R-:W-:Y:S01]  /*4f60*/  ISETP.GE.AND P0, PT, R33.reuse, R24, PT ;  /* 0x000000182100720c */ /* 0x040fe20003f06270 */
[----:B------:R-:W-:Y:S01]  /*4f70*/  IMAD.IADD R24, R33, 0x1, -R24 ;  /* 0x0000000121187824 */ /* 0x000fe200078e0a18 */
[----:B------:R1:W-:Y:S04]  /*4f80*/  STS [R31+0xc], R26 ;  /* 0x00000c1a1f007388 */ /* 0x0003e80000000800 */
[----:B------:R-:W-:Y:S01]  /*4f90*/  SEL R24, R24, RZ, P0 ;  /* 0x000000ff18187207 */ /* 0x000fe20000000000 */
        /* <DEDUP_REMOVED lines=16> */
[----:B-1----:R-:W-:-:S07]  /*50a0*/  IMAD.IADD R13, R33, 0x1, R16 ;  /* 0x00000001210d7824 */ /* 0x002fce00078e0210 */
.L_x_65:
[----:B------:R-:W-:-:S05]  /*50b0*/  IMAD.IADD R10, R15, 0x1, -R24 ;  /* 0x000000010f0a7824 */ /* 0x000fca00078e0a18 */
        /* <DEDUP_REMOVED lines=14> */
.L_x_64:
[----:B------:R-:W-:Y:S05]  /*51a0*/  BSYNC.RECONVERGENT B0 ;  /* 0x0000000000007941 */ /* 0x000fea0003800200 */
.L_x_63:
[----:B-1----:R-:W-:Y:S01]  /*51b0*/  IMAD.IADD R13, R29, 0x1, R24 ;  /* 0x000000011d0d7824 */ /* 0x002fe200078e0218 */
        /* <DEDUP_REMOVED lines=15> */
[----:B------:R0:W-:Y:S01]  /*52b0*/  @P0 LDS R29, [R12+0x4] ;  /* 0x000004000c1d0984 */ /* 0x0001e20000000800 */
[----:B------:R-:W-:Y:S02]  /*52c0*/  @!P0 IMAD.MOV R10, RZ, RZ, R24 ;  /* 0x000000ffff0a8224 */ /* 0x000fe400078e0218 */
[----:B------:R-:W-:Y:S01]  /*52d0*/  @P0 IMAD.MOV R11, RZ, RZ, R13 ;  /* 0x000000ffff0b0224 */ /* 0x000fe200078e020d */
[----:B------:R-:W1:Y:S01]  /*52e0*/  @!P0 LDS R22, [R14+0x4] ;  /* 0x000004000e168984 */ /* 0x000e620000000800 */
[----:B------:R-:W-:Y:S02]  /*52f0*/  PLOP3.LUT P0, PT, PT, PT, PT, 0x8, 0x80 ;  /* 0x000000000080781c */ /* 0x000fe40003f0e170 */
[C---:B------:R-:W-:Y:S01]  /*5300*/  ISETP.GE.AND P1, PT, R10.reuse, R27, PT ;  /* 0x0000001b0a00720c */ /* 0x040fe20003f26270 */
[----:B------:R-:W-:Y:S02]  /*5310*/  VIADD R13, R11, 0x1 ;  /* 0x000000010b0d7836 */ /* 0x000fe40000000000 */
[----:B0-----:R-:W-:-:S10]  /*5320*/  VIADD R12, R10, 0x1 ;  /* 0x000000010a0c7836 */ /* 0x001fd40000000000 */
[----:B-1----:R-:W-:-:S04]  /*5330*/  @!P1 ISETP.GT.AND P2, PT, R29, R22, PT ;  /* 0x000000161d00920c */ /* 0x002fc80003f44270 */
        /* <DEDUP_REMOVED lines=184> */
[----:B------:R-:W-:Y:S02]  /*5ec0*/  @!P0 IMAD.MOV R24, RZ, RZ, R36 ;  /* 0x000000ffff188224 */ /* 0x000fe400078e0224 */
[----:B------:R-:W-:-:S03]  /*5ed0*/  @P0 IMAD.MOV R37, RZ, RZ, R31 ;  /* 0x000000ffff250224 */ /* 0x000fc600078e021f */
[C---:B------:R-:W-:Y:S02]  /*5ee0*/  @P0 LEA R36, R24.reuse, UR6, 0x2 ;  /* 0x0000000618240c11 */ /* 0x040fe4000f8e10ff */
        /* <DEDUP_REMOVED lines=8> */
[----:B------:R-:W0:Y:S01]  /*5f70*/  LDCU.U8 UR4, c[0x0][0x380] ;  /* 0x00007000ff0477ac */ /* 0x000e220008000000 */
[----:B------:R-:W1:Y:S01]  /*5f80*/  S2R R27, SR_CTAID.X ;  /* 0x00000000001b7919 */ /* 0x000e620000002500 */
[----:B0-----:R-:W-:-:S04]  /*5f90*/  UPRMT UR4, UR4, 0x8880, URZ ;  /* 0x0000888004047896 */ /* 0x001fc800080000ff */
[----:B------:R-:W-:Y:S01]  /*5fa0*/  UISETP.NE.AND UP0, UPT, UR4, URZ, UPT ;  /* 0x000000ff0400728c */ /* 0x000fe2000bf05270 */
[----:B------:R-:W-:Y:S08]  /*5fb0*/  BAR.SYNC.DEFER_BLOCKING 0x0 ;  /* 0x0000000000007b1d */ /* 0x000ff00000010000 */
[----:B------:R-:W-:Y:S05]  /*5fc0*/  BRA.U !UP0, `(.L_x_67) ;  /* 0x0000000508947547 */ /* 0x000fea000b800000 */
[----:B------:R-:W-:Y:S01]  /*5fd0*/  ISETP.NE.AND P0, PT, R0, RZ, PT ;  /* 0x000000ff0000720c */ /* 0x000fe20003f05270 */
[----:B------:R0:W-:Y:S01]  /*5fe0*/  STS [R9+0x4], R28 ;  /* 0x0000041c09007388 */ /* 0x0001e20000000800 */
[----:B------:R-:W2:Y:S03]  /*5ff0*/  LDCU.64 UR4, c[0x0][0x398] ;  /* 0x00007300ff0477ac */ /* 0x000ea60008000a00 */
[----:B------:R-:W-:Y:S04]  /*6000*/  STS [R9], R15 ;  /* 0x0000000f09007388 */ /* 0x000fe80000000800 */
[----:B------:R-:W-:Y:S01]  /*6010*/  STS [R9+0x8], R17 ;  /* 0x0000081109007388 */ /* 0x000fe20000000800 */
[----:B0-----:R-:W-:-:S03]  /*6020*/  IMAD.U32 R28, RZ, RZ, UR7 ;  /* 0x00000007ff1c7e24 */ /* 0x001fc6000f8e00ff */
        /* <DEDUP_REMOVED lines=11> */
[----:B------:R-:W-:Y:S01]  /*60e0*/  STS [R9+0x38], R13 ;  /* 0x0000380d09007388 */ /* 0x000fe20000000800 */
[----:B0-----:R-:W-:-:S03]  /*60f0*/  IMAD.MOV.U32 R11, RZ, RZ, RZ ;  /* 0x000000ffff0b7224 */ /* 0x001fc600078e00ff */
[----:B------:R-:W-:Y:S04]  /*6100*/  STS [R9+0x3c], R30 ;  /* 0x00003c1e09007388 */ /* 0x000fe80000000800 */
[----:B------:R0:W-:Y:S01]  /*6110*/  STS [R9+0x40], R22 ;  /* 0x0000401609007388 */ /* 0x0001e20000000800 */
[----:B------:R-:W-:-:S03]  /*6120*/  NOP ;  /* 0x0000000000007918 */ /* 0x000fc60000000000 */
[----:B------:R-:W-:Y:S04]  /*6130*/  LDS R14, [R8] ;  /* 0x00000000080e7984 */ /* 0x000fe80000000800 */
        /* <DEDUP_REMOVED lines=15> */
[----:B------:R2:W-:Y:S04]  /*6230*/  LDS R20, [R8+0x800] ;  /* 0x0008000008147984 */ /* 0x0005e80000000800 */
[----:B------:R-:W-:Y:S01]  /*6240*/  @!P0 STS [UR6+0x4400], R28 ;  /* 0x0044001cff008988 */ /* 0x000fe20008000806 */
[----:B------:R-:W-:Y:S06]  /*6250*/  BAR.SYNC.DEFER_BLOCKING 0x0 ;  /* 0x0000000000007b1d */ /* 0x000fec0000010000 */
[----:B------:R-:W3:Y:S01]  /*6260*/  S2R R26, SR_TID.X ;  /* 0x00000000001a7919 */ /* 0x000ee20000002100 */
[----:B------:R-:W4:Y:S01]  /*6270*/  S2R R24, SR_TID.X ;  /* 0x0000000000187919 */ /* 0x000f220000002100 */
[----:B------:R-:W5:Y:S01]  /*6280*/  LDS R22, [UR6+0x4400] ;  /* 0x00440006ff167984 */ /* 0x000f620008000800 */
[----:B---3--:R-:W-:-:S02]  /*6290*/  LOP3.LUT R10, R26, 0x1f, RZ, 0xc0, !PT ;  /* 0x0000001f1a0a7812 */ /* 0x008fc400078ec0ff */
[----:B------:R-:W-:-:S03]  /*62a0*/  LOP3.LUT R26, R26, 0x3e0, RZ, 0xc0, !PT ;  /* 0x000003e01a1a7812 */ /* 0x000fc600078ec0ff */
[----:B-1----:R-:W-:Y:S01]  /*62b0*/  IMAD.WIDE.U32 R10, R27, 0x1100, R10 ;  /* 0x000011001b0a7825 */ /* 0x002fe200078e000a */
[----:B----4-:R-:W-:-:S03]  /*62c0*/  LOP3.LUT R27, R24, 0x3e0, RZ, 0xc0, !PT ;  /* 0x000003e0181b7812 */ /* 0x010fc600078ec0ff */
[----:B0-----:R-:W-:Y:S01]  /*62d0*/  IMAD R9, R26, 0x11, RZ ;  /* 0x000000111a097824 */ /* 0x001fe200078e02ff */
[----:B------:R-:W-:-:S04]  /*62e0*/  LOP3.LUT R26, R24, 0x1f, RZ, 0xc0, !PT ;  /* 0x0000001f181a7812 */ /* 0x000fc800078ec0ff */
[----:B------:R-:W-:Y:S01]  /*62f0*/  IADD3 R9, P0, PT, R9, R10, RZ ;  /* 0x0000000a09097210 */ /* 0x000fe20007f1e0ff */
[----:B------:R-:W-:-:S04]  /*6300*/  IMAD R10, R27, 0x11, R26 ;  /* 0x000000111b0a7824 */ /* 0x000fc800078e021a */
[----:B------:R-:W-:Y:S01]  /*6310*/  IMAD.X R24, RZ, RZ, R11, P0 ;  /* 0x000000ffff187224 */ /* 0x000fe200000e060b */
[----:B--2---:R-:W-:Y:S01]  /*6320*/  LEA R8, P0, R9, UR4, 0x2 ;  /* 0x0000000409087c11 */ /* 0x004fe2000f8010ff */
[C---:B------:R-:W-:Y:S02]  /*6330*/  VIADD R11, R10.reuse, 0x20 ;  /* 0x000000200a0b7836 */ /* 0x040fe40000000000 */
[----:B------:R-:W-:Y:S01]  /*6340*/  VIADD R27, R10, 0x40 ;  /* 0x000000400a1b7836 */ /* 0x000fe20000000000 */
[-C--:B-----5:R-:W-:Y:S01]  /*6350*/  ISETP.GE.AND P2, PT, R18, R22.reuse, PT ;  /* 0x000000161200720c */ /* 0x0a0fe20003f46270 */
[C---:B------:R-:W-:Y:S01]  /*6360*/  VIADD R18, R10.reuse, 0xc0 ;  /* 0x000000c00a127836 */ /* 0x040fe20000000000 */
[-C--:B------:R-:W-:Y:S01]  /*6370*/  ISETP.GE.AND P1, PT, R11, R22.reuse, PT ;  /* 0x000000160b00720c */ /* 0x080fe20003f26270 */
[C---:B------:R-:W-:Y:S01]  /*6380*/  VIADD R11, R10.reuse, 0x60 ;  /* 0x000000600a0b7836 */ /* 0x040fe20000000000 */
[----:B------:R-:W-:Y:S01]  /*6390*/  LEA.HI.X R9, R9, UR5, R24, 0x2, P0 ;  /* 0x0000000509097c11 */ /* 0x000fe200080f1418 */
        /* <DEDUP_REMOVED lines=8> */
[C---:B------:R-:W-:Y:S01]  /*6420*/  VIADD R27, R10.reuse, 0x100 ;  /* 0x000001000a1b7836 */ /* 0x040fe20000000000 */
[-C--:B------:R-:W-:Y:S01]  /*6430*/  ISETP.GE.AND P2, PT, R11, R22.reuse, PT ;  /* 0x000000160b00720c */ /* 0x080fe20003f46270 */
[----:B------:R-:W-:Y:S01]  /*6440*/  VIADD R11, R10, 0x120 ;  /* 0x000001200a0b7836 */ /* 0x000fe20000000000 */
[----:B------:R0:W-:Y:S01]  /*6450*/  @!P1 STG.E desc[UR8][R8.64+0x80], R16 ;  /* 0x0000801008009986 */ /* 0x0001e2000c101908 */
[-C--:B------:R-:W-:Y:S02]  /*6460*/  ISETP.GE.AND P5, PT, R24, R22.reuse, PT ;  /* 0x000000161800720c */ /* 0x080fe40003fa6270 */
[-C--:B------:R-:W-:Y:S01]  /*6470*/  ISETP.GE.AND P1, PT, R27, R22.reuse, PT ;  /* 0x000000161b00720c */ /* 0x080fe20003f26270 */
[----:B------:R0:W-:Y:S01]  /*6480*/  @!P0 STG.E desc[UR8][R8.64+0x100], R0 ;  /* 0x0001000008008986 */ /* 0x0001e2000c101908 */
[----:B------:R-:W-:Y:S01]  /*6490*/  ISETP.GE.AND P0, PT, R11, R22, PT ;  /* 0x000000160b00720c */ /* 0x000fe20003f06270 */
[----:B------:R-:W-:-:S02]  /*64a0*/  VIADD R27, R10, 0x140 ;  /* 0x000001400a1b7836 */ /* 0x000fc40000000000 */
[----:B------:R0:W-:Y:S03]  /*64b0*/  @!P4 STG.E desc[UR8][R8.64+0x180], R12 ;  /* 0x0001800c0800c986 */ /* 0x0001e6000c101908 */
[-C--:B------:R-:W-:Y:S01]  /*64c0*/  ISETP.GE.AND P4, PT, R27, R22.reuse, PT ;  /* 0x000000161b00720c */ /* 0x080fe20003f86270 */
[----:B------:R0:W-:Y:S01]  /*64d0*/  @!P6 STG.E desc[UR8][R8.64+0x200], R37 ;  /* 0x000200250800e986 */ /* 0x0001e2000c101908 */
[----:B------:R-:W-:-:S03]  /*64e0*/  ISETP.GE.AND P6, PT, R2, R22, PT ;  /* 0x000000160200720c */ /* 0x000fc60003fc6270 */
        /* <DEDUP_REMOVED lines=19> */
.L_x_67:
        /* <DEDUP_REMOVED lines=15> */
[----:B------:R3:W-:Y:S04]  /*6710*/  STS [R9+0x30], R11 ;  /* 0x0000300b09007388 */ /* 0x0007e80000000800 */
[----:B------:R-:W-:Y:S04]  /*6720*/  STS [R9+0x34], R21 ;  /* 0x0000341509007388 */ /* 0x000fe80000000800 */
[----:B------:R1:W-:Y:S04]  /*6730*/  STS [R9+0x38], R13 ;  /* 0x0000380d09007388 */ /* 0x0003e80000000800 */
[----:B------:R-:W-:Y:S04]  /*6740*/  STS [R9+0x3c], R30 ;  /* 0x00003c1e09007388 */ /* 0x000fe80000000800 */
[----:B------:R-:W-:Y:S01]  /*6750*/  STS [R9+0x40], R22 ;  /* 0x0000401609007388 */ /* 0x000fe20000000800 */
        /* <DEDUP_REMOVED lines=20> */
[----:B------:R-:W0:Y:S01]  /*68a0*/  S2R R19, SR_TID.X ;  /* 0x0000000000137919 */ /* 0x000e220000002100 */
[----:B------:R-:W5:Y:S01]  /*68b0*/  LDS R26, [UR6+0x4400] ;  /* 0x00440006ff1a7984 */ /* 0x000f620008000800 */
[----:B0-----:R-:W-:-:S02]  /*68c0*/  LOP3.LUT R10, R19, 0x1f, RZ, 0xc0, !PT ;  /* 0x0000001f130a7812 */ /* 0x001fc400078ec0ff */
[----:B---3--:R-:W-:Y:S01]  /*68d0*/  LOP3.LUT R11, R19, 0x3e0, RZ, 0xc0, !PT ;  /* 0x000003e0130b7812 */ /* 0x008fe200078ec0ff */
[----:B------:R-:W-:Y:S02]  /*68e0*/  IMAD.MOV.U32 R19, RZ, RZ, RZ ;  /* 0x000000ffff137224 */ /* 0x000fe400078e00ff */
[----:B-1----:R-:W-:-:S04]  /*68f0*/  IMAD.WIDE.U32 R12, R27, 0x1100, R18 ;  /* 0x000011001b0c7825 */ /* 0x002fc800078e0012 */
[----:B------:R-:W-:Y:S01]  /*6900*/  IMAD R19, R11, 0x11, R10 ;  /* 0x000000110b137824 */ /* 0x000fe200078e020a */
[----:B--2---:R-:W-:-:S03]  /*6910*/  LEA R10, P0, R12, UR4, 0x2 ;  /* 0x000000040c0a7c11 */ /* 0x004fc6000f8010ff */
[C---:B------:R-:W-:Y:S01]  /*6920*/  VIADD R27, R19.reuse, 0x20 ;  /* 0x00000020131b7836 */ /* 0x040fe20000000000 */
[----:B------:R-:W-:Y:S01]  /*6930*/  LEA.HI.X R11, R12, UR5, R13, 0x2, P0 ;  /* 0x000000050c0b7c11 */ /* 0x000fe200080f140d */
[C---:B----4-:R-:W-:Y:S02]  /*6940*/  VIADD R8, R19.reuse, 0xc0 ;  /* 0x000000c013087836 */ /* 0x050fe40000000000 */
[C---:B------:R-:W-:Y:S02]  /*6950*/  VIADD R13, R19.reuse, 0x60 ;  /* 0x00000060130d7836 */ /* 0x040fe40000000000 */
[----:B------:R-:W-:Y:S01]  /*6960*/  VIADD R12, R19, 0x100 ;  /* 0x00000100130c7836 */ /* 0x000fe20000000000 */
[-C--:B-----5:R-:W-:Y:S02]  /*6970*/  ISETP.GE.AND P2, PT, R18, R26.reuse, PT ;  /* 0x0000001a1200720c */ /* 0x0a0fe40003f46270 */
[-C--:B------:R-:W-:Y:S01]  /*6980*/  ISETP.GE.AND P3, PT, R27, R26.reuse, PT ;  /* 0x0000001a1b00720c */ /* 0x080fe20003f66270 */
[C---:B------:R-:W-:Y:S01]  /*6990*/  VIADD R27, R19.reuse, 0xe0 ;  /* 0x000000e0131b7836 */ /* 0x040fe20000000000 */
[-C--:B------:R-:W-:Y:S01]  /*69a0*/  ISETP.GE.AND P4, PT, R8, R26.reuse, PT ;  /* 0x0000001a0800720c */ /* 0x080fe20003f86270 */
[----:B------:R-:W-:Y:S01]  /*69b0*/  VIADD R8, R19, 0x40 ;  /* 0x0000004013087836 */ /* 0x000fe20000000000 */
[-C--:B------:R-:W-:Y:S01]  /*69c0*/  ISETP.GE.AND P5, PT, R13, R26.reuse, PT ;  /* 0x0000001a0d00720c */ /* 0x080fe20003fa6270 */
[----:B------:R-:W-:Y:S01]  /*69d0*/  VIADD R13, R19, 0x80 ;  /* 0x00000080130d7836 */ /* 0x000fe20000000000 */
[-C--:B------:R-:W-:Y:S01]  /*69e0*/  ISETP.GE.AND P6, PT, R27, R26.reuse, PT ;  /* 0x0000001a1b00720c */ /* 0x080fe20003fc6270 */
[----:B------:R-:W-:Y:S01]  /*69f0*/  VIADD R27, R19, 0x120 ;  /* 0x00000120131b7836 */ /* 0x000fe20000000000 */
[----:B------:R-:W-:-:S02]  /*6a00*/  ISETP.GE.AND P0, PT, R8, R26, PT ;  /* 0x0000001a0800720c */ /* 0x000fc40003f06270 */
[-C--:B------:R-:W-:Y:S01]  /*6a10*/  ISETP.GE.AND P1, PT, R12, R26.reuse, PT ;  /* 0x0000001a0c00720c */ /* 0x080fe20003f26270 */
[----:B------:R0:W-:Y:S01]  /*6a20*/  @!P2 STG.E desc[UR8][R10.64], R20 ;  /* 0x000000140a00a986 */ /* 0x0001e2000c101908 */
[-C--:B------:R-:W-:Y:S01]  /*6a30*/  ISETP.GE.AND P2, PT, R13, R26.reuse, PT ;  /* 0x0000001a0d00720c */ /* 0x080fe20003f46270 */
[----:B------:R-:W-:Y:S02]  /*6a40*/  VIADD R13, R19, 0xa0 ;  /* 0x000000a0130d7836 */ /* 0x000fe40000000000 */
[----:B------:R0:W-:Y:S01]  /*6a50*/  @!P3 STG.E desc[UR8][R10.64+0x80], R24 ;  /* 0x000080180a00b986 */ /* 0x0001e2000c101908 */
[-C--:B------:R-:W-:Y:S01]  /*6a60*/  ISETP.GE.AND P3, PT, R27, R26.reuse, PT ;  /* 0x0000001a1b00720c */ /* 0x080fe20003f66270 */
[----:B------:R-:W-:Y:S02]  /*6a70*/  VIADD R19, R19, 0x140 ;  /* 0x0000014013137836 */ /* 0x000fe40000000000 */
        /* <DEDUP_REMOVED lines=25> */
.L_x_68:
        /* <DEDUP_REMOVED lines=15> */
.L_x_141:


//--------------------- .text._ZN3cub18CUB_300001_SM_10006detail10merge_sort26DeviceMergeSortMergeKernelINS2_10policy_hubIN6thrust24THRUST_300001_SM_1000_NS6detail15normal_iteratorINS6_10device_ptrIiEEEEE9Policy600ESB_PNS0_8NullTypeESB_SF_j12greater_thaniSE_EEvbT2_T3_T4_PT6_PT7_T5_PSJ_SJ_NS1_7vsmem_tE --------------------------
	.section	.text._ZN3cub18CUB_300001_SM_10006detail10merge_sort26DeviceMergeSortMergeKernelINS2_10policy_hubIN6thrust24THRUST_300001_SM_1000_NS6detail15normal_iteratorINS6_10device_ptrIiEEEEE9Policy600ESB_PNS0_8NullTypeESB_SF_j12greater_thaniSE_EEvbT2_T3_T4_PT6_PT7_T5_PSJ_SJ_NS1_7vsmem_tE,"ax",@progbits
	.align	128
        .global         _ZN3cub18CUB_300001_SM_10006detail10merge_sort26DeviceMergeSortMergeKernelINS2_10policy_hubIN6thrust24THRUST_300001_SM_1000_NS6detail15normal_iteratorINS6_10device_ptrIiEEEEE9Policy600ESB_PNS0_8NullTypeESB_SF_j12greater_thaniSE_EEvbT2_T3_T4_PT6_PT7_T5_PSJ_SJ_NS1_7vsmem_tE
        .type           _ZN3cub18CUB_300001_SM_10006detail10merge_sort26DeviceMergeSortMergeKernelINS2_10policy_hubIN6thrust24THRUST_300001_SM_1000_NS6detail15normal_iteratorINS6_10device_ptrIiEEEEE9Policy600ESB_PNS0_8NullTypeESB_SF_j12greater_thaniSE_EEvbT2_T3_T4_PT6_PT7_T5_PSJ_SJ_NS1_7vsmem_tE,@function
        .size           _ZN3cub18CUB_300001_SM_10006detail10merge_sort26DeviceMergeSortMergeKernelINS2_10policy_hubIN6thrust24THRUST_300001_SM_1000_NS6detail15normal_iteratorINS6_10device_ptrIiEEEEE9Policy600ESB_PNS0_8NullTypeESB_SF_j12greater_thaniSE_EEvbT2_T3_T4_PT6_PT7_T5_PSJ_SJ_NS1_7vsmem_tE,(.L_x_142 - _ZN3cub18CUB_300001_SM_10006detail10merge_sort26DeviceMergeSortMergeKernelINS2_10policy_hubIN6thrust24THRUST_300001_SM_1000_NS6detail15normal_iteratorINS6_10device_ptrIiEEEEE9Policy600ESB_PNS0_8NullTypeESB_SF_j12greater_thaniSE_EEvbT2_T3_T4_PT6_PT7_T5_PSJ_SJ_NS1_7vsmem_tE)
        .other          _ZN3cub18CUB_300001_SM_10006detail10merge_sort26DeviceMergeSortMergeKernelINS2_10policy_hubIN6thrust24THRUST_300001_SM_1000_NS6detail15normal_iteratorINS6_10device_ptrIiEEEEE9Policy600ESB_PNS0_8NullTypeESB_SF_j12greater_thaniSE_EEvbT2_T3_T4_PT6_PT7_T5_PSJ_SJ_NS1_7vsmem_tE,@"STO_CUDA_ENTRY STV_DEFAULT"
_ZN3cub18CUB_300001_SM_10006detail10merge_sort26DeviceMergeSortMergeKernelINS2_10policy_hubIN6thrust24THRUST_300001_SM_1000_NS6detail15normal_iteratorINS6_10device_ptrIiEEEEE9Policy600ESB_PNS0_8NullTypeESB_SF_j12greater_thaniSE_EEvbT2_T3_T4_PT6_PT7_T5_PSJ_SJ_NS1_7vsmem_tE:
.text._ZN3cub18CUB_300001_SM_10006detail10merge_sort26DeviceMergeSortMergeKernelINS2_10policy_hubIN6thrust24THRUST_300001_SM_1000_NS6detail15normal_iteratorINS6_10device_ptrIiEEEEE9Policy600ESB_PNS0_8NullTypeESB_SF_j12greater_thaniSE_EEvbT2_T3_T4_PT6_PT7_T5_PSJ_SJ_NS1_7vsmem_tE:
[----:B------:R-:W-:Y:S08]  /*0000*/  LDC R1, c[0x0][0x37c] ;  /* 0x0000df00ff017b82 */ /* 0x000ff00000000800 */
[----:B------:R-:W0:Y:S01]  /*0010*/  S2UR UR7, SR_CTAID.X ;  /* 0x00000000000779c3 */ /* 0x000e220000002500 */
[----:B------:R-:W1:Y:S01]  /*0020*/  LDCU UR4, c[0x0][0x370] ;  /* 0x00006e00ff0477ac */ /* 0x000e620008000800 */
[----:B------:R-:W2:Y:S01]  /*0030*/  S2R R0, SR_TID.X ;  /* 0x0000000000007919 */ /* 0x000ea20000002100 */
[----:B------:R-:W3:Y:S01]  /*0040*/  LDCU.64 UR10, c[0x0][0x358] ;  /* 0x00006b00ff0a77ac */ /* 0x000ee20008000a00 */
[----:B-1----:R-:W-:-:S04]  /*0050*/  UIADD3 UR4, UPT, UPT, UR4, -0x1, URZ ;  /* 0xffffffff04047890 */ /* 0x002fc8000fffe0ff */
[----:B0-----:R-:W-:-:S09]  /*0060*/  UISETP.GE.U32.AND UP0, UPT, UR7, UR4, UPT ;  /* 0x000000040700728c */ /* 0x001fd2000bf06070 */
[----:B---3--:R-:W-:Y:S05]  /*0070*/  BRA.U UP0, `(.L_x_69) ;  /* 0x0000002d00bc7547 */ /* 0x008fea000b800000 */
[----:B------:R-:W0:Y:S01]  /*0080*/  LDCU.64 UR4, c[0x0][0x3b8] ;  /* 0x00007700ff0477ac */ /* 0x000e220008000a00 */
[----:B------:R-:W1:Y:S01]  /*0090*/  LDC R7, c[0x0][0x3c0] ;  /* 0x0000f000ff077b82 */ /* 0x000e620000000800 */
[----:B------:R-:W3:Y:S01]  /*00a0*/  LDCU.U8 UR6, c[0x0][0x380] ;  /* 0x00007000ff0677ac */ /* 0x000ee20008000000 */
[----:B0-----:R-:W-:-:S06]  /*00b0*/  UIMAD.WIDE.U32 UR4, UR7, 0x4, UR4 ;  /* 0x00000004070478a5 */ /* 0x001fcc000f8e0004 */
[----:B------:R-:W-:Y:S02]  /*00c0*/  IMAD.U32 R2, RZ, RZ, UR4 ;  /* 0x00000004ff027e24 */ /* 0x000fe4000f8e00ff */
[----:B------:R-:W-:-:S05]  /*00d0*/  IMAD.U32 R3, RZ, RZ, UR5 ;  /* 0x00000005ff037e24 */ /* 0x000fca000f8e00ff */
[----:B------:R-:W4:Y:S04]  /*00e0*/  LDG.E R4, desc[UR10][R2.64+0x4] ;  /* 0x0000040a02047981 */ /* 0x000f28000c1e1900 */
[----:B------:R0:W5:Y:S01]  /*00f0*/  LDG.E R9, desc[UR10][R2.64] ;  /* 0x0000000a02097981 */ /* 0x000162000c1e1900 */
[----:B-1----:R-:W-:Y:S01]  /*0100*/  IMAD.MOV R6, RZ, RZ, -R7 ;  /* 0x000000ffff067224 */ /* 0x002fe200078e0a07 */
[----:B---3--:R-:W-:Y:S01]  /*0110*/  UPRMT UR6, UR6, 0x8880, URZ ;  /* 0x0000888006067896 */ /* 0x008fe200080000ff */
[----:B------:R-:W-:-:S03]  /*0120*/  ACQBULK ;  /* 0x000000000000782e */ /* 0x000fc60000000000 */
[C---:B------:R-:W-:Y:S01]  /*0130*/  LOP3.LUT R5, R6.reuse, UR7, RZ, 0xc0, !PT ;  /* 0x0000000706057c12 */ /* 0x040fe2000f8ec0ff */
[----:B------:R-:W-:Y:S01]  /*0140*/  UISETP.NE.AND UP0, UPT, UR6, URZ, UPT ;  /* 0x000000ff0600728c */ /* 0x000fe2000bf05270 */
[----:B------:R-:W-:Y:S02]  /*0150*/  LOP3.LUT R6, R6, UR7, RZ, 0xfc, !PT ;  /* 0x0000000706067c12 */ /* 0x000fe4000f8efcff */
[----:B0-----:R-:W-:Y:S01]  /*0160*/  SHF.R.U32.HI R2, RZ, 0x1, R7 ;  /* 0x00000001ff027819 */ /* 0x001fe20000011607 */
[C---:B------:R-:W-:Y:S01]  /*0170*/  IMAD R8, R5.reuse, 0x1100, RZ ;  /* 0x0000110005087824 */ /* 0x040fe200078e02ff */
[----:B------:R-:W-:Y:S02]  /*0180*/  IADD3 R5, PT, PT, -R5, UR7, RZ ;  /* 0x0000000705057c10 */ /* 0x000fe4000fffe1ff */
[----:B------:R-:W-:Y:S01]  /*0190*/  ISETP.NE.AND P0, PT, R6, -0x1, PT ;  /* 0xffffffff0600780c */ /* 0x000fe20003f05270 */
[----:B------:R-:W-:Y:S01]  /*01a0*/  IMAD R2, R2, 0x1100, RZ ;  /* 0x0000110002027824 */ /* 0x000fe200078e02ff */
[----:B------:R-:W-:Y:S01]  /*01b0*/  R2UR UR8, R8 ;  /* 0x00000000080872ca */ /* 0x000fe200000e0000 */
[----:B------:R-:W-:Y:S01]  /*01c0*/  IMAD R5, R5, 0x1100, RZ ;  /* 0x0000110005057824 */ /* 0x000fe200078e02ff */
[----:B------:R-:W0:Y:S11]  /*01d0*/  LDC R8, c[0x0][0x398] ;  /* 0x0000e600ff087b82 */ /* 0x000e360000000800 */
[----:B0-----:R-:W-:-:S05]  /*01e0*/  VIADD R3, R8, -UR8 ;  /* 0x8000000808037c36 */ /* 0x001fca0008000000 */
[CC--:B------:R-:W-:Y:S02]  /*01f0*/  @!P0 VIMNMX.U32 R6, PT, PT, R2.reuse, R3.reuse, PT ;  /* 0x0000000302068248 */ /* 0x0c0fe40003fe0000 */
[----:B------:R-:W-:-:S05]  /*0200*/  VIMNMX.U32 R3, PT, PT, R2, R3, !PT ;  /* 0x0000000302037248 */ /* 0x000fca0007fe0000 */
[----:B------:R-:W-:Y:S02]  /*0210*/  IMAD.IADD R20, R3, 0x1, -R2 ;  /* 0x0000000103147824 */ /* 0x000fe400078e0a02 */
[----:B----4-:R-:W-:Y:S01]  /*0220*/  VIADD R4, R4, -UR8 ;  /* 0x8000000804047c36 */ /* 0x010fe20008000000 */
[----:B-----5:R-:W-:-:S04]  /*0230*/  R2UR UR4, R9 ;  /* 0x00000000090472ca */ /* 0x020fc800000e0000 */
[----:B------:R-:W-:Y:S02]  /*0240*/  R2UR UR5, R4 ;  /* 0x00000000040572ca */ /* 0x000fe400000e0000 */
[----:B------:R-:W-:-:S04]  /*0250*/  VIMNMX.U32 R4, PT, PT, R5, -0x1101, !PT ;  /* 0xffffeeff05047848 */ /* 0x000fc80007fe0000 */
[----:B------:R-:W-:-:S03]  /*0260*/  LOP3.LUT R4, RZ, R4, RZ, 0x33, !PT ;  /* 0x00000004ff047212 */ /* 0x000fc600078e33ff */
[----:B------:R-:W-:-:S04]  /*0270*/  UIADD3 UR4, UPT, UPT, UR4, -UR8, URZ ;  /* 0x8000000804047290 */ /* 0x000fc8000fffe0ff */
[C---:B------:R-:W-:Y:S02]  /*0280*/  IADD3 R7, PT, PT, R5.reuse, -UR5, R4 ;  /* 0x8000000505077c10 */ /* 0x040fe4000fffe004 */
[----:B------:R-:W-:Y:S02]  /*0290*/  @!P0 R2UR UR5, R6 ;  /* 0x00000000060582ca */ /* 0x000fe400000e0000 */
[----:B------:R-:W-:Y:S02]  /*02a0*/  SEL R7, R2, R7, !P0 ;  /* 0x0000000702077207 */ /* 0x000fe40004000000 */
[----:B------:R-:W-:Y:S02]  /*02b0*/  VIADDMNMX.U32 R19, R5, -UR4, R20, PT ;  /* 0x8000000405137c46 */ /* 0x000fe4000b800014 */
[----:B------:R-:W-:-:S07]  /*02c0*/  VIMNMX.U32 R20, PT, PT, R20, R7, PT ;  /* 0x0000000714147248 */ /* 0x000fce0003fe0000 */
[----:B------:R-:W-:Y:S01]  /*02d0*/  UIADD3 UR5, UPT, UPT, -UR4, UR5, URZ ;  /* 0x0000000504057290 */ /* 0x000fe2000fffe1ff */
[----:B------:R-:W-:Y:S11]  /*02e0*/  BRA.U !UP0, `(.L_x_70) ;  /* 0x0000000508447547 */ /* 0x000ff6000b800000 */
[----:B------:R-:W0:Y:S01]  /*02f0*/  LDCU.64 UR12, c[0x0][0x388] ;  /* 0x00007100ff0c77ac */ /* 0x000e220008000a00 */
[----:B------:R-:W-:Y:S01]  /*0300*/  IMAD.U32 R5, RZ, RZ, UR8 ;  /* 0x00000008ff057e24 */ /* 0x000fe2000f8e00ff */
[----:B------:R-:W-:Y:S01]  /*0310*/  IADD3 R3, P1, P2, R19, UR8, R2 ;  /* 0x0000000813037c10 */ /* 0x000fe2000fa3e002 */
[C---:B--2---:R-:W-:Y:S01]  /*0320*/  VIADD R6, R0.reuse, 0x100 ;  /* 0x0000010000067836 */ /* 0x044fe20000000000 */
[C---:B------:R-:W-:Y:S01]  /*0330*/  ISETP.GE.AND P3, PT, R0.reuse, UR5, PT ;  /* 0x0000000500007c0c */ /* 0x040fe2000bf66270 */
[C---:B------:R-:W-:Y:S01]  /*0340*/  VIADD R2, R0.reuse, -UR5 ;  /* 0x8000000500027c36 */ /* 0x040fe20008000000 */
[----:B------:R-:W-:Y:S02]  /*0350*/  IADD3 R4, P4, P5, R0, UR4, R5 ;  /* 0x0000000400047c10 */ /* 0x000fe4000fd9e005 */
[----:B------:R-:W-:Y:S02]  /*0360*/  IADD3.X R7, PT, PT, RZ, RZ, RZ, P1, P2 ;  /* 0x000000ffff077210 */ /* 0x000fe40000fe44ff */
[----:B------:R-:W-:Y:S01]  /*0370*/  ISETP.GE.AND P2, PT, R6, UR5, PT ;  /* 0x0000000506007c0c */ /* 0x000fe2000bf46270 */
[----:B------:R-:W-:Y:S01]  /*0380*/  VIADD R6, R0, 0x200 ;  /* 0x0000020000067836 */ /* 0x000fe20000000000 */
[----:B------:R-:W-:-:S02]  /*0390*/  IADD3.X R5, PT, PT, RZ, RZ, RZ, P4, P5 ;  /* 0x000000ffff057210 */ /* 0x000fc400027ea4ff */
[----:B------:R-:W-:Y:S02]  /*03a0*/  IADD3 R3, P0, PT, R2, R3, RZ ;  /* 0x0000000302037210 */ /* 0x000fe40007f1e0ff */
[----:B0-----:R-:W-:Y:S02]  /*03b0*/  LEA R14, P1, R4, UR12, 0x2 ;  /* 0x0000000c040e7c11 */ /* 0x001fe4000f8210ff */
[----:B------:R-:W-:Y:S02]  /*03c0*/  LEA.HI.X.SX32 R2, R2, R7, 0x1, P0 ;  /* 0x0000000702027211 */ /* 0x000fe400000f0eff */
[----:B------:R-:W-:Y:S02]  /*03d0*/  LEA.HI.X R15, R4, UR13, R5, 0x2, P1 ;  /* 0x0000000d040f7c11 */ /* 0x000fe400088f1405 */
[----:B------:R-:W-:Y:S02]  /*03e0*/  ISETP.GE.AND P1, PT, R6, UR5, PT ;  /* 0x0000000506007c0c */ /* 0x000fe4000bf26270 */
[C---:B------:R-:W-:Y:S01]  /*03f0*/  LEA R12, P0, R3.reuse, UR12, 0x2 ;  /* 0x0000000c030c7c11 */ /* 0x040fe2000f8010ff */
[----:B------:R0:W5:Y:S03]  /*0400*/  @!P3 LDG.E R18, desc[UR10][R14.64] ;  /* 0x0000000a0e12b981 */ /* 0x000166000c1e1900 */
[----:B------:R-:W-:-:S05]  /*0410*/  LEA.HI.X R13, R3, UR13, R2, 0x2, P0 ;  /* 0x0000000d030d7c11 */ /* 0x000fca00080f1402 */
[----:B------:R0:W5:Y:S04]  /*0420*/  @P2 LDG.E R11, desc[UR10][R12.64+0x400] ;  /* 0x0004000a0c0b2981 */ /* 0x000168000c1e1900 */
[----:B------:R0:W5:Y:S01]  /*0430*/  @P1 LDG.E R10, desc[UR10][R12.64+0x800] ;  /* 0x0008000a0c0a1981 */ /* 0x000162000c1e1900 */
[C---:B------:R-:W-:Y:S01]  /*0440*/  VIADD R2, R0.reuse, 0x300 ;  /* 0x0000030000027836 */ /* 0x040fe20000000000 */
[----:B------:R-:W-:-:S04]  /*0450*/  LOP3.LUT R3, R0, 0x400, RZ, 0xfc, !PT ;  /* 0x0000040000037812 */ /* 0x000fc800078efcff */
[----:B------:R-:W-:Y:S01]  /*0460*/  ISETP.GE.AND P0, PT, R2, UR5, PT ;  /* 0x0000000502007c0c */ /* 0x000fe2000bf06270 */
[C---:B------:R-:W-:Y:S01]  /*0470*/  VIADD R2, R0.reuse, 0x500 ;  /* 0x0000050000027836 */ /* 0x040fe20000000000 */
[----:B------:R-:W-:Y:S01]  /*0480*/  ISETP.GE.AND P6, PT, R3, UR5, PT ;  /* 0x0000000503007c0c */ /* 0x000fe2000bfc6270 */
[C---:B------:R-:W-:Y:S02]  /*0490*/  VIADD R3, R0.reuse, 0x600 ;  /* 0x0000060000037836 */ /* 0x040fe40000000000 */
[----:B------:R-:W-:Y:S01]  /*04a0*/  VIADD R4, R0, 0x700 ;  /* 0x0000070000047836 */ /* 0x000fe20000000000 */
[----:B------:R-:W-:Y:S02]  /*04b0*/  ISETP.GE.AND P5, PT, R2, UR5, PT ;  /* 0x0000000502007c0c */ /* 0x000fe4000bfa6270 */
[----:B------:R-:W-:Y:S01]  /*04c0*/  ISETP.GE.AND P4, PT, R3, UR5, PT ;  /* 0x0000000503007c0c */ /* 0x000fe2000bf86270 */
[C---:B------:R-:W-:Y:S01]  /*04d0*/  VIADD R3, R0.reuse, 0x900 ;  /* 0x0000090000037836 */ /* 0x040fe20000000000 */
[----:B------:R-:W-:-:S03]  /*04e0*/  LOP3.LUT R2, R0, 0x800, RZ, 0xfc, !PT ;  /* 0x0000080000027812 */ /* 0x000fc600078efcff */
[----:B------:R0:W5:Y:S04]  /*04f0*/  @P0 LDG.E R9, desc[UR10][R12.64+0xc00] ;  /* 0x000c000a0c090981 */ /* 0x000168000c1e1900 */
[----:B------:R0:W5:Y:S04]  /*0500*/  @P6 LDG.E R8, desc[UR10][R12.64+0x1000] ;  /* 0x0010000a0c086981 */ /* 0x000168000c1e1900 */
[----:B------:R0:W5:Y:S04]  /*0510*/  @P5 LDG.E R7, desc[UR10][R12.64+0x1400] ;  /* 0x0014000a0c075981 */ /* 0x000168000c1e1900 */
[----:B------:R0:W5:Y:S04]  /*0520*/  @P4 LDG.E R6, desc[UR10][R12.64+0x1800] ;  /* 0x0018000a0c064981 */ /* 0x000168000c1e1900 */
[----:B------:R0:W5:Y:S01]  /*0530*/  @P3 LDG.E R18, desc[UR10][R12.64] ;  /* 0x0000000a0c123981 */ /* 0x000162000c1e1900 */
[----:B------:R-:W-:-:S03]  /*0540*/  ISETP.GE.AND P3, PT, R4, UR5, PT ;  /* 0x0000000504007c0c */ /* 0x000fc6000bf66270 */
[----:B------:R0:W5:Y:S01]  /*0550*/  @!P2 LDG.E R11, desc[UR10][R14.64+0x400] ;  /* 0x0004000a0e0ba981 */ /* 0x000162000c1e1900 */
[----:B------:R-:W-:-:S03]  /*0560*/  ISETP.GE.AND P2, PT, R2, UR5, PT ;  /* 0x0000000502007c0c */ /* 0x000fc6000bf46270 */
[----:B------:R0:W5:Y:S01]  /*0570*/  @!P1 LDG.E R10, desc[UR10][R14.64+0x800] ;  /* 0x0008000a0e0a9981 */ /* 0x000162000c1e1900 */
[----:B------:R-:W-:-:S05]  /*0580*/  ISETP.GE.AND P1, PT, R3, UR5, PT ;  /* 0x0000000503007c0c */ /* 0x000fca000bf26270 */
[----:B------:R0:W5:Y:S04]  /*0590*/  @P3 LDG.E R5, desc[UR10][R12.64+0x1c00] ;  /* 0x001c000a0c053981 */ /* 0x000168000c1e1900 */
[----:B------:R0:W5:Y:S04]  /*05a0*/  @P2 LDG.E R4, desc[UR10][R12.64+0x2000] ;  /* 0x0020000a0c042981 */ /* 0x000168000c1e1900 */
[----:B------:R0:W5:Y:S01]  /*05b0*/  @P1 LDG.E R3, desc[UR10][R12.64+0x2400] ;  /* 0x0024000a0c031981 */ /* 0x000162000c1e1900 */
[C---:B------:R-:W-:Y:S02]  /*05c0*/  VIADD R2, R0.reuse, 0xa00 ;  /* 0x00000a0000027836 */ /* 0x040fe40000000000 */
[----:B------:R-:W-:Y:S01]  /*05d0*/  VIADD R16, R0, 0xb00 ;  /* 0x00000b0000107836 */ /* 0x000fe20000000000 */
[----:B------:R0:W5:Y:S02]  /*05e0*/  @!P0 LDG.E R9, desc[UR10][R14.64+0xc00] ;  /* 0x000c000a0e098981 */ /* 0x000164000c1e1900 */
[----:B------:R-:W-:-:S02]  /*05f0*/  ISETP.GE.AND P0, PT, R2, UR5, PT ;  /* 0x0000000502007c0c */ /* 0x000fc4000bf06270 */
[----:B------:R-:W-:Y:S01]  /*0600*/  LOP3.LUT R2, R0, 0xc00, RZ, 0xfc, !PT ;  /* 0x00000c0000027812 */ /* 0x000fe200078efcff */
[----:B------:R0:W5:Y:S01]  /*0610*/  @!P6 LDG.E R8, desc[UR10][R14.64+0x1000] ;  /* 0x0010000a0e08e981 */ /* 0x000162000c1e1900 */
[----:B------:R-:W-:Y:S01]  /*0620*/  ISETP.GE.AND P6, PT, R16, UR5, PT ;  /* 0x0000000510007c0c */ /* 0x000fe2000bfc6270 */
[----:B------:R-:W-:Y:S02]  /*0630*/  VIADD R16, R0, 0xd00 ;  /* 0x00000d0000107836 */ /* 0x000fe40000000000 */
[----:B------:R0:W5:Y:S01]  /*0640*/  @!P5 LDG.E R7, desc[UR10][R14.64+0x1400] ;  /* 0x0014000a0e07d981 */ /* 0x000162000c1e1900 */
[----:B------:R-:W-:Y:S01]  /*0650*/  ISETP.GE.AND P5, PT, R2, UR5, PT ;  /* 0x0000000502007c0c */ /* 0x000fe2000bfa6270 */
[----:B------:R-:W-:Y:S02]  /*0660*/  VIADD R2, R0, 0xe00 ;  /* 0x00000e0000027836 */ /* 0x000fe40000000000 */
[----:B------:R0:W5:Y:S01]  /*0670*/  @!P4 LDG.E R6, desc[UR10][R14.64+0x1800] ;  /* 0x0018000a0e06c981 */ /* 0x000162000c1e1900 */
[----:B------:R-:W-:Y:S01]  /*0680*/  ISETP.GE.AND P4, PT, R16, UR5, PT ;  /* 0x0000000510007c0c */ /* 0x000fe2000bf86270 */
[----:B------:R-:W-:-:S04]  /*0690*/  VIADD R16, R0, 0xf00 ;  /* 0x00000f0000107836 */ /* 0x000fc80000000000 */
[----:B------:R0:W5:Y:S04]  /*06a0*/  @P6 LDG.E R21, desc[UR10][R12.64+0x2c00] ;  /* 0x002c000a0c156981 */ /* 0x000168000c1e1900 */
[----:B------:R0:W5:Y:S04]  /*06b0*/  @P5 LDG.E R26, desc[UR10][R12.64+0x3000] ;  /* 0x0030000a0c1a5981 */ /* 0x000168000c1e1900 */
[----:B------:R0:W5:Y:S04]  /*06c0*/  @P4 LDG.E R27, desc[UR10][R12.64+0x3400] ;  /* 0x0034000a0c1b4981 */ /* 0x000168000c1e1900 */
[----:B------:R0:W5:Y:S01]  /*06d0*/  @!P3 LDG.E R5, desc[UR10][R14.64+0x1c00] ;  /* 0x001c000a0e05b981 */ /* 0x000162000c1e1900 */
[----:B------:R-:W-:-:S02]  /*06e0*/  ISETP.GE.AND P3, PT, R2, UR5, PT ;  /* 0x0000000502007c0c */ /* 0x000fc4000bf66270 */
[----:B------:R-:W-:Y:S01]  /*06f0*/  LOP3.LUT R2, R0, 0x1000, RZ, 0xfc, !PT ;  /* 0x0000100000027812 */ /* 0x000fe200078efcff */
[----:B------:R0:W5:Y:S01]  /*0700*/  @!P2 LDG.E R4, desc[UR10][R14.64+0x2000] ;  /* 0x0020000a0e04a981 */ /* 0x000162000c1e1900 */
[----:B------:R-:W-:-:S03]  /*0710*/  ISETP.GE.AND P2, PT, R16, UR5, PT ;  /* 0x0000000510007c0c */ /* 0x000fc6000bf46270 */
[----:B------:R0:W5:Y:S01]  /*0720*/  @!P1 LDG.E R3, desc[UR10][R14.64+0x2400] ;  /* 0x0024000a0e039981 */ /* 0x000162000c1e1900 */
[----:B------:R-:W-:-:S03]  /*0730*/  ISETP.GE.AND P1, PT, R2, UR5, PT ;  /* 0x0000000502007c0c */ /* 0x000fc6000bf26270 */
        /* <DEDUP_REMOVED lines=12> */
.L_x_70:
[----:B------:R-:W-:Y:S01]  /*0800*/  IMAD.U32 R23, RZ, RZ, UR4 ;  /* 0x00000004ff177e24 */ /* 0x000fe2000f8e00ff */
[----:B------:R-:W-:Y:S01]  /*0810*/  IADD3 R22, P0, P3, R19, UR8, R2 ;  /* 0x0000000813167c10 */ /* 0x000fe2000fb1e002 */
[C---:B--2---:R-:W-:Y:S01]  /*0820*/  VIADD R5, R0.reuse, -UR5 ;  /* 0x8000000500057c36 */ /* 0x044fe20008000000 */
[C---:B------:R-:W-:Y:S01]  /*0830*/  ISETP.GE.AND P1, PT, R0.reuse, UR5, PT ;  /* 0x0000000500007c0c */ /* 0x040fe2000bf26270 */
[C---:B------:R-:W-:Y:S01]  /*0840*/  VIADD R7, R0.reuse, 0x100 ;  /* 0x0000010000077836 */ /* 0x040fe20000000000 */
[----:B------:R-:W-:Y:S01]  /*0850*/  IADD3 R23, P6, PT, R23, UR8, RZ ;  /* 0x0000000817177c10 */ /* 0x000fe2000ffde0ff */
[C---:B------:R-:W-:Y:S01]  /*0860*/  VIADD R9, R0.reuse, 0x300 ;  /* 0x0000030000097836 */ /* 0x040fe20000000000 */
[C---:B------:R-:W-:Y:S01]  /*0870*/  SEL R2, R0.reuse, R5, !P1 ;  /* 0x0000000500027207 */ /* 0x040fe20004800000 */
[----:B------:R-:W-:Y:S01]  /*0880*/  VIADD R8, R7, -UR5 ;  /* 0x8000000507087c36 */ /* 0x000fe20008000000 */
[----:B------:R-:W-:Y:S01]  /*0890*/  SEL R3, R23, R22, !P1 ;  /* 0x0000001617037207 */ /* 0x000fe20004800000 */
[----:B------:R-:W-:Y:S01]  /*08a0*/  VIADD R10, R0, 0x200 ;  /* 0x00000200000a7836 */ /* 0x000fe20000000000 */
[----:B------:R-:W-:Y:S01]  /*08b0*/  ISETP.GE.AND P4, PT, R7, UR5, PT ;  /* 0x0000000507007c0c */ /* 0x000fe2000bf86270 */
[----:B------:R-:W-:Y:S01]  /*08c0*/  VIADD R6, R9, -UR5 ;  /* 0x8000000509067c36 */ /* 0x000fe20008000000 */
[----:B------:R-:W-:Y:S01]  /*08d0*/  IADD3 R2, P5, PT, R2, R3, RZ ;  /* 0x0000000302027210 */ /* 0x000fe20007fbe0ff */
[----:B------:R-:W-:Y:S01]  /*08e0*/  IMAD.X R25, RZ, RZ, RZ, P6 ;  /* 0x000000ffff197224 */ /* 0x000fe200030e06ff */
[----:B------:R-:W-:Y:S01]  /*08f0*/  IADD3.X R24, PT, PT, RZ, RZ, RZ, P0, P3 ;  /* 0x000000ffff187210 */ /* 0x000fe200007e64ff */
[----:B------:R-:W-:Y:S01]  /*0900*/  VIADD R11, R0, 0x500 ;  /* 0x00000500000b7836 */ /* 0x000fe20000000000 */
[----:B------:R-:W-:Y:S01]  /*0910*/  SEL R3, R7, R8, !P4 ;  /* 0x0000000807037207 */ /* 0x000fe20006000000 */
[----:B------:R-:W-:Y:S01]  /*0920*/  VIADD R7, R10, -UR5 ;  /* 0x800000050a077c36 */ /* 0x000fe20008000000 */
[----:B------:R-:W-:Y:S01]  /*0930*/  SEL R4, R23, R22, !P4 ;  /* 0x0000001617047207 */ /* 0x000fe20006000000 */
[----:B------:R-:W-:Y:S01]  /*0940*/  VIADD R14, R11, -UR5 ;  /* 0x800000050b0e7c36 */ /* 0x000fe20008000000 */
[----:B------:R-:W-:Y:S01]  /*0950*/  ISETP.GE.AND P0, PT, R9, UR5, PT ;  /* 0x0000000509007c0c */ /* 0x000fe2000bf06270 */
[----:B------:R-:W-:Y:S01]  /*0960*/  VIADD R21, R0, 0x600 ;  /* 0x0000060000157836 */ /* 0x000fe20000000000 */
[----:B------:R-:W-:Y:S01]  /*0970*/  ISETP.GE.AND P2, PT, R10, UR5, PT ;  /* 0x000000050a007c0c */ /* 0x000fe2000bf46270 */
[----:B------:R-:W0:Y:S01]  /*0980*/  LDCU.64 UR8, c[0x0][0x3a0] ;  /* 0x00007400ff0877ac */ /* 0x000e220008000a00 */
[----:B------:R-:W-:Y:S01]  /*0990*/  SHF.R.S32.HI R13, RZ, 0x1f, R5 ;  /* 0x0000001fff0d7819 */ /* 0x000fe20000011405 */
[----:B------:R-:W-:Y:S01]  /*09a0*/  VIADD R17, R0, 0x700 ;  /* 0x0000070000117836 */ /* 0x000fe20000000000 */
[----:B------:R-:W-:-:S02]  /*09b0*/  IADD3 R3, P3, PT, R3, R4, RZ ;  /* 0x0000000403037210 */ /* 0x000fc40007f7e0ff */
[----:B------:R-:W-:Y:S02]  /*09c0*/  SEL R5, R9, R6, !P0 ;  /* 0x0000000609057207 */ /* 0x000fe40004000000 */
[----:B------:R-:W-:Y:S02]  /*09d0*/  SEL R4, R10, R7, !P2 ;  /* 0x000000070a047207 */ /* 0x000fe40005000000 */
[CC--:B------:R-:W-:Y:S02]  /*09e0*/  SEL R9, R23.reuse, R22.reuse, !P2 ;  /* 0x0000001617097207 */ /* 0x0c0fe40005000000 */
[----:B------:R-:W-:Y:S02]  /*09f0*/  SHF.R.S32.HI R8, RZ, 0x1f, R8 ;  /* 0x0000001fff087819 */ /* 0x000fe40000011408 */
[----:B------:R-:W-:Y:S02]  /*0a00*/  SEL R10, R23, R22, !P0 ;  /* 0x00000016170a7207 */ /* 0x000fe40004000000 */
[----:B------:R-:W-:-:S02]  /*0a10*/  SEL R13, R13, RZ, P1 ;  /* 0x000000ff0d0d7207 */ /* 0x000fc40000800000 */
[CC--:B------:R-:W-:Y:S02]  /*0a20*/  SEL R12, R25.reuse, R24.reuse, !P1 ;  /* 0x00000018190c7207 */ /* 0x0c0fe40004800000 */
[----:B------:R-:W-:Y:S02]  /*0a30*/  IADD3 R4, P1, PT, R4, R9, RZ ;  /* 0x0000000904047210 */ /* 0x000fe40007f3e0ff */
[----:B------:R-:W-:Y:S01]  /*0a40*/  SEL R9, R25, R24, !P4 ;  /* 0x0000001819097207 */ /* 0x000fe20006000000 */
[----:B------:R-:W-:Y:S01]  /*0a50*/  IMAD.X R13, R13, 0x1, R12, P5 ;  /* 0x000000010d0d7824 */ /* 0x000fe200028e060c */
[----:B------:R-:W-:Y:S02]  /*0a60*/  SEL R8, R8, RZ, P4 ;  /* 0x000000ff08087207 */ /* 0x000fe40002000000 */
[----:B------:R-:W-:Y:S02]  /*0a70*/  IADD3 R5, P6, PT, R5, R10, RZ ;  /* 0x0000000a05057210 */ /* 0x000fe40007fde0ff */
[----:B------:R-:W-:Y:S01]  /*0a80*/  ISETP.GE.AND P4, PT, R11, UR5, PT ;  /* 0x000000050b007c0c */ /* 0x000fe2000bf86270 */
[----:B------:R-:W-:Y:S01]  /*0a90*/  IMAD.X R12, R8, 0x1, R9, P3 ;  /* 0x00000001080c7824 */ /* 0x000fe200018e0609 */
[----:B------:R-:W-:-:S02]  /*0aa0*/  LOP3.LUT R10, R0, 0x400, RZ, 0xfc, !PT ;  /* 0x00000400000a7812 */ /* 0x000fc400078efcff */
[----:B------:R-:W-:Y:S02]  /*0ab0*/  SHF.R.S32.HI R7, RZ, 0x1f, R7 ;  /* 0x0000001fff077819 */ /* 0x000fe40000011407 */
[----:B------:R-:W-:Y:S01]  /*0ac0*/  SEL R8, R11, R14, !P4 ;  /* 0x0000000e0b087207 */ /* 0x000fe20006000000 */
[C---:B------:R-:W-:Y:S01]  /*0ad0*/  VIADD R15, R10.reuse, -UR5 ;  /* 0x800000050a0f7c36 */ /* 0x040fe20008000000 */
[----:B------:R-:W-:Y:S02]  /*0ae0*/  SEL R11, R23, R22, !P4 ;  /* 0x00000016170b7207 */ /* 0x000fe40006000000 */
[----:B------:R-:W-:Y:S02]  /*0af0*/  SEL R7, R7, RZ, P2 ;  /* 0x000000ff07077207 */ /* 0x000fe40001000000 */
[----:B------:R-:W-:Y:S02]  /*0b00*/  SEL R16, R25, R24, !P2 ;  /* 0x0000001819107207 */ /* 0x000fe40005000000 */
[----:B------:R-:W-:-:S02]  /*0b10*/  ISETP.GE.AND P5, PT, R10, UR5, PT ;  /* 0x000000050a007c0c */ /* 0x000fc4000bfa6270 */
[----:B------:R-:W-:Y:S01]  /*0b20*/  IADD3 R8, P3, PT, R8, R11, RZ ;  /* 0x0000000b08087210 */ /* 0x000fe20007f7e0ff */
[----:B------:R-:W-:Y:S01]  /*0b30*/  IMAD.X R11, R7, 0x1, R16, P1 ;  /* 0x00000001070b7824 */ /* 0x000fe200008e0610 */
[----:B------:R-:W-:Y:S01]  /*0b40*/  SEL R9, R10, R15, !P5 ;  /* 0x0000000f0a097207 */ /* 0x000fe20006800000 */
[----:B------:R-:W-:Y:S01]  /*0b50*/  VIADD R16, R21, -UR5 ;  /* 0x8000000515107c36 */ /* 0x000fe20008000000 */
[----:B------:R-:W-:Y:S02]  /*0b60*/  SEL R10, R23, R22, !P5 ;  /* 0x00000016170a7207 */ /* 0x000fe40006800000 */
[----:B------:R-:W-:Y:S02]  /*0b70*/  ISETP.GE.AND P1, PT, R21, UR5, PT ;  /* 0x0000000515007c0c */ /* 0x000fe4000bf26270 */
[----:B------:R-:W-:Y:S02]  /*0b80*/  SHF.R.S32.HI R6, RZ, 0x1f, R6 ;  /* 0x0000001fff067819 */ /* 0x000fe40000011406 */
[----:B------:R-:W-:-:S02]  /*0b90*/  IADD3 R9, P2, PT, R9, R10, RZ ;  /* 0x0000000a09097210 */ /* 0x000fc40007f5e0ff */
[----:B------:R-:W-:Y:S02]  /*0ba0*/  SEL R7, R21, R16, !P1 ;  /* 0x0000001015077207 */ /* 0x000fe40004800000 */
[----:B------:R-:W-:Y:S02]  /*0bb0*/  SEL R21, R25, R24, !P0 ;  /* 0x0000001819157207 */ /* 0x000fe40004000000 */
[----:B------:R-:W-:Y:S01]  /*0bc0*/  SEL R10, R6, RZ, P0 ;  /* 0x000000ff060a7207 */ /* 0x000fe20000000000 */
[----:B------:R-:W-:Y:S01]  /*0bd0*/  VIADD R6, R17, -UR5 ;  /* 0x8000000511067c36 */ /* 0x000fe20008000000 */
[----:B------:R-:W-:Y:S02]  /*0be0*/  SEL R18, R23, R22, !P1 ;  /* 0x0000001617127207 */ /* 0x000fe40004800000 */
[----:B------:R-:W-:Y:S01]  /*0bf0*/  ISETP.GE.AND P0, PT, R17, UR5, PT ;  /* 0x0000000511007c0c */ /* 0x000fe2000bf06270 */
[----:B------:R-:W-:Y:S01]  /*0c00*/  IMAD.X R10, R10, 0x1, R21, P6 ;  /* 0x000000010a0a7824 */ /* 0x000fe200030e0615 */
[----:B------:R-:W-:-:S02]  /*0c10*/  SHF.R.S32.HI R15, RZ, 0x1f, R15 ;  /* 0x0000001fff0f7819 */ /* 0x000fc4000001140f */
[----:B------:R-:W-:Y:S02]  /*0c20*/  IADD3 R7, P6, PT, R7, R18, RZ ;  /* 0x0000001207077210 */ /* 0x000fe40007fde0ff */
[----:B------:R-:W-:Y:S02]  /*0c30*/  SEL R21, R17, R6, !P0 ;  /* 0x0000000611157207 */ /* 0x000fe40004000000 */
[----:B------:R-:W-:Y:S02]  /*0c40*/  SEL R18, R23, R22, !P0 ;  /* 0x0000001617127207 */ /* 0x000fe40004000000 */
[----:B------:R-:W-:Y:S02]  /*0c50*/  SEL R26, R25, R24, !P5 ;  /* 0x00000018191a7207 */ /* 0x000fe40006800000 */
[----:B------:R-:W-:Y:S02]  /*0c60*/  SEL R15, R15, RZ, P5 ;  /* 0x000000ff0f0f7207 */ /* 0x000fe40002800000 */
[----:B------:R-:W-:-:S02]  /*0c70*/  SHF.R.S32.HI R14, RZ, 0x1f, R14 ;  /* 0x0000001fff0e7819 */ /* 0x000fc4000001140e */
[----:B------:R-:W-:Y:S01]  /*0c80*/  IADD3 R21, P5, PT, R21, R18, RZ ;  /* 0x0000001215157210 */ /* 0x000fe20007fbe0ff */
[----:B------:R-:W-:Y:S01]  /*0c90*/  IMAD.X R18, R15, 0x1, R26, P2 ;  /* 0x000000010f127824 */ /* 0x000fe200010e061a */
[----:B------:R-:W-:Y:S02]  /*0ca0*/  SEL R14, R14, RZ, P4 ;  /* 0x000000ff0e0e7207 */ /* 0x000fe40002000000 */
[----:B------:R-:W-:Y:S02]  /*0cb0*/  SEL R27, R25, R24, !P4 ;  /* 0x00000018191b7207 */ /* 0x000fe40006000000 */
[----:B0-----:R-:W-:-:S03]  /*0cc0*/  LEA R28, P2, R2, UR8, 0x2 ;  /* 0x00000008021c7c11 */ /* 0x001fc6000f8410ff */
[----:B------:R-:W-:Y:S01]  /*0cd0*/  IMAD.X R27, R14, 0x1, R27, P3 ;  /* 0x000000010e1b7824 */ /* 0x000fe200018e061b */
[----:B------:R-:W-:Y:S02]  /*0ce0*/  LEA.HI.X R29, R2, UR9, R13, 0x2, P2 ;  /* 0x00000009021d7c11 */ /* 0x000fe400090f140d */
[C---:B------:R-:W-:Y:S02]  /*0cf0*/  LEA R14, P2, R3.reuse, UR8, 0x2 ;  /* 0x00000008030e7c11 */ /* 0x040fe4000f8410ff */
[C---:B------:R-:W-:Y:S02]  /*0d00*/  LEA R2, P3, R4.reuse, UR8, 0x2 ;  /* 0x0000000804027c11 */ /* 0x040fe4000f8610ff */
[----:B------:R-:W-:Y:S02]  /*0d10*/  LEA.HI.X R15, R3, UR9, R12, 0x2, P2 ;  /* 0x00000009030f7c11 */ /* 0x000fe400090f140c */
[----:B------:R-:W-:Y:S02]  /*0d20*/  LEA.HI.X R3, R4, UR9, R11, 0x2, P3 ;  /* 0x0000000904037c11 */ /* 0x000fe400098f140b */
[----:B------:R-:W-:Y:S01]  /*0d30*/  LOP3.LUT R26, R0, 0x800, RZ, 0xfc, !PT ;  /* 0x00000800001a7812 */ /* 0x000fe200078efcff */
[----:B------:R0:W5:Y:S01]  /*0d40*/  LDG.E R11, desc[UR10][R14.64] ;  /* 0x0000000a0e0b7981 */ /* 0x000162000c1e1900 */
[----:B------:R-:W-:-:S02]  /*0d50*/  LEA R4, P2, R5, UR8, 0x2 ;  /* 0x0000000805047c11 */ /* 0x000fc4000f8410ff */
[----:B------:R-:W-:Y:S01]  /*0d60*/  LEA R12, P3, R9, UR8, 0x2 ;  /* 0x00000008090c7c11 */ /* 0x000fe2000f8610ff */
[C---:B------:R-:W-:Y:S01]  /*0d70*/  VIADD R17, R26.reuse, -UR5 ;  /* 0x800000051a117c36 */ /* 0x040fe20008000000 */
[----:B------:R-:W-:Y:S02]  /*0d80*/  LEA.HI.X R5, R5, UR9, R10, 0x2, P2 ;  /* 0x0000000905057c11 */ /* 0x000fe400090f140a */
[----:B------:R-:W-:Y:S01]  /*0d90*/  LEA.HI.X R13, R9, UR9, R18, 0x2, P3 ;  /* 0x00000009090d7c11 */ /* 0x000fe200098f1412 */
[----:B------:R1:W5:Y:S01]  /*0da0*/  LDG.E R10, desc[UR10][R2.64] ;  /* 0x0000000a020a7981 */ /* 0x000362000c1e1900 */
[C---:B------:R-:W-:Y:S02]  /*0db0*/  ISETP.GE.AND P3, PT, R26.reuse, UR5, PT ;  /* 0x000000051a007c0c */ /* 0x040fe4000bf66270 */
[----:B------:R-:W-:Y:S01]  /*0dc0*/  SHF.R.S32.HI R16, RZ, 0x1f, R16 ;  /* 0x0000001fff107819 */ /* 0x000fe20000011410 */
[----:B------:R2:W5:Y:S01]  /*0dd0*/  LDG.E R18, desc[UR10][R28.64] ;  /* 0x0000000a1c127981 */ /* 0x000562000c1e1900 */
[----:B------:R-:W-:-:S02]  /*0de0*/  SEL R26, R26, R17, !P3 ;  /* 0x000000111a1a7207 */ /* 0x000fc40005800000 */
[----:B0-----:R-:W-:Y:S01]  /*0df0*/  SEL R15, R16, RZ, P1 ;  /* 0x000000ff100f7207 */ /* 0x001fe20000800000 */
[----:B------:R0:W5:Y:S01]  /*0e00*/  LDG.E R9, desc[UR10][R4.64] ;  /* 0x0000000a04097981 */ /* 0x000162000c1e1900 */
[----:B-1----:R-:W-:Y:S01]  /*0e10*/  VIADD R3, R0, 0x900 ;  /* 0x0000090000037836 */ /* 0x002fe20000000000 */
[----:B------:R-:W-:Y:S02]  /*0e20*/  LEA R2, P4, R8, UR8, 0x2 ;  /* 0x0000000808027c11 */ /* 0x000fe4000f8810ff */
[----:B--2---:R-:W-:Y:S01]  /*0e30*/  SEL R29, R23, R22, !P3 ;  /* 0x00000016171d7207 */ /* 0x004fe20005800000 */
[----:B------:R-:W-:Y:S01]  /*0e40*/  VIADD R14, R3, -UR5 ;  /* 0x80000005030e7c36 */ /* 0x000fe20008000000 */
[----:B------:R-:W-:Y:S02]  /*0e50*/  SEL R28, R25, R24, !P1 ;  /* 0x00000018191c7207 */ /* 0x000fe40004800000 */
[----:B------:R-:W-:Y:S02]  /*0e60*/  ISETP.GE.AND P2, PT, R3, UR5, PT ;  /* 0x0000000503007c0c */ /* 0x000fe4000bf46270 */
[----:B------:R-:W-:Y:S01]  /*0e70*/  IADD3 R16, P1, PT, R26, R29, RZ ;  /* 0x0000001d1a107210 */ /* 0x000fe20007f3e0ff */
[----:B------:R-:W-:Y:S01]  /*0e80*/  IMAD.X R26, R15, 0x1, R28, P6 ;  /* 0x000000010f1a7824 */ /* 0x000fe200030e061c */
[----:B------:R-:W-:-:S02]  /*0e90*/  SEL R15, R3, R14, !P2 ;  /* 0x0000000e030f7207 */ /* 0x000fc40005000000 */
[----:B------:R-:W-:Y:S01]  /*0ea0*/  LEA.HI.X R3, R8, UR9, R27, 0x2, P4 ;  /* 0x0000000908037c11 */ /* 0x000fe2000a0f141b */
[----:B------:R-:W-:Y:S01]  /*0eb0*/  VIADD R27, R0, 0xa00 ;  /* 0x00000a00001b7836 */ /* 0x000fe20000000000 */
[----:B0-----:R-:W-:Y:S01]  /*0ec0*/  LEA R4, P4, R7, UR8, 0x2 ;  /* 0x0000000807047c11 */ /* 0x001fe2000f8810ff */
[----:B------:R-:W5:Y:S01]  /*0ed0*/  LDG.E R8, desc[UR10][R12.64] ;  /* 0x0000000a0c087981 */ /* 0x000f62000c1e1900 */
[----:B------:R-:W-:Y:S02]  /*0ee0*/  SEL R28, R23, R22, !P2 ;  /* 0x00000016171c7207 */ /* 0x000fe40005000000 */
[----:B------:R-:W-:Y:S01]  /*0ef0*/  LEA.HI.X R5, R7, UR9, R26, 0x2, P4 ;  /* 0x0000000907057c11 */ /* 0x000fe2000a0f141a */
[C---:B------:R-:W-:Y:S01]  /*0f00*/  VIADD R26, R27.reuse, -UR5 ;  /* 0x800000051b1a7c36 */ /* 0x040fe20008000000 */
[----:B------:R-:W-:Y:S01]  /*0f10*/  ISETP.GE.AND P4, PT, R27, UR5, PT ;  /* 0x000000051b007c0c */ /* 0x000fe2000bf86270 */
[----:B------:R0:W5:Y:S01]  /*0f20*/  LDG.E R7, desc[UR10][R2.64] ;  /* 0x0000000a02077981 */ /* 0x000162000c1e1900 */
[----:B------:R-:W-:-:S02]  /*0f30*/  SHF.R.S32.HI R6, RZ, 0x1f, R6 ;  /* 0x0000001fff067819 */ /* 0x000fc40000011406 */
[----:B------:R-:W-:Y:S02]  /*0f40*/  IADD3 R15, P6, PT, R15, R28, RZ ;  /* 0x0000001c0f0f7210 */ /* 0x000fe40007fde0ff */
[----:B------:R-:W-:Y:S02]  /*0f50*/  SEL R28, R27, R26, !P4 ;  /* 0x0000001a1b1c7207 */ /* 0x000fe40006000000 */
[----:B------:R-:W-:Y:S02]  /*0f60*/  SEL R29, R23, R22, !P4 ;  /* 0x00000016171d7207 */ /* 0x000fe40006000000 */
[----:B------:R-:W-:Y:S02]  /*0f70*/  SHF.R.S32.HI R27, RZ, 0x1f, R17 ;  /* 0x0000001fff1b7819 */ /* 0x000fe40000011411 */
[----:B0-----:R-:W-:Y:S02]  /*0f80*/  SEL R3, R25, R24, !P0 ;  /* 0x0000001819037207 */ /* 0x001fe40004000000 */
[----:B------:R-:W-:-:S02]  /*0f90*/  SEL R2, R6, RZ, P0 ;  /* 0x000000ff06027207 */ /* 0x000fc40000000000 */
[----:B------:R-:W-:Y:S02]  /*0fa0*/  IADD3 R17, P0, PT, R28, R29, RZ ;  /* 0x0000001d1c117210 */ /* 0x000fe40007f1e0ff */
[----:B------:R-:W-:Y:S01]  /*0fb0*/  SEL R6, R25, R24, !P3 ;  /* 0x0000001819067207 */ /* 0x000fe20005800000 */
[----:B------:R-:W-:Y:S01]  /*0fc0*/  IMAD.X R28, R2, 0x1, R3, P5 ;  /* 0x00000001021c7824 */ /* 0x000fe200028e0603 */
[----:B------:R-:W-:Y:S01]  /*0fd0*/  SEL R27, R27, RZ, P3 ;  /* 0x000000ff1b1b7207 */ /* 0x000fe20001800000 */
[----:B------:R-:W-:Y:S01]  /*0fe0*/  VIADD R2, R0, 0xb00 ;  /* 0x00000b0000027836 */ /* 0x000fe20000000000 */
[----:B------:R-:W-:-:S03]  /*0ff0*/  LEA R12, P3, R21, UR8, 0x2 ;  /* 0x00000008150c7c11 */ /* 0x000fc6000f8610ff */
[----:B------:R-:W-:Y:S01]  /*1000*/  IMAD.X R3, R27, 0x1, R6, P1 ;  /* 0x000000011b037824 */ /* 0x000fe200008e0606 */
[C---:B------:R-:W-:Y:S01]  /*1010*/  ISETP.GE.AND P1, PT, R2.reuse, UR5, PT ;  /* 0x0000000502007c0c */ /* 0x040fe2000bf26270 */
[C---:B------:R-:W-:Y:S01]  /*1020*/  VIADD R27, R2.reuse, -UR5 ;  /* 0x80000005021b7c36 */ /* 0x040fe20008000000 */
[----:B------:R-:W-:Y:S01]  /*1030*/  LEA.HI.X R13, R21, UR9, R28, 0x2, P3 ;  /* 0x00000009150d7c11 */ /* 0x000fe200098f141c */
[----:B------:R-:W5:Y:S01]  /*1040*/  LDG.E R6, desc[UR10][R4.64] ;  /* 0x0000000a04067981 */ /* 0x000f62000c1e1900 */
[----:B------:R-:W-:Y:S02]  /*1050*/  SEL R28, R23, R22, !P1 ;  /* 0x00000016171c7207 */ /* 0x000fe40004800000 */
[----:B------:R-:W-:Y:S02]  /*1060*/  SEL R21, R2, R27, !P1 ;  /* 0x0000001b02157207 */ /* 0x000fe40004800000 */
[----:B------:R-:W-:Y:S02]  /*1070*/  SHF.R.S32.HI R14, RZ, 0x1f, R14 ;  /* 0x0000001fff0e7819 */ /* 0x000fe4000001140e */
[----:B------:R-:W-:-:S02]  /*1080*/  SHF.R.S32.HI R26, RZ, 0x1f, R26 ;  /* 0x0000001fff1a7819 */ /* 0x000fc4000001141a */
[----:B------:R-:W-:Y:S01]  /*1090*/  LEA R2, P5, R16, UR8, 0x2 ;  /* 0x0000000810027c11 */ /* 0x000fe2000f8a10ff */
[----:B------:R0:W5:Y:S01]  /*10a0*/  LDG.E R5, desc[UR10][R12.64] ;  /* 0x0000000a0c057981 */ /* 0x000162000c1e1900 */
[----:B------:R-:W-:Y:S02]  /*10b0*/  IADD3 R21, P3, PT, R21, R28, RZ ;  /* 0x0000001c15157210 */ /* 0x000fe40007f7e0ff */
[----:B------:R-:W-:Y:S02]  /*10c0*/  SEL R14, R14, RZ, P2 ;  /* 0x000000ff0e0e7207 */ /* 0x000fe40001000000 */
[CC--:B------:R-:W-:Y:S02]  /*10d0*/  SEL R29, R25.reuse, R24.reuse, !P2 ;  /* 0x00000018191d7207 */ /* 0x0c0fe40005000000 */
[----:B------:R-:W-:Y:S02]  /*10e0*/  SEL R26, R26, RZ, P4 ;  /* 0x000000ff1a1a7207 */ /* 0x000fe40002000000 */
[----:B------:R-:W-:-:S02]  /*10f0*/  SEL R28, R25, R24, !P4 ;  /* 0x00000018191c7207 */ /* 0x000fc40006000000 */
[----:B------:R-:W-:Y:S01]  /*1100*/  LEA.HI.X R3, R16, UR9, R3, 0x2, P5 ;  /* 0x0000000910037c11 */ /* 0x000fe2000a8f1403 */
[----:B------:R-:W-:Y:S01]  /*1110*/  IMAD.X R16, R14, 0x1, R29, P6 ;  /* 0x000000010e107824 */ /* 0x000fe200030e061d */
[----:B------:R-:W-:Y:S01]  /*1120*/  LOP3.LUT R29, R0, 0xc00, RZ, 0xfc, !PT ;  /* 0x00000c00001d7812 */ /* 0x000fe200078efcff */
[----:B------:R-:W-:Y:S01]  /*1130*/  IMAD.X R28, R26, 0x1, R28, P0 ;  /* 0x000000011a1c7824 */ /* 0x000fe200000e061c */
[----:B------:R-:W-:Y:S01]  /*1140*/  LEA R14, P0, R15, UR8, 0x2 ;  /* 0x000000080f0e7c11 */ /* 0x000fe2000f8010ff */
[----:B------:R-:W5:Y:S01]  /*1150*/  LDG.E R4, desc[UR10][R2.64] ;  /* 0x0000000a02047981 */ /* 0x000f62000c1e1900 */
[C---:B------:R-:W-:Y:S01]  /*1160*/  ISETP.GE.AND P4, PT, R29.reuse, UR5, PT ;  /* 0x000000051d007c0c */ /* 0x040fe2000bf86270 */
[----:B0-----:R-:W-:Y:S01]  /*1170*/  VIADD R12, R29, -UR5 ;  /* 0x800000051d0c7c36 */ /* 0x001fe20008000000 */
[----:B------:R-:W-:Y:S02]  /*1180*/  LEA.HI.X R15, R15, UR9, R16, 0x2, P0 ;  /* 0x000000090f0f7c11 */ /* 0x000fe400080f1410 */
[----:B------:R-:W-:-:S02]  /*1190*/  LEA R16, P0, R17, UR8, 0x2 ;  /* 0x0000000811107c11 */ /* 0x000fc4000f8010ff */
[----:B------:R-:W-:Y:S02]  /*11a0*/  SHF.R.S32.HI R27, RZ, 0x1f, R27 ;  /* 0x0000001fff1b7819 */ /* 0x000fe4000001141b */
[----:B------:R-:W-:Y:S01]  /*11b0*/  SEL R26, R29, R12, !P4 ;  /* 0x0000000c1d1a7207 */ /* 0x000fe20006000000 */
[----:B------:R0:W5:Y:S01]  /*11c0*/  LDG.E R3, desc[UR10][R14.64] ;  /* 0x0000000a0e037981 */ /* 0x000162000c1e1900 */
[----:B------:R-:W-:Y:S02]  /*11d0*/  LEA.HI.X R17, R17, UR9, R28, 0x2, P0 ;  /* 0x0000000911117c11 */ /* 0x000fe400080f141c */
[----:B------:R-:W-:Y:S02]  /*11e0*/  SEL R13, R23, R22, !P4 ;  /* 0x00000016170d7207 */ /* 0x000fe40006000000 */
[----:B------:R-:W-:Y:S01]  /*11f0*/  SHF.R.S32.HI R12, RZ, 0x1f, R12 ;  /* 0x0000001fff0c7819 */ /* 0x000fe2000001140c */
[----:B------:R1:W5:Y:S01]  /*1200*/  LDG.E R2, desc[UR10][R16.64] ;  /* 0x0000000a10027981 */ /* 0x000362000c1e1900 */
[----:B------:R-:W-:-:S02]  /*1210*/  SEL R27, R27, RZ, P1 ;  /* 0x000000ff1b1b7207 */ /* 0x000fc40000800000 */
[-C--:B------:R-:W-:Y:S02]  /*1220*/  SEL R28, R25, R24.reuse, !P1 ;  /* 0x00000018191c7207 */ /* 0x080fe40004800000 */
[----:B------:R-:W-:Y:S02]  /*1230*/  IADD3 R26, P2, PT, R26, R13, RZ ;  /* 0x0000000d1a1a7210 */ /* 0x000fe40007f5e0ff */
[----:B------:R-:W-:Y:S01]  /*1240*/  SEL R12, R12, RZ, P4 ;  /* 0x000000ff0c0c7207 */ /* 0x000fe20002000000 */
[----:B------:R-:W-:Y:S01]  /*1250*/  IMAD.X R28, R27, 0x1, R28, P3 ;  /* 0x000000011b1c7824 */ /* 0x000fe200018e061c */
[----:B------:R-:W-:Y:S01]  /*1260*/  SEL R29, R25, R24, !P4 ;  /* 0x00000018191d7207 */ /* 0x000fe20006000000 */
[----:B------:R-:W-:-:S04]  /*1270*/  VIADD R27, R0, 0xd00 ;  /* 0x00000d00001b7836 */ /* 0x000fc80000000000 */
[----:B------:R-:W-:Y:S01]  /*1280*/  IMAD.X R29, R12, 0x1, R29, P2 ;  /* 0x000000010c1d7824 */ /* 0x000fe200010e061d */
[----:B------:R-:W-:Y:S01]  /*1290*/  LEA R12, P0, R21, UR8, 0x2 ;  /* 0x00000008150c7c11 */ /* 0x000fe2000f8010ff */
[C---:B0-----:R-:W-:Y:S01]  /*12a0*/  VIADD R14, R27.reuse, -UR5 ;  /* 0x800000051b0e7c36 */ /* 0x041fe20008000000 */
[----:B------:R-:W-:Y:S02]  /*12b0*/  ISETP.GE.AND P2, PT, R27, UR5, PT ;  /* 0x000000051b007c0c */ /* 0x000fe4000bf46270 */
[----:B------:R-:W-:Y:S02]  /*12c0*/  LEA.HI.X R13, R21, UR9, R28, 0x2, P0 ;  /* 0x00000009150d7c11 */ /* 0x000fe400080f141c */
[----:B------:R-:W-:Y:S02]  /*12d0*/  SEL R27, R27, R14, !P2 ;  /* 0x0000000e1b1b7207 */ /* 0x000fe40005000000 */
[----:B------:R-:W-:Y:S02]  /*12e0*/  SHF.R.S32.HI R21, RZ, 0x1f, R14 ;  /* 0x0000001fff157819 */ /* 0x000fe4000001140e */
[----:B------:R-:W-:-:S02]  /*12f0*/  SEL R28, R23, R22, !P2 ;  /* 0x00000016171c7207 */ /* 0x000fc40005000000 */
[----:B-1----:R-:W-:Y:S02]  /*1300*/  SEL R17, R21, RZ, P2 ;  /* 0x000000ff15117207 */ /* 0x002fe40001000000 */
[----:B------:R-:W-:Y:S02]  /*1310*/  IADD3 R27, P1, PT, R27, R28, RZ ;  /* 0x0000001c1b1b7210 */ /* 0x000fe40007f3e0ff */
[----:B------:R-:W-:Y:S01]  /*1320*/  SEL R16, R25, R24, !P2 ;  /* 0x0000001819107207 */ /* 0x000fe20005000000 */
[----:B------:R-:W-:Y:S01]  /*1330*/  VIADD R28, R0, 0xe00 ;  /* 0x00000e00001c7836 */ /* 0x000fe20000000000 */
[C---:B------:R-:W-:Y:S01]  /*1340*/  LEA R14, P0, R26.reuse, UR8, 0x2 ;  /* 0x000000081a0e7c11 */ /* 0x040fe2000f8010ff */
[----:B------:R0:W5:Y:S02]  /*1350*/  LDG.E R21, desc[UR10][R12.64] ;  /* 0x0000000a0c157981 */ /* 0x000164000c1e1900 */
[----:B------:R-:W-:Y:S01]  /*1360*/  IMAD.X R17, R17, 0x1, R16, P1 ;  /* 0x0000000111117824 */ /* 0x000fe200008e0610 */
[----:B------:R-:W-:Y:S01]  /*1370*/  LEA.HI.X R15, R26, UR9, R29, 0x2, P0 ;  /* 0x000000091a0f7c11 */ /* 0x000fe200080f141d */
[----:B------:R-:W-:Y:S01]  /*1380*/  VIADD R29, R28, -UR5 ;  /* 0x800000051c1d7c36 */ /* 0x000fe20008000000 */
[----:B------:R-:W-:-:S02]  /*1390*/  LEA R16, P0, R27, UR8, 0x2 ;  /* 0x000000081b107c11 */ /* 0x000fc4000f8010ff */
[C---:B------:R-:W-:Y:S01]  /*13a0*/  ISETP.GE.AND P1, PT, R28.reuse, UR5, PT ;  /* 0x000000051c007c0c */ /* 0x040fe2000bf26270 */
[----:B------:R1:W5:Y:S01]  /*13b0*/  LDG.E R26, desc[UR10][R14.64] ;  /* 0x0000000a0e1a7981 */ /* 0x000362000c1e1900 */
[----:B------:R-:W-:Y:S02]  /*13c0*/  LEA.HI.X R17, R27, UR9, R17, 0x2, P0 ;  /* 0x000000091b117c11 */ /* 0x000fe400080f1411 */
[----:B------:R-:W-:Y:S02]  /*13d0*/  SEL R28, R28, R29, !P1 ;  /* 0x0000001d1c1c7207 */ /* 0x000fe40004800000 */
[----:B------:R-:W-:Y:S02]  /*13e0*/  SEL R27, R23, R22, !P1 ;  /* 0x00000016171b7207 */ /* 0x000fe40004800000 */
[----:B------:R-:W-:Y:S02]  /*13f0*/  SHF.R.S32.HI R29, RZ, 0x1f, R29 ;  /* 0x0000001fff1d7819 */ /* 0x000fe4000001141d */
[----:B0-----:R-:W-:-:S02]  /*1400*/  IADD3 R13, P0, PT, R28, R27, RZ ;  /* 0x0000001b1c0d7210 */ /* 0x001fc40007f1e0ff */
[----:B------:R-:W-:Y:S01]  /*1410*/  SEL R28, R29, RZ, P1 ;  /* 0x000000ff1d1c7207 */ /* 0x000fe20000800000 */
[----:B------:R-:W-:Y:S01]  /*1420*/  VIADD R29, R0, 0xf00 ;  /* 0x00000f00001d7836 */ /* 0x000fe20000000000 */
[----:B-1----:R-:W-:Y:S01]  /*1430*/  SEL R15, R25, R24, !P1 ;  /* 0x00000018190f7207 */ /* 0x002fe20004800000 */
[----:B------:R0:W5:Y:S02]  /*1440*/  LDG.E R27, desc[UR10][R16.64] ;  /* 0x0000000a101b7981 */ /* 0x000164000c1e1900 */
[C---:B------:R-:W-:Y:S01]  /*1450*/  VIADD R14, R29.reuse, -UR5 ;  /* 0x800000051d0e7c36 */ /* 0x040fe20008000000 */
[----:B------:R-:W-:Y:S01]  /*1460*/  ISETP.GE.AND P1, PT, R29, UR5, PT ;  /* 0x000000051d007c0c */ /* 0x000fe2000bf26270 */
[----:B------:R-:W-:Y:S01]  /*1470*/  IMAD.X R28, R28, 0x1, R15, P0 ;  /* 0x000000011c1c7824 */ /* 0x000fe200000e060f */
[----:B------:R-:W-:Y:S02]  /*1480*/  LEA R12, P0, R13, UR8, 0x2 ;  /* 0x000000080d0c7c11 */ /* 0x000fe4000f8010ff */
[----:B------:R-:W-:-:S02]  /*1490*/  SEL R15, R29, R14, !P1 ;  /* 0x0000000e1d0f7207 */ /* 0x000fc40004800000 */
[----:B------:R-:W-:Y:S02]  /*14a0*/  SHF.R.S32.HI R14, RZ, 0x1f, R14 ;  /* 0x0000001fff0e7819 */ /* 0x000fe4000001140e */
[----:B0-----:R-:W-:Y:S02]  /*14b0*/  SEL R16, R23, R22, !P1 ;  /* 0x0000001617107207 */ /* 0x001fe40004800000 */
[----:B------:R-:W-:Y:S02]  /*14c0*/  LEA.HI.X R13, R13, UR9, R28, 0x2, P0 ;  /* 0x000000090d0d7c11 */ /* 0x000fe400080f141c */
[----:B------:R-:W-:Y:S02]  /*14d0*/  IADD3 R15, P0, PT, R15, R16, RZ ;  /* 0x000000100f0f7210 */ /* 0x000fe40007f1e0ff */
[----:B------:R-:W-:Y:S02]  /*14e0*/  SEL R14, R14, RZ, P1 ;  /* 0x000000ff0e0e7207 */ /* 0x000fe40000800000 */
[----:B------:R-:W-:-:S05]  /*14f0*/  SEL R17, R25, R24, !P1 ;  /* 0x0000001819117207 */ /* 0x000fca0004800000 */
[----:B------:R-:W-:Y:S01]  /*1500*/  IMAD.X R16, R14, 0x1, R17, P0 ;  /* 0x000000010e107824 */ /* 0x000fe200000e0611 */
[C---:B------:R-:W-:Y:S02]  /*1510*/  LEA R14, P0, R15.reuse, UR8, 0x2 ;  /* 0x000000080f0e7c11 */ /* 0x040fe4000f8010ff */
[----:B------:R-:W-:Y:S02]  /*1520*/  LOP3.LUT R17, R0, 0x1000, RZ, 0xfc, !PT ;  /* 0x0000100000117812 */ /* 0x000fe400078efcff */
[----:B------:R-:W-:Y:S02]  /*1530*/  LEA.HI.X R15, R15, UR9, R16, 0x2, P0 ;  /* 0x000000090f0f7c11 */ /* 0x000fe400080f1410 */
[C---:B------:R-:W-:Y:S01]  /*1540*/  ISETP.GE.AND P1, PT, R17.reuse, UR5, PT ;  /* 0x0000000511007c0c */ /* 0x040fe2000bf26270 */
[----:B------:R-:W-:-:S03]  /*1550*/  VIADD R16, R17, -UR5 ;  /* 0x8000000511107c36 */ /* 0x000fc60008000000 */
[----:B------:R-:W-:Y:S02]  /*1560*/  SEL R22, R23, R22, !P1 ;  /* 0x0000001617167207 */ /* 0x000fe40004800000 */
[----:B------:R-:W-:Y:S01]  /*1570*/  SEL R17, R17, R16, !P1 ;  /* 0x0000001011117207 */ /* 0x000fe20004800000 */
[----:B------:R1:W5:Y:S01]  /*1580*/  LDG.E R23, desc[UR10][R14.64] ;  /* 0x0000000a0e177981 */ /* 0x000362000c1e1900 */
        /* <DEDUP_REMOVED lines=9> */
.L_x_71:
[----:B------:R-:W2:Y:S01]  /*1620*/  S2UR UR6, SR_CgaCtaId ;  /* 0x00000000000679c3 */ /* 0x000ea20000008800 */
[----:B------:R-:W-:Y:S01]  /*1630*/  UMOV UR4, 0x400 ;  /* 0x0000040000047882 */ /* 0x000fe20000000000 */
[----:B------:R-:W-:Y:S01]  /*1640*/  IMAD.IADD R20, R20, 0x1, -R19 ;  /* 0x0000000114147824 */ /* 0x000fe200078e0a13 */
[----:B--2---:R-:W-:-:S06]  /*1650*/  ULEA UR4, UR6, UR4, 0x18 ;  /* 0x0000000406047291 */ /* 0x004fcc000f8ec0ff */
[----:B01----:R-:W-:-:S05]  /*1660*/  LEA R13, R0, UR4, 0x2 ;  /* 0x00000004000d7c11 */ /* 0x003fca000f8e10ff */
[----:B-----5:R-:W-:Y:S04]  /*1670*/  STS [R13], R18 ;  /* 0x000000120d007388 */ /* 0x020fe80000000800 */
        /* <DEDUP_REMOVED lines=19> */
[----:B-1----:R-:W-:Y:S01]  /*17b0*/  VIADD R2, R20, UR5 ;  /* 0x0000000514027c36 */ /* 0x002fe20008000000 */
[----:B------:R-:W-:Y:S04]  /*17c0*/  BSSY.RECONVERGENT B0, `(.L_x_72) ;  /* 0x0000017000007945 */ /* 0x000fe80003800200 */
[----:B------:R-:W-:-:S04]  /*17d0*/  VIMNMX R3, PT, PT, R2, R3, PT ;  /* 0x0000000302037248 */ /* 0x000fc80003fe0100 */
[C---:B------:R-:W-:Y:S01]  /*17e0*/  ISETP.GE.AND P0, PT, R3.reuse, R20, PT ;  /* 0x000000140300720c */ /* 0x040fe20003f06270 */
[C---:B------:R-:W-:Y:S01]  /*17f0*/  IMAD.IADD R20, R3.reuse, 0x1, -R20 ;  /* 0x0000000103147824 */ /* 0x040fe200078e0a14 */
[----:B------:R-:W-:-:S04]  /*1800*/  VIMNMX R4, PT, PT, R3, UR5, PT ;  /* 0x0000000503047c48 */ /* 0x000fc8000bfe0100 */
[----:B------:R-:W-:-:S04]  /*1810*/  SEL R20, R20, RZ, P0 ;  /* 0x000000ff14147207 */ /* 0x000fc80000000000 */
[----:B------:R-:W-:-:S13]  /*1820*/  ISETP.GE.AND P0, PT, R20, R4, PT ;  /* 0x000000041400720c */ /* 0x000fda0003f06270 */
[----:B--2---:R-:W-:Y:S05]  /*1830*/  @P0 BRA `(.L_x_73) ;  /* 0x00000000003c0947 */ /* 0x004fea0003800000 */
[----:B------:R-:W-:-:S07]  /*1840*/  VIADD R5, R3, UR5 ;  /* 0x0000000503057c36 */ /* 0x000fce0008000000 */
.L_x_74:
[----:B------:R-:W-:-:S05]  /*1850*/  IMAD.IADD R6, R4, 0x1, -R20 ;  /* 0x0000000104067824 */ /* 0x000fca00078e0a14 */
[----:B------:R-:W-:-:S04]  /*1860*/  LEA.HI R7, R6, R6, RZ, 0x1 ;  /* 0x0000000606077211 */ /* 0x000fc800078f08ff */
[----:B------:R-:W-:-:S04]  /*1870*/  LEA.HI.SX32 R7, R7, R20, 0x1f ;  /* 0x0000001407077211 */ /* 0x000fc800078ffaff */
[----:B------:R-:W-:-:S05]  /*1880*/  LOP3.LUT R6, RZ, R7, RZ, 0x33, !PT ;  /* 0x00000007ff067212 */ /* 0x000fca00078e33ff */
        /* <DEDUP_REMOVED lines=10> */
.L_x_73:
[----:B------:R-:W-:Y:S05]  /*1930*/  BSYNC.RECONVERGENT B0 ;  /* 0x0000000000007941 */ /* 0x000fea0003800200 */
.L_x_72:
[----:B------:R-:W-:Y:S01]  /*1940*/  IADD3 R9, PT, PT, R3, UR5, -R20 ;  /* 0x0000000503097c10 */ /* 0x000fe2000fffe814 */
[C---:B------:R-:W-:Y:S01]  /*1950*/  VIADD R6, R20.reuse, 0x1 ;  /* 0x0000000114067836 */ /* 0x040fe20000000000 */
[----:B------:R-:W-:Y:S02]  /*1960*/  LEA R11, R20, UR4, 0x2 ;  /* 0x00000004140b7c11 */ /* 0x000fe4000f8e10ff */
[C---:B------:R-:W-:Y:S01]  /*1970*/  LEA R10, R9.reuse, UR4, 0x2 ;  /* 0x00000004090a7c11 */ /* 0x040fe2000f8e10ff */
[C---:B------:R-:W-:Y:S01]  /*1980*/  VIADD R7, R9.reuse, 0x1 ;  /* 0x0000000109077836 */ /* 0x040fe20000000000 */
[----:B------:R-:W-:Y:S01]  /*1990*/  ISETP.GE.AND P2, PT, R9, R2, PT ;  /* 0x000000020900720c */ /* 0x000fe20003f46270 */
[----:B------:R-:W-:Y:S01]  /*19a0*/  LDS R5, [R11] ;  /* 0x000000000b057984 */ /* 0x000fe20000000800 */
[----:B------:R-:W-:-:S03]  /*19b0*/  PLOP3.LUT P0, PT, PT, PT, PT, 0x8, 0x80 ;  /* 0x000000000080781c */ /* 0x000fc60003f0e170 */
[----:B------:R-:W0:Y:S08]  /*19c0*/  LDS R4, [R10] ;  /* 0x000000000a047984 */ /* 0x000e300000000800 */
[----:B0-----:R-:W-:-:S04]  /*19d0*/  @!P2 ISETP.GT.AND P1, PT, R4, R5, PT ;  /* 0x000000050400a20c */ /* 0x001fc80003f24270 */
[----:B------:R-:W-:-:S04]  /*19e0*/  @!P2 ISETP.GE.OR P0, PT, R20, UR5, P1 ;  /* 0x000000051400ac0c */ /* 0x000fc80008f06670 */
        /* <DEDUP_REMOVED lines=10> */
[----:B------:R-:W-:-:S13]  /*1a90*/  @!P1 ISETP.GE.OR P0, PT, R6, UR5, P2 ;  /* 0x0000000506009c0c */ /* 0x000fda0009706670 */
        /* <DEDUP_REMOVED lines=12> */
[----:B------:R-:W-:-:S04]  /*1b60*/  @!P1 ISETP.GE.OR P0, PT, R8, UR5, P2 ;  /* 0x0000000508009c0c */ /* 0x000fc80009706670 */
        /* <DEDUP_REMOVED lines=170> */
[----:B------:R-:W-:Y:S02]  /*2610*/  @!P0 IMAD.MOV R23, RZ, RZ, R25 ;  /* 0x000000ffff178224 */ /* 0x000fe400078e0219 */
[----:B------:R-:W-:-:S03]  /*2620*/  @P0 IMAD.MOV R22, RZ, RZ, R24 ;  /* 0x000000ffff160224 */ /* 0x000fc600078e0218 */
[----:B------:R-:W-:Y:S02]  /*2630*/  @P0 LEA R24, R23, UR4, 0x2 ;  /* 0x0000000417180c11 */ /* 0x000fe4000f8e10ff */
[C---:B------:R-:W-:Y:S02]  /*2640*/  @!P0 LEA R21, R22.reuse, UR4, 0x2 ;  /* 0x0000000416158c11 */ /* 0x040fe4000f8e10ff */
[----:B------:R-:W-:Y:S01]  /*2650*/  ISETP.GE.AND P1, PT, R22, UR5, PT ;  /* 0x0000000516007c0c */ /* 0x000fe2000bf26270 */
[----:B------:R-:W-:Y:S01]  /*2660*/  @P0 LDS R4, [R24] ;  /* 0x0000000018040984 */ /* 0x000fe20000000800 */
[----:B------:R-:W-:-:S03]  /*2670*/  UIMAD UR5, UR7, 0x1100, URZ ;  /* 0x00001100070578a4 */ /* 0x000fc6000f8e02ff */
[----:B------:R-:W0:Y:S01]  /*2680*/  @!P0 LDS R5, [R21] ;  /* 0x0000000015058984 */ /* 0x000e220000000800 */
[----:B------:R-:W-:Y:S01]  /*2690*/  BAR.SYNC.DEFER_BLOCKING 0x0 ;  /* 0x0000000000007b1d */ /* 0x000fe20000010000 */
[----:B------:R-:W-:-:S06]  /*26a0*/  ISETP.GE.AND P0, PT, R23, R2, PT ;  /* 0x000000021700720c */ /* 0x000fcc0003f06270 */
[----:B0-----:R-:W-:-:S04]  /*26b0*/  @!P1 VIMNMX R4, PT, PT, R5, R4, !PT ;  /* 0x0000000405049248 */ /* 0x001fc80007fe0100 */
[----:B------:R-:W-:Y:S01]  /*26c0*/  SEL R5, R4, R5, !P0 ;  /* 0x0000000504057207 */ /* 0x000fe20004000000 */
[----:B------:R-:W-:Y:S06]  /*26d0*/  BRA.U !UP0, `(.L_x_75) ;  /* 0x0000000508107547 */ /* 0x000fec000b800000 */
[----:B------:R-:W0:Y:S01]  /*26e0*/  S2R R21, SR_LANEID ;  /* 0x0000000000157919 */ /* 0x000e220000000000 */
[----:B------:R-:W-:Y:S01]  /*26f0*/  SHF.R.U32.HI R2, RZ, 0x5, R0 ;  /* 0x00000005ff027819 */ /* 0x000fe20000011600 */
[----:B------:R-:W1:Y:S01]  /*2700*/  LDCU.64 UR6, c[0x0][0x3a0] ;  /* 0x00007400ff0677ac */ /* 0x000e620008000a00 */
[----:B------:R-:W-:-:S03]  /*2710*/  LOP3.LUT R22, R0, 0x3e0, RZ, 0xc0, !PT ;  /* 0x000003e000167812 */ /* 0x000fc600078ec0ff */
[----:B0-----:R-:W-:-:S04]  /*2720*/  IMAD R2, R2, 0x20, R21 ;  /* 0x0000002002027824 */ /* 0x001fc800078e0215 */
[----:B------:R-:W-:-:S05]  /*2730*/  IMAD R2, R2, 0x11, RZ ;  /* 0x0000001102027824 */ /* 0x000fca00078e02ff */
[----:B------:R-:W-:Y:S01]  /*2740*/  LEA R4, R2, UR4, 0x2 ;  /* 0x0000000402047c11 */ /* 0x000fe2000f8e10ff */
[----:B------:R-:W-:-:S04]  /*2750*/  IMAD R2, R21, -0x10, R2 ;  /* 0xfffffff015027824 */ /* 0x000fc800078e0202 */
[----:B------:R0:W-:Y:S04]  /*2760*/  STS [R4], R3 ;  /* 0x0000000304007388 */ /* 0x0001e80000000800 */
[----:B------:R-:W-:Y:S04]  /*2770*/  STS [R4+0x4], R6 ;  /* 0x0000040604007388 */ /* 0x000fe80000000800 */
[----:B------:R-:W-:Y:S01]  /*2780*/  STS [R4+0x8], R7 ;  /* 0x0000080704007388 */ /* 0x000fe20000000800 */
[----:B0-----:R-:W-:Y:S02]  /*2790*/  LOP3.LUT R3, R0, 0x1f, RZ, 0xc0, !PT ;  /* 0x0000001f00037812 */ /* 0x001fe400078ec0ff */
[----:B------:R-:W-:Y:S01]  /*27a0*/  LEA R0, R2, UR4, 0x2 ;  /* 0x0000000402007c11 */ /* 0x000fe2000f8e10ff */
[----:B------:R-:W-:Y:S02]  /*27b0*/  STS [R4+0xc], R8 ;  /* 0x00000c0804007388 */ /* 0x000fe40000000800 */
[----:B------:R-:W-:-:S02]  /*27c0*/  IMAD R3, R22, 0x11, R3 ;  /* 0x0000001116037824 */ /* 0x000fc400078e0203 */
[----:B------:R-:W-:Y:S03]  /*27d0*/  STS [R4+0x10], R9 ;  /* 0x0000100904007388 */ /* 0x000fe60000000800 */
[----:B------:R-:W-:Y:S01]  /*27e0*/  IADD3 R3, P0, PT, R3, UR5, RZ ;  /* 0x0000000503037c10 */ /* 0x000fe2000ff1e0ff */
[----:B------:R-:W-:Y:S04]  /*27f0*/  STS [R4+0x14], R10 ;  /* 0x0000140a04007388 */ /* 0x000fe80000000800 */
[----:B------:R-:W-:Y:S04]  /*2800*/  STS [R4+0x18], R11 ;  /* 0x0000180b04007388 */ /* 0x000fe80000000800 */
[----:B------:R0:W-:Y:S04]  /*2810*/  STS [R4+0x1c], R12 ;  /* 0x00001c0c04007388 */ /* 0x0001e80000000800 */
[----:B------:R-:W-:Y:S04]  /*2820*/  STS [R4+0x20], R13 ;  /* 0x0000200d04007388 */ /* 0x000fe80000000800 */
[----:B------:R-:W-:Y:S01]  /*2830*/  STS [R4+0x24], R14 ;  /* 0x0000240e04007388 */ /* 0x000fe20000000800 */
[----:B0-----:R-:W-:Y:S01]  /*2840*/  IMAD.X R12, RZ, RZ, RZ, P0 ;  /* 0x000000ffff0c7224 */ /* 0x001fe200000e06ff */
[----:B-1----:R-:W-:-:S02]  /*2850*/  LEA R2, P0, R3, UR6, 0x2 ;  /* 0x0000000603027c11 */ /* 0x002fc4000f8010ff */
[----:B------:R-:W-:Y:S02]  /*2860*/  STS [R4+0x28], R15 ;  /* 0x0000280f04007388 */ /* 0x000fe40000000800 */
[----:B------:R-:W-:Y:S02]  /*2870*/  LEA.HI.X R3, R3, UR7, R12, 0x2, P0 ;  /* 0x0000000703037c11 */ /* 0x000fe400080f140c */
        /* <DEDUP_REMOVED lines=42> */
.L_x_75:
[----:B------:R-:W0:Y:S01]  /*2b20*/  S2R R2, SR_LANEID ;  /* 0x0000000000027919 */ /* 0x000e220000000000 */
[----:B------:R-:W-:Y:S01]  /*2b30*/  SHF.R.U32.HI R21, RZ, 0x5, R0 ;  /* 0x00000005ff157819 */ /* 0x000fe20000011600 */
[----:B------:R-:W1:Y:S04]  /*2b40*/  LDCU.64 UR6, c[0x0][0x388] ;  /* 0x00007100ff0677ac */ /* 0x000e680008000a00 */
[----:B0-----:R-:W-:-:S04]  /*2b50*/  IMAD R21, R21, 0x20, R2 ;  /* 0x0000002015157824 */ /* 0x001fc800078e0202 */
[----:B------:R-:W-:-:S04]  /*2b60*/  IMAD R21, R21, 0x11, RZ ;  /* 0x0000001115157824 */ /* 0x000fc800078e02ff */
[----:B------:R-:W-:Y:S01]  /*2b70*/  IMAD R2, R2, -0x10, R21 ;  /* 0xfffffff002027824 */ /* 0x000fe200078e0215 */
[----:B------:R-:W-:-:S05]  /*2b80*/  LEA R4, R21, UR4, 0x2 ;  /* 0x0000000415047c11 */ /* 0x000fca000f8e10ff */
[----:B------:R0:W-:Y:S04]  /*2b90*/  STS [R4+0x1c], R12 ;  /* 0x00001c0c04007388 */ /* 0x0001e80000000800 */
[----:B------:R2:W-:Y:S04]  /*2ba0*/  STS [R4], R3 ;  /* 0x0000000304007388 */ /* 0x0005e80000000800 */
[----:B------:R-:W-:Y:S01]  /*2bb0*/  STS [R4+0x4], R6 ;  /* 0x0000040604007388 */ /* 0x000fe20000000800 */
[----:B0-----:R-:W-:-:S03]  /*2bc0*/  LEA R12, R2, UR4, 0x2 ;  /* 0x00000004020c7c11 */ /* 0x001fc6000f8e10ff */
[----:B------:R-:W-:Y:S01]  /*2bd0*/  STS [R4+0x8], R7 ;  /* 0x0000080704007388 */ /* 0x000fe20000000800 */
[----:B--2---:R-:W-:-:S03]  /*2be0*/  LOP3.LUT R3, R0, 0x3e0, RZ, 0xc0, !PT ;  /* 0x000003e000037812 */ /* 0x004fc600078ec0ff */
[----:B------:R-:W-:Y:S01]  /*2bf0*/  STS [R4+0xc], R8 ;  /* 0x00000c0804007388 */ /* 0x000fe20000000800 */
[----:B------:R-:W-:Y:S01]  /*2c00*/  LOP3.LUT R0, R0, 0x1f, RZ, 0xc0, !PT ;  /* 0x0000001f00007812 */ /* 0x000fe200078ec0ff */
[----:B------:R-:W-:Y:S02]  /*2c10*/  IMAD R3, R3, 0x11, RZ ;  /* 0x0000001103037824 */ /* 0x000fe400078e02ff */
[----:B------:R-:W-:Y:S02]  /*2c20*/  STS [R4+0x10], R9 ;  /* 0x0000100904007388 */ /* 0x000fe40000000800 */
[----:B------:R-:W-:Y:S02]  /*2c30*/  VIADD R0, R0, UR5 ;  /* 0x0000000500007c36 */ /* 0x000fe40008000000 */
[----:B------:R-:W-:Y:S03]  /*2c40*/  STS [R4+0x14], R10 ;  /* 0x0000140a04007388 */ /* 0x000fe60000000800 */
[----:B------:R-:W-:Y:S01]  /*2c50*/  IADD3 R0, P0, PT, R3, R0, RZ ;  /* 0x0000000003007210 */ /* 0x000fe20007f1e0ff */
[----:B------:R-:W-:Y:S04]  /*2c60*/  STS [R4+0x18], R11 ;  /* 0x0000180b04007388 */ /* 0x000fe80000000800 */
[----:B------:R-:W-:Y:S01]  /*2c70*/  STS [R4+0x20], R13 ;  /* 0x0000200d04007388 */ /* 0x000fe20000000800 */
[----:B------:R-:W-:Y:S01]  /*2c80*/  IMAD.X R3, RZ, RZ, RZ, P0 ;  /* 0x000000ffff037224 */ /* 0x000fe200000e06ff */
        /* <DEDUP_REMOVED lines=46> */
.L_x_69:
[----:B------:R-:W0:Y:S01]  /*2f70*/  LDCU.64 UR4, c[0x0][0x3b8] ;  /* 0x00007700ff0477ac */ /* 0x000e220008000a00 */
[----:B------:R-:W1:Y:S08]  /*2f80*/  LDC R5, c[0x0][0x3c0] ;  /* 0x0000f000ff057b82 */ /* 0x000e700000000800 */
[----:B------:R-:W3:Y:S01]  /*2f90*/  LDC R10, c[0x0][0x398] ;  /* 0x0000e600ff0a7b82 */ /* 0x000ee20000000800 */
[----:B0-----:R-:W-:-:S06]  /*2fa0*/  UIMAD.WIDE.U32 UR4, UR7, 0x4, UR4 ;  /* 0x00000004070478a5 */ /* 0x001fcc000f8e0004 */
[----:B------:R-:W-:Y:S02]  /*2fb0*/  IMAD.U32 R2, RZ, RZ, UR4 ;  /* 0x00000004ff027e24 */ /* 0x000fe4000f8e00ff */
[----:B------:R-:W-:Y:S02]  /*2fc0*/  IMAD.U32 R3, RZ, RZ, UR5 ;  /* 0x00000005ff037e24 */ /* 0x000fe4000f8e00ff */
[--C-:B-1----:R-:W-:Y:S01]  /*2fd0*/  IMAD.MOV R7, RZ, RZ, -R5.reuse ;  /* 0x000000ffff077224 */ /* 0x102fe200078e0a05 */
[----:B------:R-:W0:Y:S02]  /*2fe0*/  LDCU.U8 UR4, c[0x0][0x380] ;  /* 0x00007000ff0477ac */ /* 0x000e240008000000 */
[----:B------:R-:W4:Y:S04]  /*2ff0*/  LDG.E R6, desc[UR10][R2.64+0x4] ;  /* 0x0000040a02067981 */ /* 0x000f28000c1e1900 */
[----:B------:R1:W5:Y:S01]  /*3000*/  LDG.E R4, desc[UR10][R2.64] ;  /* 0x0000000a02047981 */ /* 0x000362000c1e1900 */
[----:B------:R-:W-:Y:S01]  /*3010*/  LOP3.LUT R27, R7, UR7, RZ, 0xc0, !PT ;  /* 0x00000007071b7c12 */ /* 0x000fe2000f8ec0ff */
[----:B------:R-:W-:Y:S01]  /*3020*/  BSSY.RECONVERGENT B0, `(.L_x_76) ;  /* 0x00001b2000007945 */ /* 0x000fe20003800200 */
[----:B------:R-:W-:Y:S01]  /*3030*/  SHF.R.U32.HI R5, RZ, 0x1, R5 ;  /* 0x00000001ff057819 */ /* 0x000fe20000011605 */
[----:B------:R-:W-:Y:S01]  /*3040*/  ACQBULK ;  /* 0x000000000000782e */ /* 0x000fe20000000000 */
[C---:B------:R-:W-:Y:S01]  /*3050*/  IADD3 R8, PT, PT, -R27.reuse, UR7, RZ ;  /* 0x000000071b087c10 */ /* 0x040fe2000fffe1ff */
[----:B------:R-:W-:Y:S01]  /*3060*/  IMAD R27, R27, 0x1100, RZ ;  /* 0x000011001b1b7824 */ /* 0x000fe200078e02ff */
[----:B------:R-:W-:Y:S01]  /*3070*/  LOP3.LUT R7, R7, UR7, RZ, 0xfc, !PT ;  /* 0x0000000707077c12 */ /* 0x000fe2000f8efcff */
[----:B------:R-:W-:-:S02]  /*3080*/  IMAD R5, R5, 0x1100, RZ ;  /* 0x0000110005057824 */ /* 0x000fc400078e02ff */
[----:B------:R-:W-:Y:S01]  /*3090*/  IMAD R8, R8, 0x1100, RZ ;  /* 0x0000110008087824 */ /* 0x000fe200078e02ff */
[----:B------:R-:W-:Y:S01]  /*30a0*/  ISETP.NE.AND P0, PT, R7, -0x1, PT ;  /* 0xffffffff0700780c */ /* 0x000fe20003f05270 */
[--C-:B---3--:R-:W-:Y:S01]  /*30b0*/  IMAD.IADD R10, R10, 0x1, -R27.reuse ;  /* 0x000000010a0a7824 */ /* 0x108fe200078e0a1b */
[----:B0-----:R-:W-:Y:S02]  /*30c0*/  UPRMT UR4, UR4, 0x8880, URZ ;  /* 0x0000888004047896 */ /* 0x001fe400080000ff */
[----:B-1----:R-:W-:Y:S02]  /*30d0*/  VIMNMX.U32 R2, PT, PT, R8, -0x1101, !PT ;  /* 0xffffeeff08027848 */ /* 0x002fe40007fe0000 */
[----:B------:R-:W-:Y:S02]  /*30e0*/  UISETP.NE.AND UP0, UPT, UR4, URZ, UPT ;  /* 0x000000ff0400728c */ /* 0x000fe4000bf05270 */
[----:B------:R-:W-:Y:S01]  /*30f0*/  LOP3.LUT R2, RZ, R2, RZ, 0x33, !PT ;  /* 0x00000002ff027212 */ /* 0x000fe200078e33ff */
[--C-:B----4-:R-:W-:Y:S01]  /*3100*/  IMAD.IADD R25, R6, 0x1, -R27.reuse ;  /* 0x0000000106197824 */ /* 0x110fe200078e0a1b */
[----:B------:R-:W-:Y:S01]  /*3110*/  VIMNMX.U32 R6, PT, PT, R5, R10, !PT ;  /* 0x0000000a05067248 */ /* 0x000fe20007fe0000 */
[----:B-----5:R-:W-:-:S03]  /*3120*/  IMAD.IADD R4, R4, 0x1, -R27 ;  /* 0x0000000104047824 */ /* 0x020fc600078e0a1b */
[----:B------:R-:W-:Y:S01]  /*3130*/  IADD3 R2, PT, PT, -R25, R8, R2 ;  /* 0x0000000819027210 */ /* 0x000fe20007ffe102 */
[----:B------:R-:W-:Y:S01]  /*3140*/  IMAD.IADD R23, R6, 0x1, -R5 ;  /* 0x0000000106177824 */ /* 0x000fe200078e0a05 */
[C---:B------:R-:W-:Y:S02]  /*3150*/  @!P0 VIMNMX.U32 R25, PT, PT, R5.reuse, R10, PT ;  /* 0x0000000a05198248 */ /* 0x040fe40003fe0000 */
[----:B------:R-:W-:Y:S02]  /*3160*/  SEL R2, R5, R2, !P0 ;  /* 0x0000000205027207 */ /* 0x000fe40004000000 */
[----:B------:R-:W-:Y:S01]  /*3170*/  VIADDMNMX.U32 R24, R8, -R4, R23, PT ;  /* 0x8000000408187246 */ /* 0x000fe20003800017 */
[----:B------:R-:W-:Y:S01]  /*3180*/  IMAD.IADD R25, R25, 0x1, -R4 ;  /* 0x0000000119197824 */ /* 0x000fe200078e0a04 */
[----:B------:R-:W-:-:S05]  /*3190*/  VIMNMX.U32 R23, PT, PT, R23, R2, PT ;  /* 0x0000000217177248 */ /* 0x000fca0003fe0000 */
[----:B------:R-:W-:Y:S01]  /*31a0*/  IMAD.IADD R23, R23, 0x1, -R24 ;  /* 0x0000000117177824 */ /* 0x000fe200078e0a18 */
[----:B------:R-:W-:Y:S06]  /*31b0*/  BRA.U !UP0, `(.L_x_77) ;  /* 0x0000000908507547 */ /* 0x000fec000b800000 */
[----:B------:R-:W-:Y:S01]  /*31c0*/  IMAD.IADD R2, R25, 0x1, R23 ;  /* 0x0000000119027824 */ /* 0x000fe200078e0217 */
[----:B------:R-:W0:Y:S01]  /*31d0*/  LDCU.64 UR4, c[0x0][0x388] ;  /* 0x00007100ff0477ac */ /* 0x000e220008000a00 */
[----:B------:R-:W-:Y:S01]  /*31e0*/  IADD3 R3, P0, P1, R24, R27, R5 ;  /* 0x0000001b18037210 */ /* 0x000fe2000791e005 */
[----:B------:R-:W-:Y:S02]  /*31f0*/  BSSY.RECONVERGENT B1, `(.L_x_78) ;  /* 0x0000012000017945 */ /* 0x000fe40003800200 */
[----:B------:R-:W-:Y:S01]  /*3200*/  R2UR UR6, R2 ;  /* 0x00000000020672ca */ /* 0x000fe200000e0000 */
[C---:B--2---:R-:W-:Y:S01]  /*3210*/  IMAD.IADD R2, R0.reuse, 0x1, -R25 ;  /* 0x0000000100027824 */ /* 0x044fe200078e0a19 */
[----:B------:R-:W-:Y:S02]  /*3220*/  IADD3.X R5, PT, PT, RZ, RZ, RZ, P0, P1 ;  /* 0x000000ffff057210 */ /* 0x000fe400007e24ff */
[----:B------:R-:W-:Y:S02]  /*3230*/  IADD3 R4, P0, P1, R0, R4, R27 ;  /* 0x0000000400047210 */ /* 0x000fe4000791e01b */
[----:B------:R-:W-:-:S04]  /*3240*/  IADD3 R3, P2, PT, R2, R3, RZ ;  /* 0x0000000302037210 */ /* 0x000fc80007f5e0ff */
[----:B------:R-:W-:Y:S02]  /*3250*/  LEA.HI.X.SX32 R2, R2, R5, 0x1, P2 ;  /* 0x0000000502027211 */ /* 0x000fe400010f0eff */
[----:B------:R-:W-:Y:S02]  /*3260*/  IADD3.X R5, PT, PT, RZ, RZ, RZ, P0, P1 ;  /* 0x000000ffff057210 */ /* 0x000fe400007e24ff */
[----:B------:R-:W-:Y:S02]  /*3270*/  ISETP.GE.AND P0, PT, R0, UR6, PT ;  /* 0x0000000600007c0c */ /* 0x000fe4000bf06270 */
[C---:B0-----:R-:W-:Y:S02]  /*3280*/  LEA R12, P1, R4.reuse, UR4, 0x2 ;  /* 0x00000004040c7c11 */ /* 0x041fe4000f8210ff */
[----:B------:R-:W-:Y:S02]  /*3290*/  LEA R14, P2, R3, UR4, 0x2 ;  /* 0x00000004030e7c11 */ /* 0x000fe4000f8410ff */
[----:B------:R-:W-:-:S02]  /*32a0*/  LEA.HI.X R13, R4, UR5, R5, 0x2, P1 ;  /* 0x00000005040d7c11 */ /* 0x000fc400088f1405 */
[----:B------:R-:W-:Y:S01]  /*32b0*/  LEA.HI.X R15, R3, UR5, R2, 0x2, P2 ;  /* 0x00000005030f7c11 */ /* 0x000fe200090f1402 */
[----:B------:R-:W-:-:S04]  /*32c0*/  VIADD R2, R0, 0x100 ;  /* 0x0000010000027836 */ /* 0x000fc80000000000 */
[----:B------:R-:W-:Y:S05]  /*32d0*/  @P0 BRA `(.L_x_79) ;  /* 0x00000000000c0947 */ /* 0x000fea0003800000 */
[----:B------:R-:W-:-:S13]  /*32e0*/  ISETP.GE.AND P0, PT, R0, R25, PT ;  /* 0x000000190000720c */ /* 0x000fda0003f06270 */
[----:B------:R0:W5:Y:S04]  /*32f0*/  @!P0 LDG.E R22, desc[UR10][R12.64] ;  /* 0x0000000a0c168981 */ /* 0x000168000c1e1900 */
[----:B------:R0:W5:Y:S02]  /*3300*/  @P0 LDG.E R22, desc[UR10][R14.64] ;  /* 0x0000000a0e160981 */ /* 0x000164000c1e1900 */
.L_x_79:
[----:B------:R-:W-:Y:S05]  /*3310*/  BSYNC.RECONVERGENT B1 ;  /* 0x0000000000017941 */ /* 0x000fea0003800200 */
.L_x_78:
[----:B------:R-:W-:Y:S01]  /*3320*/  ISETP.GE.AND P0, PT, R2, UR6, PT ;  /* 0x0000000602007c0c */ /* 0x000fe2000bf06270 */
[----:B------:R-:W-:Y:S01]  /*3330*/  VIADD R4, R0, 0x200 ;  /* 0x0000020000047836 */ /* 0x000fe20000000000 */
[----:B------:R-:W-:Y:S04]  /*3340*/  BSSY.RECONVERGENT B1, `(.L_x_80) ;  /* 0x0000006000017945 */ /* 0x000fe80003800200 */
[----:B------:R-:W-:-:S07]  /*3350*/  ISETP.GE.AND P1, PT, R4, UR6, PT ;  /* 0x0000000604007c0c */ /* 0x000fce000bf26270 */
[----:B------:R-:W-:Y:S06]  /*3360*/  @P0 BRA `(.L_x_81) ;  /* 0x00000000000c0947 */ /* 0x000fec0003800000 */
[----:B------:R-:W-:-:S13]  /*3370*/  ISETP.GE.AND P0, PT, R2, R25, PT ;  /* 0x000000190200720c */ /* 0x000fda0003f06270 */
[----:B------:R1:W5:Y:S04]  /*3380*/  @P0 LDG.E R21, desc[UR10][R14.64+0x400] ;  /* 0x0004000a0e150981 */ /* 0x000368000c1e1900 */
[----:B------:R1:W5:Y:S02]  /*3390*/  @!P0 LDG.E R21, desc[UR10][R12.64+0x400] ;  /* 0x0004000a0c158981 */ /* 0x000364000c1e1900 */
.L_x_81:
[----:B------:R-:W-:Y:S05]  /*33a0*/  BSYNC.RECONVERGENT B1 ;  /* 0x0000000000017941 */ /* 0x000fea0003800200 */
.L_x_80:
[----:B------:R-:W-:Y:S04]  /*33b0*/  BSSY.RECONVERGENT B1, `(.L_x_82) ;  /* 0x0000005000017945 */ /* 0x000fe80003800200 */
[----:B------:R-:W-:Y:S05]  /*33c0*/  @P1 BRA `(.L_x_83) ;  /* 0x00000000000c1947 */ /* 0x000fea0003800000 */
[----:B------:R-:W-:-:S13]  /*33d0*/  ISETP.GE.AND P0, PT, R4, R25, PT ;  /* 0x000000190400720c */ /* 0x000fda0003f06270 */
[----:B------:R2:W5:Y:S04]  /*33e0*/  @P0 LDG.E R20, desc[UR10][R14.64+0x800] ;  /* 0x0008000a0e140981 */ /* 0x000568000c1e1900 */
[----:B------:R2:W5:Y:S02]  /*33f0*/  @!P0 LDG.E R20, desc[UR10][R12.64+0x800] ;  /* 0x0008000a0c148981 */ /* 0x000564000c1e1900 */
.L_x_83:
[----:B------:R-:W-:Y:S05]  /*3400*/  BSYNC.RECONVERGENT B1 ;  /* 0x0000000000017941 */ /* 0x000fea0003800200 */
.L_x_82:
[C---:B------:R-:W-:Y:S01]  /*3410*/  VIADD R2, R0.reuse, 0x300 ;  /* 0x0000030000027836 */ /* 0x040fe20000000000 */
[----:B------:R-:W-:Y:S01]  /*3420*/  LOP3.LUT R4, R0, 0x400, RZ, 0xfc, !PT ;  /* 0x0000040000047812 */ /* 0x000fe200078efcff */
[----:B------:R-:W-:Y:S03]  /*3430*/  BSSY.RECONVERGENT B1, `(.L_x_84) ;  /* 0x0000007000017945 */ /* 0x000fe60003800200 */
[----:B------:R-:W-:Y:S02]  /*3440*/  ISETP.GE.AND P0, PT, R2, UR6, PT ;  /* 0x0000000602007c0c */ /* 0x000fe4000bf06270 */
[----:B------:R-:W-:-:S11]  /*3450*/  ISETP.GE.AND P1, PT, R4, UR6, PT ;  /* 0x0000000604007c0c */ /* 0x000fd6000bf26270 */
[----:B------:R-:W-:Y:S05]  /*3460*/  @P0 BRA `(.L_x_85) ;  /* 0x00000000000c0947 */ /* 0x000fea0003800000 */
[----:B------:R-:W-:-:S13]  /*3470*/  ISETP.GE.AND P0, PT, R2, R25, PT ;  /* 0x000000190200720c */ /* 0x000fda0003f06270 */
[----:B------:R3:W5:Y:S04]  /*3480*/  @P0 LDG.E R19, desc[UR10][R14.64+0xc00] ;  /* 0x000c000a0e130981 */ /* 0x000768000c1e1900 */
[----:B------:R3:W5:Y:S02]  /*3490*/  @!P0 LDG.E R19, desc[UR10][R12.64+0xc00] ;  /* 0x000c000a0c138981 */ /* 0x000764000c1e1900 */
.L_x_85:
[----:B------:R-:W-:Y:S05]  /*34a0*/  BSYNC.RECONVERGENT B1 ;  /* 0x0000000000017941 */ /* 0x000fea0003800200 */
.L_x_84:
[----:B------:R-:W-:Y:S04]  /*34b0*/  BSSY.RECONVERGENT B1, `(.L_x_86) ;  /* 0x0000005000017945 */ /* 0x000fe80003800200 */
[----:B------:R-:W-:Y:S05]  /*34c0*/  @P1 BRA `(.L_x_87) ;  /* 0x00000000000c1947 */ /* 0x000fea0003800000 */
[----:B------:R-:W-:-:S13]  /*34d0*/  ISETP.GE.AND P0, PT, R4, R25, PT ;  /* 0x000000190400720c */ /* 0x000fda0003f06270 */
[----:B------:R4:W5:Y:S04]  /*34e0*/  @P0 LDG.E R18, desc[UR10][R14.64+0x1000] ;  /* 0x0010000a0e120981 */ /* 0x000968000c1e1900 */
[----:B------:R4:W5:Y:S02]  /*34f0*/  @!P0 LDG.E R18, desc[UR10][R12.64+0x1000] ;  /* 0x0010000a0c128981 */ /* 0x000964000c1e1900 */
.L_x_87:
[----:B------:R-:W-:Y:S05]  /*3500*/  BSYNC.RECONVERGENT B1 ;  /* 0x0000000000017941 */ /* 0x000fea0003800200 */
.L_x_86:
[C---:B------:R-:W-:Y:S01]  /*3510*/  VIADD R2, R0.reuse, 0x500 ;  /* 0x0000050000027836 */ /* 0x040fe20000000000 */
[----:B------:R-:W-:Y:S01]  /*3520*/  BSSY.RECONVERGENT B1, `(.L_x_88) ;  /* 0x0000008000017945 */ /* 0x000fe20003800200 */
[----:B------:R-:W-:-:S03]  /*3530*/  VIADD R4, R0, 0x600 ;  /* 0x0000060000047836 */ /* 0x000fc60000000000 */
[----:B------:R-:W-:Y:S02]  /*3540*/  ISETP.GE.AND P0, PT, R2, UR6, PT ;  /* 0x0000000602007c0c */ /* 0x000fe4000bf06270 */
[----:B------:R-:W-:-:S11]  /*3550*/  ISETP.GE.AND P1, PT, R4, UR6, PT ;  /* 0x0000000604007c0c */ /* 0x000fd6000bf26270 */
[----:B------:R-:W-:Y:S05]  /*3560*/  @P0 BRA `(.L_x_89) ;  /* 0x00000000000c0947 */ /* 0x000fea0003800000 */
[----:B------:R-:W-:-:S13]  /*3570*/  ISETP.GE.AND P0, PT, R2, R25, PT ;  /* 0x000000190200720c */ /* 0x000fda0003f06270 */
[----:B------:R0:W5:Y:S04]  /*3580*/  @P0 LDG.E R17, desc[UR10][R14.64+0x1400] ;  /* 0x0014000a0e110981 */ /* 0x000168000c1e1900 */
[----:B------:R0:W5:Y:S02]  /*3590*/  @!P0 LDG.E R17, desc[UR10][R12.64+0x1400] ;  /* 0x0014000a0c118981 */ /* 0x000164000c1e1900 */
.L_x_89:
[----:B------:R-:W-:Y:S05]  /*35a0*/  BSYNC.RECONVERGENT B1 ;  /* 0x0000000000017941 */ /* 0x000fea0003800200 */
.L_x_88:
[----:B------:R-:W-:Y:S04]  /*35b0*/  BSSY.RECONVERGENT B1, `(.L_x_90) ;  /* 0x0000005000017945 */ /* 0x000fe80003800200 */
[----:B------:R-:W-:Y:S05]  /*35c0*/  @P1 BRA `(.L_x_91) ;  /* 0x00000000000c1947 */ /* 0x000fea0003800000 */
[----:B------:R-:W-:-:S13]  /*35d0*/  ISETP.GE.AND P0, PT, R4, R25, PT ;  /* 0x000000190400720c */ /* 0x000fda0003f06270 */
[----:B------:R0:W5:Y:S04]  /*35e0*/  @P0 LDG.E R16, desc[UR10][R14.64+0x1800] ;  /* 0x0018000a0e100981 */ /* 0x000168000c1e1900 */
[----:B------:R0:W5:Y:S02]  /*35f0*/  @!P0 LDG.E R16, desc[UR10][R12.64+0x1800] ;  /* 0x0018000a0c108981 */ /* 0x000164000c1e1900 */
.L_x_91:
[----:B------:R-:W-:Y:S05]  /*3600*/  BSYNC.RECONVERGENT B1 ;  /* 0x0000000000017941 */ /* 0x000fea0003800200 */
.L_x_90:
        /* <DEDUP_REMOVED lines=9> */
.L_x_93:
[----:B------:R-:W-:Y:S05]  /*36a0*/  BSYNC.RECONVERGENT B1 ;  /* 0x0000000000017941 */ /* 0x000fea0003800200 */
.L_x_92:
[----:B------:R-:W-:Y:S04]  /*36b0*/  BSSY.RECONVERGENT B1, `(.L_x_94) ;  /* 0x0000005000017945 */ /* 0x000fe80003800200 */
[----:B------:R-:W-:Y:S05]  /*36c0*/  @P1 BRA `(.L_x_95) ;  /* 0x00000000000c1947 */ /* 0x000fea0003800000 */
[----:B------:R-:W-:-:S13]  /*36d0*/  ISETP.GE.AND P0, PT, R4, R25, PT ;  /* 0x000000190400720c */ /* 0x000fda0003f06270 */
[----:B------:R0:W5:Y:S04]  /*36e0*/  @P0 LDG.E R3, desc[UR10][R14.64+0x2000] ;  /* 0x0020000a0e030981 */ /* 0x000168000c1e1900 */
[----:B------:R0:W5:Y:S02]  /*36f0*/  @!P0 LDG.E R3, desc[UR10][R12.64+0x2000] ;  /* 0x0020000a0c038981 */ /* 0x000164000c1e1900 */
.L_x_95:
[----:B------:R-:W-:Y:S05]  /*3700*/  BSYNC.RECONVERGENT B1 ;  /* 0x0000000000017941 */ /* 0x000fea0003800200 */
.L_x_94:
        /* <DEDUP_REMOVED lines=9> */
.L_x_97:
[----:B------:R-:W-:Y:S05]  /*37a0*/  BSYNC.RECONVERGENT B1 ;  /* 0x0000000000017941 */ /* 0x000fea0003800200 */
.L_x_96:
[----:B------:R-:W-:Y:S04]  /*37b0*/  BSSY.RECONVERGENT B1, `(.L_x_98) ;  /* 0x0000005000017945 */ /* 0x000fe80003800200 */
[----:B------:R-:W-:Y:S05]  /*37c0*/  @P1 BRA `(.L_x_99) ;  /* 0x00000000000c1947 */ /* 0x000fea0003800000 */
[----:B------:R-:W-:-:S13]  /*37d0*/  ISETP.GE.AND P0, PT, R6, R25, PT ;  /* 0x000000190600720c */ /* 0x000fda0003f06270 */
[----:B------:R0:W5:Y:S04]  /*37e0*/  @P0 LDG.E R5, desc[UR10][R14.64+0x2800] ;  /* 0x0028000a0e050981 */ /* 0x000168000c1e1900 */
[----:B------:R0:W5:Y:S02]  /*37f0*/  @!P0 LDG.E R5, desc[UR10][R12.64+0x2800] ;  /* 0x0028000a0c058981 */ /* 0x000164000c1e1900 */
.L_x_99:
[----:B------:R-:W-:Y:S05]  /*3800*/  BSYNC.RECONVERGENT B1 ;  /* 0x0000000000017941 */ /* 0x000fea0003800200 */
.L_x_98:
        /* <DEDUP_REMOVED lines=9> */
.L_x_101:
[----:B------:R-:W-:Y:S05]  /*38a0*/  BSYNC.RECONVERGENT B1 ;  /* 0x0000000000017941 */ /* 0x000fea0003800200 */
.L_x_100:
[----:B------:R-:W-:Y:S04]  /*38b0*/  BSSY.RECONVERGENT B1, `(.L_x_102) ;  /* 0x0000005000017945 */ /* 0x000fe80003800200 */
[----:B------:R-:W-:Y:S05]  /*38c0*/  @P1 BRA `(.L_x_103) ;  /* 0x00000000000c1947 */ /* 0x000fea0003800000 */
[----:B------:R-:W-:-:S13]  /*38d0*/  ISETP.GE.AND P0, PT, R8, R25, PT ;  /* 0x000000190800720c */ /* 0x000fda0003f06270 */
[----:B------:R0:W5:Y:S04]  /*38e0*/  @P0 LDG.E R7, desc[UR10][R14.64+0x3000] ;  /* 0x0030000a0e070981 */ /* 0x000168000c1e1900 */
[----:B------:R0:W5:Y:S02]  /*38f0*/  @!P0 LDG.E R7, desc[UR10][R12.64+0x3000] ;  /* 0x0030000a0c078981 */ /* 0x000164000c1e1900 */
.L_x_103:
[----:B------:R-:W-:Y:S05]  /*3900*/  BSYNC.RECONVERGENT B1 ;  /* 0x0000000000017941 */ /* 0x000fea0003800200 */
.L_x_102:
        /* <DEDUP_REMOVED lines=9> */
.L_x_105:
[----:B------:R-:W-:Y:S05]  /*39a0*/  BSYNC.RECONVERGENT B1 ;  /* 0x0000000000017941 */ /* 0x000fea0003800200 */
.L_x_104:
[----:B------:R-:W-:Y:S04]  /*39b0*/  BSSY.RECONVERGENT B1, `(.L_x_106) ;  /* 0x0000005000017945 */ /* 0x000fe80003800200 */
[----:B------:R-:W-:Y:S05]  /*39c0*/  @P1 BRA `(.L_x_107) ;  /* 0x00000000000c1947 */ /* 0x000fea0003800000 */
[----:B------:R-:W-:-:S13]  /*39d0*/  ISETP.GE.AND P0, PT, R10, R25, PT ;  /* 0x000000190a00720c */ /* 0x000fda0003f06270 */
[----:B------:R0:W5:Y:S04]  /*39e0*/  @P0 LDG.E R9, desc[UR10][R14.64+0x3800] ;  /* 0x0038000a0e090981 */ /* 0x000168000c1e1900 */
[----:B------:R0:W5:Y:S02]  /*39f0*/  @!P0 LDG.E R9, desc[UR10][R12.64+0x3800] ;  /* 0x0038000a0c098981 */ /* 0x000164000c1e1900 */
.L_x_107:
[----:B------:R-:W-:Y:S05]  /*3a00*/  BSYNC.RECONVERGENT B1 ;  /* 0x0000000000017941 */ /* 0x000fea0003800200 */
.L_x_106:
        /* <DEDUP_REMOVED lines=9> */
.L_x_109:
[----:B------:R-:W-:Y:S05]  /*3aa0*/  BSYNC.RECONVERGENT B1 ;  /* 0x0000000000017941 */ /* 0x000fea0003800200 */
.L_x_108:
[----:B------:R-:W-:Y:S05]  /*3ab0*/  @P1 BRA `(.L_x_110) ;  /* 0x0000001000201947 */ /* 0x000fea0003800000 */
[----:B------:R-:W-:-:S13]  /*3ac0*/  ISETP.GE.AND P0, PT, R24, R25, PT ;  /* 0x000000191800720c */ /* 0x000fda0003f06270 */
[----:B------:R0:W5:Y:S04]  /*3ad0*/  @P0 LDG.E R11, desc[UR10][R14.64+0x4000] ;  /* 0x0040000a0e0b0981 */ /* 0x000168000c1e1900 */
[----:B------:R0:W5:Y:S01]  /*3ae0*/  @!P0 LDG.E R11, desc[UR10][R12.64+0x4000] ;  /* 0x0040000a0c0b8981 */ /* 0x000162000c1e1900 */
[----:B------:R-:W-:Y:S05]  /*3af0*/  BRA `(.L_x_110) ;  /* 0x0000001000107947 */ /* 0x000fea0003800000 */
.L_x_77:
[----:B------:R-:W-:Y:S01]  /*3b00*/  IMAD.IADD R12, R25, 0x1, R23 ;  /* 0x00000001190c7824 */ /* 0x000fe200078e0217 */
[----:B------:R-:W-:Y:S01]  /*3b10*/  IADD3 R24, P2, P3, R24, R27, R5 ;  /* 0x0000001b18187210 */ /* 0x000fe20007b5e005 */
[----:B--2---:R-:W-:Y:S01]  /*3b20*/  VIADD R26, R0, 0x100 ;  /* 0x00000100001a7836 */ /* 0x004fe20000000000 */
[----:B------:R-:W-:Y:S02]  /*3b30*/  IADD3 R27, P0, PT, R27, R4, RZ ;  /* 0x000000041b1b7210 */ /* 0x000fe40007f1e0ff */
[----:B------:R-:W-:-:S13]  /*3b40*/  R2UR UR6, R12 ;  /* 0x000000000c0672ca */ /* 0x000fda00000e0000 */
[----:B------:R-:W-:-:S13]  /*3b50*/  ISETP.GE.AND P4, PT, R26, UR6, PT ;  /* 0x000000061a007c0c */ /* 0x000fda000bf86270 */
[C---:B------:R-:W-:Y:S01]  /*3b60*/  @!P4 IMAD.IADD R12, R26.reuse, 0x1, -R25 ;  /* 0x000000011a0cc824 */ /* 0x040fe200078e0a19 */
[----:B------:R-:W-:-:S04]  /*3b70*/  @!P4 ISETP.GE.AND P5, PT, R26, R25, PT ;  /* 0x000000191a00c20c */ /* 0x000fc80003fa6270 */
[----:B------:R-:W-:Y:S02]  /*3b80*/  @!P4 SEL R26, R26, R12, !P5 ;  /* 0x0000000c1a1ac207 */ /* 0x000fe40006800000 */
[----:B------:R-:W-:Y:S02]  /*3b90*/  @!P4 SEL R13, R27, R24, !P5 ;  /* 0x000000181b0dc207 */ /* 0x000fe40006800000 */
[----:B------:R-:W-:Y:S02]  /*3ba0*/  @!P4 SHF.R.S32.HI R14, RZ, 0x1f, R12 ;  /* 0x0000001fff0ec819 */ /* 0x000fe4000001140c */
[----:B------:R-:W-:Y:S01]  /*3bb0*/  @!P4 IADD3 R26, P1, PT, R26, R13, RZ ;  /* 0x0000000d1a1ac210 */ /* 0x000fe20007f3e0ff */
[----:B------:R-:W-:Y:S01]  /*3bc0*/  IMAD.X R13, RZ, RZ, RZ, P0 ;  /* 0x000000ffff0d7224 */ /* 0x000fe200000e06ff */
[----:B------:R-:W-:Y:S02]  /*3bd0*/  IADD3.X R12, PT, PT, RZ, RZ, RZ, P2, P3 ;  /* 0x000000ffff0c7210 */ /* 0x000fe400017e64ff */
[----:B------:R-:W-:-:S02]  /*3be0*/  @!P4 SEL R14, R14, RZ, P5 ;  /* 0x000000ff0e0ec207 */ /* 0x000fc40002800000 */
[----:B------:R-:W-:-:S05]  /*3bf0*/  @!P4 SEL R15, R13, R12, !P5 ;  /* 0x0000000c0d0fc207 */ /* 0x000fca0006800000 */
[----:B------:R-:W-:Y:S02]  /*3c00*/  @!P4 IMAD.X R28, R14, 0x1, R15, P1 ;  /* 0x000000010e1cc824 */ /* 0x000fe400008e060f */
[----:B------:R-:W0:Y:S02]  /*3c10*/  @!P4 LDC.64 R14, c[0x0][0x3a0] ;  /* 0x0000e800ff0ecb82 */ /* 0x000e240000000a00 */
[----:B0-----:R-:W-:-:S04]  /*3c20*/  @!P4 LEA R14, P0, R26, R14, 0x2 ;  /* 0x0000000e1a0ec211 */ /* 0x001fc800078010ff */
[----:B------:R-:W-:Y:S01]  /*3c30*/  @!P4 LEA.HI.X R15, R26, R15, R28, 0x2, P0 ;  /* 0x0000000f1a0fc211 */ /* 0x000fe200000f141c */
[----:B------:R-:W-:-:S04]  /*3c40*/  VIADD R28, R0, 0x200 ;  /* 0x00000200001c7836 */ /* 0x000fc80000000000 */
[----:B------:R0:W5:Y:S01]  /*3c50*/  @!P4 LDG.E R21, desc[UR10][R14.64] ;  /* 0x0000000a0e15c981 */ /* 0x000162000c1e1900 */
[----:B------:R-:W-:-:S13]  /*3c60*/  ISETP.GE.AND P1, PT, R28, UR6, PT ;  /* 0x000000061c007c0c */ /* 0x000fda000bf26270 */
[----:B0-----:R-:W0:Y:S01]  /*3c70*/  @!P1 LDC.64 R14, c[0x0][0x3a0] ;  /* 0x0000e800ff0e9b82 */ /* 0x001e220000000a00 */
[C---:B------:R-:W-:Y:S01]  /*3c80*/  @!P1 IMAD.IADD R26, R28.reuse, 0x1, -R25 ;  /* 0x000000011c1a9824 */ /* 0x040fe200078e0a19 */
[----:B------:R-:W-:-:S04]  /*3c90*/  @!P1 ISETP.GE.AND P2, PT, R28, R25, PT ;  /* 0x000000191c00920c */ /* 0x000fc80003f46270 */
[----:B------:R-:W-:Y:S02]  /*3ca0*/  @!P1 SEL R29, R28, R26, !P2 ;  /* 0x0000001a1c1d9207 */ /* 0x000fe40005000000 */
[----:B------:R-:W-:Y:S02]  /*3cb0*/  @!P1 SHF.R.S32.HI R28, RZ, 0x1f, R26 ;  /* 0x0000001fff1c9819 */ /* 0x000fe4000001141a */
[----:B------:R-:W-:Y:S02]  /*3cc0*/  @!P1 SEL R26, R27, R24, !P2 ;  /* 0x000000181b1a9207 */ /* 0x000fe40005000000 */
[----:B------:R-:W-:Y:S02]  /*3cd0*/  @!P1 SEL R28, R28, RZ, P2 ;  /* 0x000000ff1c1c9207 */ /* 0x000fe40001000000 */
[----:B------:R-:W-:Y:S02]  /*3ce0*/  @!P1 IADD3 R26, P0, PT, R29, R26, RZ ;  /* 0x0000001a1d1a9210 */ /* 0x000fe40007f1e0ff */
[----:B------:R-:W-:-:S05]  /*3cf0*/  @!P1 SEL R29, R13, R12, !P2 ;  /* 0x0000000c0d1d9207 */ /* 0x000fca0005000000 */
[----:B------:R-:W-:Y:S01]  /*3d00*/  @!P1 IMAD.X R28, R28, 0x1, R29, P0 ;  /* 0x000000011c1c9824 */ /* 0x000fe200000e061d */
        /* <DEDUP_REMOVED lines=16> */
[----:B------:R-:W-:Y:S02]  /*3e10*/  @!P1 LEA.HI.X R15, R26, R15, R28, 0x2, P0 ;  /* 0x0000000f1a0f9211 */ /* 0x000fe400000f141c */
[----:B------:R-:W-:-:S03]  /*3e20*/  LOP3.LUT R28, R0, 0x400, RZ, 0xfc, !PT ;  /* 0x00000400001c7812 */ /* 0x000fc600078efcff */
        /* <DEDUP_REMOVED lines=175> */
[----:B------:R-:W-:-:S02]  /*4920*/  @!P1 SEL R29, R13, R12, !P2 ;  /* 0x0000000c0d1d9207 */ /* 0x000fc40005000000 */
[----:B------:R-:W-:-:S03]  /*4930*/  ISETP.GE.AND P2, PT, R0, UR6, PT ;  /* 0x0000000600007c0c */ /* 0x000fc6000bf46270 */
[----:B------:R-:W-:Y:S01]  /*4940*/  @!P1 IMAD.X R28, R28, 0x1, R29, P0 ;  /* 0x000000011c1c9824 */ /* 0x000fe200000e061d */
[----:B0-----:R-:W-:-:S04]  /*4950*/  @!P1 LEA R14, P0, R26, R14, 0x2 ;  /* 0x0000000e1a0e9211 */ /* 0x001fc800078010ff */
[----:B------:R-:W-:-:S05]  /*4960*/  @!P1 LEA.HI.X R15, R26, R15, R28, 0x2, P0 ;  /* 0x0000000f1a0f9211 */ /* 0x000fca00000f141c */
[----:B------:R0:W5:Y:S01]  /*4970*/  @!P1 LDG.E R10, desc[UR10][R14.64] ;  /* 0x0000000a0e0a9981 */ /* 0x000162000c1e1900 */
[C---:B------:R-:W-:Y:S01]  /*4980*/  @!P2 IMAD.IADD R29, R0.reuse, 0x1, -R25 ;  /* 0x00000001001da824 */ /* 0x040fe200078e0a19 */
[----:B------:R-:W-:-:S04]  /*4990*/  @!P2 ISETP.GE.AND P0, PT, R0, R25, PT ;  /* 0x000000190000a20c */ /* 0x000fc80003f06270 */
[----:B------:R-:W-:Y:S02]  /*49a0*/  @!P2 SHF.R.S32.HI R28, RZ, 0x1f, R29 ;  /* 0x0000001fff1ca819 */ /* 0x000fe4000001141d */
[----:B------:R-:W-:Y:S01]  /*49b0*/  @!P2 SEL R26, R0, R29, !P0 ;  /* 0x0000001d001aa207 */ /* 0x000fe20004000000 */
[----:B0-----:R-:W0:Y:S01]  /*49c0*/  @!P2 LDC.64 R14, c[0x0][0x3a0] ;  /* 0x0000e800ff0eab82 */ /* 0x001e220000000a00 */
        /* <DEDUP_REMOVED lines=11> */
[----:B------:R-:W-:-:S04]  /*4a80*/  @!P1 ISETP.GE.AND P2, PT, R26, R25, PT ;  /* 0x000000191a00920c */ /* 0x000fc80003f46270 */
[----:B------:R-:W-:Y:S01]  /*4a90*/  @!P1 SEL R12, R13, R12, !P2 ;  /* 0x0000000c0d0c9207 */ /* 0x000fe20005000000 */
[----:B------:R-:W-:Y:S01]  /*4aa0*/  @!P1 IMAD.IADD R13, R26, 0x1, -R25 ;  /* 0x000000011a0d9824 */ /* 0x000fe200078e0a19 */
[----:B------:R-:W-:-:S04]  /*4ab0*/  @!P1 SEL R24, R27, R24, !P2 ;  /* 0x000000181b189207 */ /* 0x000fc80005000000 */
[----:B------:R-:W-:Y:S02]  /*4ac0*/  @!P1 SEL R27, R26, R13, !P2 ;  /* 0x0000000d1a1b9207 */ /* 0x000fe40005000000 */
[----:B------:R-:W-:Y:S02]  /*4ad0*/  @!P1 SHF.R.S32.HI R13, RZ, 0x1f, R13 ;  /* 0x0000001fff0d9819 */ /* 0x000fe4000001140d */
[----:B------:R-:W-:Y:S02]  /*4ae0*/  @!P1 IADD3 R24, P0, PT, R27, R24, RZ ;  /* 0x000000181b189210 */ /* 0x000fe40007f1e0ff */
[----:B------:R-:W-:-:S05]  /*4af0*/  @!P1 SEL R13, R13, RZ, P2 ;  /* 0x000000ff0d0d9207 */ /* 0x000fca0001000000 */
[----:B------:R-:W-:Y:S01]  /*4b00*/  @!P1 IMAD.X R12, R13, 0x1, R12, P0 ;  /* 0x000000010d0c9824 */ /* 0x000fe200000e060c */
[----:B0-----:R-:W-:-:S04]  /*4b10*/  @!P1 LEA R14, P0, R24, R14, 0x2 ;  /* 0x0000000e180e9211 */ /* 0x001fc800078010ff */
[----:B------:R-:W-:-:S05]  /*4b20*/  @!P1 LEA.HI.X R15, R24, R15, R12, 0x2, P0 ;  /* 0x0000000f180f9211 */ /* 0x000fca00000f140c */
[----:B------:R0:W5:Y:S04]  /*4b30*/  @!P1 LDG.E R11, desc[UR10][R14.64] ;  /* 0x0000000a0e0b9981 */ /* 0x000168000c1e1900 */
.L_x_110:
[----:B------:R-:W-:Y:S05]  /*4b40*/  BSYNC.RECONVERGENT B0 ;  /* 0x0000000000007941 */ /* 0x000fea0003800200 */
.L_x_76:
[----:B------:R-:W1:Y:S01]  /*4b50*/  S2UR UR5, SR_CgaCtaId ;  /* 0x00000000000579c3 */ /* 0x000e620000008800 */
[----:B------:R-:W-:Y:S02]  /*4b60*/  UMOV UR4, 0x400 ;  /* 0x0000040000047882 */ /* 0x000fe40000000000 */
[----:B-1----:R-:W-:-:S06]  /*4b70*/  ULEA UR4, UR5, UR4, 0x18 ;  /* 0x0000000405047291 */ /* 0x002fcc000f8ec0ff */
[----:B0-234-:R-:W-:-:S05]  /*4b80*/  LEA R13, R0, UR4, 0x2 ;  /* 0x00000004000d7c11 */ /* 0x01dfca000f8e10ff */
[----:B-----5:R-:W-:Y:S04]  /*4b90*/  STS [R13], R22 ;  /* 0x000000160d007388 */ /* 0x020fe80000000800 */
        /* <DEDUP_REMOVED lines=8> */
[----:B------:R-:W-:Y:S04]  /*4c20*/  STS [R13+0x2400], R4 ;  /* 0x002400040d007388 */ /* 0x000fe80000000800 */
[----:B------:R-:W-:Y:S04]  /*4c30*/  STS [R13+0x2800], R5 ;  /* 0x002800050d007388 */ /* 0x000fe80000000800 */
        /* <DEDUP_REMOVED lines=10> */
[----:B------:R-:W-:-:S04]  /*4ce0*/  VIMNMX R2, PT, PT, R2, UR6, PT ;  /* 0x0000000602027c48 */ /* 0x000fc8000bfe0100 */
[C---:B------:R-:W-:Y:S01]  /*4cf0*/  ISETP.GE.AND P0, PT, R2.reuse, R23, PT ;  /* 0x000000170200720c */ /* 0x040fe20003f06270 */
[----:B------:R-:W-:Y:S01]  /*4d00*/  IMAD.IADD R23, R2, 0x1, -R23 ;  /* 0x0000000102177824 */ /* 0x000fe200078e0a17 */
[----:B-1----:R-:W-:-:S04]  /*4d10*/  VIMNMX R3, PT, PT, R25, R2, PT ;  /* 0x0000000219037248 */ /* 0x002fc80003fe0100 */
[----:B--2---:R-:W-:-:S04]  /*4d20*/  SEL R6, R23, RZ, P0 ;  /* 0x000000ff17067207 */ /* 0x004fc80000000000 */
[----:B------:R-:W-:-:S13]  /*4d30*/  ISETP.GE.AND P0, PT, R6, R3, PT ;  /* 0x000000030600720c */ /* 0x000fda0003f06270 */
[----:B---3--:R-:W-:Y:S05]  /*4d40*/  @P0 BRA `(.L_x_112) ;  /* 0x00000000003c0947 */ /* 0x008fea0003800000 */
[----:B------:R-:W-:-:S07]  /*4d50*/  IMAD.IADD R4, R25, 0x1, R2 ;  /* 0x0000000119047824 */ /* 0x000fce00078e0202 */
.L_x_113:
        /* <DEDUP_REMOVED lines=14> */
.L_x_112:
[----:B------:R-:W-:Y:S05]  /*4e40*/  BSYNC.RECONVERGENT B0 ;  /* 0x0000000000007941 */ /* 0x000fea0003800200 */
.L_x_111:
[----:B------:R-:W-:Y:S01]  /*4e50*/  IADD3 R7, PT, PT, R25, R2, -R6 ;  /* 0x0000000219077210 */ /* 0x000fe20007ffe806 */
[C---:B------:R-:W-:Y:S01]  /*4e60*/  VIADD R8, R6.reuse, 0x1 ;  /* 0x0000000106087836 */ /* 0x040fe20000000000 */
[----:B------:R-:W-:Y:S01]  /*4e70*/  LEA R11, R6, UR4, 0x2 ;  /* 0x00000004060b7c11 */ /* 0x000fe2000f8e10ff */
[----:B------:R-:W-:Y:S01]  /*4e80*/  UIMAD UR7, UR7, 0x1100, URZ ;  /* 0x00001100070778a4 */ /* 0x000fe2000f8e02ff */
[C---:B------:R-:W-:Y:S01]  /*4e90*/  LEA R9, R7.reuse, UR4, 0x2 ;  /* 0x0000000407097c11 */ /* 0x040fe2000f8e10ff */
[C---:B------:R-:W-:Y:S01]  /*4ea0*/  VIADD R5, R7.reuse, 0x1 ;  /* 0x0000000107057836 */ /* 0x040fe20000000000 */
[----:B------:R-:W-:Y:S01]  /*4eb0*/  ISETP.GE.AND P2, PT, R7, UR6, PT ;  /* 0x0000000607007c0c */ /* 0x000fe2000bf46270 */
[----:B------:R-:W-:Y:S01]  /*4ec0*/  LDS R4, [R11] ;  /* 0x000000000b047984 */ /* 0x000fe20000000800 */
[----:B------:R-:W-:-:S03]  /*4ed0*/  PLOP3.LUT P0, PT, PT, PT, PT, 0x8, 0x80 ;  /* 0x000000000080781c */ /* 0x000fc60003f0e170 */
[----:B------:R-:W0:Y:S08]  /*4ee0*/  LDS R3, [R9] ;  /* 0x0000000009037984 */ /* 0x000e300000000800 */
        /* <DEDUP_REMOVED lines=9> */
[----:B------:R-:W-:Y:S01]  /*4f80*/  ISETP.GE.AND P1, PT, R5, UR6, PT ;  /* 0x0000000605007c0c */ /* 0x000fe2000bf26270 */
[----:B------:R-:W-:-:S12]  /*4f90*/  VIADD R10, R8, 0x1 ;  /* 0x00000001080a7836 */ /* 0x000fd80000000000 */
        /* <DEDUP_REMOVED lines=9> */
[----:B------:R-:W-:Y:S01]  /*5030*/  ISETP.GE.AND P1, PT, R6, UR6, PT ;  /* 0x0000000606007c0c */ /* 0x000fe2000bf26270 */
        /* <DEDUP_REMOVED lines=177> */
[----:B------:R-:W-:Y:S02]  /*5b50*/  @P0 LEA R24, R20, UR4, 0x2 ;  /* 0x0000000414180c11 */ /* 0x000fe4000f8e10ff */
[C---:B------:R-:W-:Y:S02]  /*5b60*/  @!P0 LEA R21, R26.reuse, UR4, 0x2 ;  /* 0x000000041a158c11 */ /* 0x040fe4000f8e10ff */
[----:B------:R-:W-:Y:S01]  /*5b70*/  ISETP.GE.AND P1, PT, R26, R25, PT ;  /* 0x000000191a00720c */ /* 0x000fe20003f26270 */
[----:B------:R-:W-:Y:S04]  /*5b80*/  @P0 LDS R3, [R24] ;  /* 0x0000000018030984 */ /* 0x000fe80000000800 */
[----:B------:R-:W0:Y:S01]  /*5b90*/  @!P0 LDS R4, [R21] ;  /* 0x0000000015048984 */ /* 0x000e220000000800 */
[----:B------:R-:W-:Y:S01]  /*5ba0*/  BAR.SYNC.DEFER_BLOCKING 0x0 ;  /* 0x0000000000007b1d */ /* 0x000fe20000010000 */
[----:B------:R-:W-:-:S06]  /*5bb0*/  ISETP.GE.AND P0, PT, R20, UR6, PT ;  /* 0x0000000614007c0c */ /* 0x000fcc000bf06270 */
[----:B0-----:R-:W-:-:S04]  /*5bc0*/  @!P1 VIMNMX R3, PT, PT, R4, R3, !PT ;  /* 0x0000000304039248 */ /* 0x001fc80007fe0100 */
[----:B------:R-:W-:Y:S01]  /*5bd0*/  SEL R4, R3, R4, !P0 ;  /* 0x0000000403047207 */ /* 0x000fe20004000000 */
[----:B------:R-:W-:Y:S06]  /*5be0*/  BRA.U !UP0, `(.L_x_114) ;  /* 0x0000000508ac7547 */ /* 0x000fec000b800000 */
[----:B------:R-:W0:Y:S01]  /*5bf0*/  S2R R3, SR_LANEID ;  /* 0x0000000000037919 */ /* 0x000e220000000000 */
[----:B------:R-:W-:Y:S01]  /*5c00*/  SHF.R.U32.HI R20, RZ, 0x5, R0 ;  /* 0x00000005ff147819 */ /* 0x000fe20000011600 */
[----:B------:R-:W-:Y:S01]  /*5c10*/  IMAD.U32 R22, RZ, RZ, UR6 ;  /* 0x00000006ff167e24 */ /* 0x000fe2000f8e00ff */
[----:B------:R-:W-:Y:S01]  /*5c20*/  ISETP.NE.AND P0, PT, R0, RZ, PT ;  /* 0x000000ff0000720c */ /* 0x000fe20003f05270 */
[----:B------:R-:W1:Y:S02]  /*5c30*/  LDCU.64 UR8, c[0x0][0x3a0] ;  /* 0x00007400ff0877ac */ /* 0x000e640008000a00 */
[----:B0-----:R-:W-:-:S04]  /*5c40*/  IMAD R20, R20, 0x20, R3 ;  /* 0x0000002014147824 */ /* 0x001fc800078e0203 */
[----:B------:R-:W-:-:S04]  /*5c50*/  IMAD R20, R20, 0x11, RZ ;  /* 0x0000001114147824 */ /* 0x000fc800078e02ff */
[----:B------:R-:W-:Y:S01]  /*5c60*/  IMAD R3, R3, -0x10, R20 ;  /* 0xfffffff003037824 */ /* 0x000fe200078e0214 */
[----:B------:R-:W-:-:S04]  /*5c70*/  LEA R21, R20, UR4, 0x2 ;  /* 0x0000000414157c11 */ /* 0x000fc8000f8e10ff */
[----:B------:R-:W-:Y:S01]  /*5c80*/  LEA R20, R3, UR4, 0x2 ;  /* 0x0000000403147c11 */ /* 0x000fe2000f8e10ff */
[----:B------:R-:W-:Y:S01]  /*5c90*/  STS [R21], R2 ;  /* 0x0000000215007388 */ /* 0x000fe20000000800 */
[C---:B------:R-:W-:Y:S02]  /*5ca0*/  LOP3.LUT R3, R0.reuse, 0x3e0, RZ, 0xc0, !PT ;  /* 0x000003e000037812 */ /* 0x040fe400078ec0ff */
[----:B------:R-:W-:Y:S01]  /*5cb0*/  LOP3.LUT R0, R0, 0x1f, RZ, 0xc0, !PT ;  /* 0x0000001f00007812 */ /* 0x000fe200078ec0ff */
[----:B------:R-:W-:Y:S04]  /*5cc0*/  STS [R21+0x4], R5 ;  /* 0x0000040515007388 */ /* 0x000fe80000000800 */
[----:B------:R-:W-:Y:S01]  /*5cd0*/  STS [R21+0x8], R6 ;  /* 0x0000080615007388 */ /* 0x000fe20000000800 */
        /* <DEDUP_REMOVED lines=10> */
[----:B------:R2:W-:Y:S01]  /*5d80*/  STS [R21+0x30], R16 ;  /* 0x0000301015007388 */ /* 0x0005e20000000800 */
[----:B0-----:R-:W-:-:S03]  /*5d90*/  VIADD R14, R0, 0x20 ;  /* 0x00000020000e7836 */ /* 0x001fc60000000000 */
[----:B------:R-:W-:Y:S04]  /*5da0*/  STS [R21+0x34], R17 ;  /* 0x0000341115007388 */ /* 0x000fe80000000800 */
[----:B------:R-:W-:Y:S01]  /*5db0*/  STS [R21+0x38], R18 ;  /* 0x0000381215007388 */ /* 0x000fe20000000800 */
[----:B--2---:R-:W-:-:S03]  /*5dc0*/  VIADD R16, R0, 0x40 ;  /* 0x0000004000107836 */ /* 0x004fc60000000000 */
        /* <DEDUP_REMOVED lines=21> */
[----:B------:R-:W-:Y:S01]  /*5f20*/  BAR.SYNC.DEFER_BLOCKING 0x0 ;  /* 0x0000000000007b1d */ /* 0x000fe20000010000 */
[C---:B------:R-:W-:Y:S01]  /*5f30*/  IADD3 R3, P0, PT, R0.reuse, UR7, RZ ;  /* 0x0000000700037c10 */ /* 0x040fe2000ff1e0ff */
[----:B0-----:R-:W-:-:S04]  /*5f40*/  VIADD R20, R0, 0xc0 ;  /* 0x000000c000147836 */ /* 0x001fc80000000000 */
[----:B------:R-:W-:Y:S01]  /*5f50*/  IMAD.X R18, RZ, RZ, RZ, P0 ;  /* 0x000000ffff127224 */ /* 0x000fe200000e06ff */
[----:B-1----:R-:W-:-:S04]  /*5f60*/  LEA R2, P0, R3, UR8, 0x2 ;  /* 0x0000000803027c11 */ /* 0x002fc8000f8010ff */
[----:B------:R-:W-:Y:S01]  /*5f70*/  LEA.HI.X R3, R3, UR9, R18, 0x2, P0 ;  /* 0x0000000903037c11 */ /* 0x000fe200080f1412 */
[C---:B------:R-:W-:Y:S01]  /*5f80*/  VIADD R18, R0.reuse, 0xa0 ;  /* 0x000000a000127836 */ /* 0x040fe20000000000 */
[----:B------:R-:W0:Y:S02]  /*5f90*/  LDS R4, [UR4+0x4400] ;  /* 0x00440004ff047984 */ /* 0x000e240008000800 */
        /* <DEDUP_REMOVED lines=19> */
[C---:B------:R-:W-:Y:S02]  /*60d0*/  VIADD R14, R0.reuse, 0x160 ;  /* 0x00000160000e7836 */ /* 0x040fe40000000000 */
[----:B------:R3:W-:Y:S01]  /*60e0*/  @!P4 STG.E desc[UR10][R2.64+0x180], R6 ;  /* 0x000180060200c986 */ /* 0x0007e2000c10190a */
[----:B0-----:R-:W-:Y:S01]  /*60f0*/  VIADD R12, R0, 0x180 ;  /* 0x00000180000c7836 */ /* 0x001fe20000000000 */
[----:B------:R-:W-:Y:S01]  /*6100*/  ISETP.GE.AND P4, PT, R16, R4, PT ;  /* 0x000000041000720c */ /* 0x000fe20003f86270 */
[C---:B-1----:R-:W-:Y:S01]  /*6110*/  VIADD R10, R0.reuse, 0x1a0 ;  /* 0x000001a0000a7836 */ /* 0x042fe20000000000 */
[----:B------:R0:W-:Y:S01]  /*6120*/  @!P2 STG.E desc[UR10][R2.64+0x380], R21 ;  /* 0x000380150200a986 */ /* 0x0001e2000c10190a */
[----:B--2---:R-:W-:-:S03]  /*6130*/  VIADD R8, R0, 0x1c0 ;  /* 0x000001c000087836 */ /* 0x004fc60000000000 */
[----:B------:R1:W-:Y:S01]  /*6140*/  @!P6 STG.E desc[UR10][R2.64+0x200], R29 ;  /* 0x0002001d0200e986 */ /* 0x0003e2000c10190a */
[-C--:B------:R-:W-:Y:S01]  /*6150*/  ISETP.GE.AND P6, PT, R14, R4.reuse, PT ;  /* 0x000000040e00720c */ /* 0x080fe20003fc6270 */
[----:B---3--:R-:W-:Y:S02]  /*6160*/  VIADD R6, R0, 0x1e0 ;  /* 0x000001e000067836 */ /* 0x008fe40000000000 */
[----:B------:R1:W-:Y:S01]  /*6170*/  @!P5 STG.E desc[UR10][R2.64+0x280], R27 ;  /* 0x0002801b0200d986 */ /* 0x0003e2000c10190a */
[-C--:B------:R-:W-:Y:S02]  /*6180*/  ISETP.GE.AND P5, PT, R12, R4.reuse, PT ;  /* 0x000000040c00720c */ /* 0x080fe40003fa6270 */
[-C--:B------:R-:W-:Y:S01]  /*6190*/  ISETP.GE.AND P2, PT, R8, R4.reuse, PT ;  /* 0x000000040800720c */ /* 0x080fe20003f46270 */
[----:B0-----:R-:W-:Y:S01]  /*61a0*/  VIADD R21, R0, 0x200 ;  /* 0x0000020000157836 */ /* 0x001fe20000000000 */
        /* <DEDUP_REMOVED lines=15> */
.L_x_114:
[----:B------:R-:W0:Y:S01]  /*62a0*/  S2R R3, SR_LANEID ;  /* 0x0000000000037919 */ /* 0x000e220000000000 */
[----:B------:R-:W-:Y:S01]  /*62b0*/  SHF.R.U32.HI R20, RZ, 0x5, R0 ;  /* 0x00000005ff147819 */ /* 0x000fe20000011600 */
[----:B------:R-:W1:Y:S01]  /*62c0*/  LDCU.64 UR8, c[0x0][0x388] ;  /* 0x00007100ff0877ac */ /* 0x000e620008000a00 */
[----:B------:R-:W-:-:S03]  /*62d0*/  ISETP.NE.AND P0, PT, R0, RZ, PT ;  /* 0x000000ff0000720c */ /* 0x000fc60003f05270 */
[----:B0-----:R-:W-:-:S04]  /*62e0*/  IMAD R20, R20, 0x20, R3 ;  /* 0x0000002014147824 */ /* 0x001fc800078e0203 */
[----:B------:R-:W-:-:S04]  /*62f0*/  IMAD R20, R20, 0x11, RZ ;  /* 0x0000001114147824 */ /* 0x000fc800078e02ff */
[----:B------:R-:W-:Y:S01]  /*6300*/  IMAD R3, R3, -0x10, R20 ;  /* 0xfffffff003037824 */ /* 0x000fe200078e0214 */
[----:B------:R-:W-:Y:S01]  /*6310*/  LEA R21, R20, UR4, 0x2 ;  /* 0x0000000414157c11 */ /* 0x000fe2000f8e10ff */
[----:B------:R-:W-:-:S03]  /*6320*/  IMAD.U32 R20, RZ, RZ, UR6 ;  /* 0x00000006ff147e24 */ /* 0x000fc6000f8e00ff */
[----:B------:R-:W-:Y:S01]  /*6330*/  LEA R3, R3, UR4, 0x2 ;  /* 0x0000000403037c11 */ /* 0x000fe2000f8e10ff */
[----:B------:R0:W-:Y:S04]  /*6340*/  STS [R21], R2 ;  /* 0x0000000215007388 */ /* 0x0001e80000000800 */
[----:B------:R-:W-:Y:S04]  /*6350*/  STS [R21+0x4], R5 ;  /* 0x0000040515007388 */ /* 0x000fe80000000800 */
[----:B------:R-:W-:Y:S01]  /*6360*/  STS [R21+0x8], R6 ;  /* 0x0000080615007388 */ /* 0x000fe20000000800 */
[----:B0-----:R-:W-:-:S03]  /*6370*/  LOP3.LUT R2, R0, 0x1f, RZ, 0xc0, !PT ;  /* 0x0000001f00027812 */ /* 0x001fc600078ec0ff */
[----:B------:R-:W-:Y:S02]  /*6380*/  STS [R21+0xc], R7 ;  /* 0x00000c0715007388 */ /* 0x000fe40000000800 */
[----:B------:R-:W-:Y:S02]  /*6390*/  VIADD R2, R2, UR7 ;  /* 0x0000000702027c36 */ /* 0x000fe40008000000 */
        /* <DEDUP_REMOVED lines=9> */
[----:B0-----:R-:W-:-:S03]  /*6430*/  LOP3.LUT R14, R0, 0x3e0, RZ, 0xc0, !PT ;  /* 0x000003e0000e7812 */ /* 0x001fc600078ec0ff */
[----:B------:R-:W-:Y:S02]  /*6440*/  STS [R21+0x34], R17 ;  /* 0x0000341115007388 */ /* 0x000fe40000000800 */
[----:B------:R-:W-:Y:S02]  /*6450*/  IMAD R14, R14, 0x11, RZ ;  /* 0x000000110e0e7824 */ /* 0x000fe400078e02ff */
[----:B------:R0:W-:Y:S04]  /*6460*/  STS [R21+0x38], R18 ;  /* 0x0000381215007388 */ /* 0x0001e80000000800 */
[----:B------:R-:W-:Y:S01]  /*6470*/  STS [R21+0x3c], R19 ;  /* 0x00003c1315007388 */ /* 0x000fe20000000800 */
[----:B------:R-:W-:-:S03]  /*6480*/  LOP3.LUT R0, R14, 0x1f, R0, 0xf8, !PT ;  /* 0x0000001f0e007812 */ /* 0x000fc600078ef800 */
[----:B------:R-:W-:Y:S01]  /*6490*/  STS [R21+0x40], R4 ;  /* 0x0000400415007388 */ /* 0x000fe20000000800 */
[----:B------:R-:W-:-:S03]  /*64a0*/  NOP ;  /* 0x0000000000007918 */ /* 0x000fc60000000000 */
[----:B------:R-:W-:Y:S01]  /*64b0*/  LDS R12, [R3] ;  /* 0x00000000030c7984 */ /* 0x000fe20000000800 */
[----:B--2---:R-:W-:-:S03]  /*64c0*/  VIADD R16, R0, 0x40 ;  /* 0x0000004000107836 */ /* 0x004fc60000000000 */
        /* <DEDUP_REMOVED lines=16> */
[----:B------:R2:W-:Y:S01]  /*65d0*/  @!P0 STS [UR4+0x4400], R20 ;  /* 0x00440014ff008988 */ /* 0x0005e20008000804 */
[----:B------:R-:W-:Y:S01]  /*65e0*/  BAR.SYNC.DEFER_BLOCKING 0x0 ;  /* 0x0000000000007b1d */ /* 0x000fe20000010000 */
[----:B0-----:R-:W-:Y:S01]  /*65f0*/  IADD3 R18, P0, PT, R14, R2, RZ ;  /* 0x000000020e127210 */ /* 0x001fe20007f1e0ff */
[----:B------:R-:W-:-:S02]  /*6600*/  VIADD R14, R0, 0x20 ;  /* 0x00000020000e7836 */ /* 0x000fc40000000000 */
[----:B--2---:R-:W-:Y:S02]  /*6610*/  VIADD R20, R0, 0xc0 ;  /* 0x000000c000147836 */ /* 0x004fe40000000000 */
        /* <DEDUP_REMOVED lines=27> */
[-C--:B------:R-:W-:Y:S02]  /*67d0*/  ISETP.GE.AND P5, PT, R16, R4.reuse, PT ;  /* 0x000000041000720c */ /* 0x080fe40003fa6270 */
[----:B------:R0:W-:Y:S01]  /*67e0*/  @!P0 STG.E desc[UR10][R2.64+0x280], R27 ;  /* 0x0002801b02008986 */ /* 0x0001e2000c10190a */
[----:B-1----:R-:W-:Y:S01]  /*67f0*/  VIADD R10, R0, 0x1a0 ;  /* 0x000001a0000a7836 */ /* 0x002fe20000000000 */
[-C--:B------:R-:W-:Y:S01]  /*6800*/  ISETP.GE.AND P0, PT, R12, R4.reuse, PT ;  /* 0x000000040c00720c */ /* 0x080fe20003f06270 */
[----:B--2---:R-:W-:Y:S01]  /*6810*/  VIADD R8, R0, 0x1c0 ;  /* 0x000001c000087836 */ /* 0x004fe20000000000 */
[----:B------:R1:W-:Y:S01]  /*6820*/  @!P6 STG.E desc[UR10][R2.64+0x200], R29 ;  /* 0x0002001d0200e986 */ /* 0x0003e2000c10190a */
[----:B------:R-:W-:Y:S01]  /*6830*/  ISETP.GE.AND P6, PT, R14, R4, PT ;  /* 0x000000040e00720c */ /* 0x000fe20003fc6270 */
[----:B---3--:R-:W-:-:S02]  /*6840*/  VIADD R6, R0, 0x1e0 ;  /* 0x000001e000067836 */ /* 0x008fc40000000000 */
[----:B------:R1:W-:Y:S01]  /*6850*/  @!P1 STG.E desc[UR10][R2.64+0x300], R25 ;  /* 0x0003001902009986 */ /* 0x0003e2000c10190a */
[-C--:B------:R-:W-:Y:S01]  /*6860*/  ISETP.GE.AND P1, PT, R10, R4.reuse, PT ;  /* 0x000000040a00720c */ /* 0x080fe20003f26270 */
[----:B0-----:R-:W-:Y:S02]  /*6870*/  VIADD R27, R0, 0x200 ;  /* 0x00000200001b7836 */ /* 0x001fe40000000000 */
        /* <DEDUP_REMOVED lines=15> */
.L_x_115:
        /* <DEDUP_REMOVED lines=9> */
.L_x_142:


//--------------------- .text._ZN3cub18CUB_300001_SM_10006detail10merge_sort30DeviceMergeSortPartitionKernelIN6thrust24THRUST_300001_SM_1000_NS6detail15normal_iteratorINS5_10device_ptrIiEEEEj12greater_thaniEEvbT_PT2_T0_SF_PSF_T1_SF_i --------------------------
	.section	.text._ZN3cub18CUB_300001_SM_10006detail10merge_sort30DeviceMergeSortPartitionKernelIN6thrust24THRUST_300001_SM_1000_NS6detail15normal_iteratorINS5_10device_ptrIiEEEEj12greater_thaniEEvbT_PT2_T0_SF_PSF_T1_SF_i,"ax",@progbits
	.align	128
        .global         _ZN3cub18CUB_300001_SM_10006detail10merge_sort30DeviceMergeSortPartitionKernelIN6thrust24THRUST_300001_SM_1000_NS6detail15normal_iteratorINS5_10device_ptrIiEEEEj12greater_thaniEEvbT_PT2_T0_SF_PSF_T1_SF_i
        .type           _ZN3cub18CUB_300001_SM_10006detail10merge_sort30DeviceMergeSortPartitionKernelIN6thrust24THRUST_300001_SM_1000_NS6detail15normal_iteratorINS5_10device_ptrIiEEEEj12greater_thaniEEvbT_PT2_T0_SF_PSF_T1_SF_i,@function
        .size           _ZN3cub18CUB_300001_SM_10006detail10merge_sort30DeviceMergeSortPartitionKernelIN6thrust24THRUST_300001_SM_1000_NS6detail15normal_iteratorINS5_10device_ptrIiEEEEj12greater_thaniEEvbT_PT2_T0_SF_PSF_T1_SF_i,(.L_x_143 - _ZN3cub18CUB_300001_SM_10006detail10merge_sort30DeviceMergeSortPartitionKernelIN6thrust24THRUST_300001_SM_1000_NS6detail15normal_iteratorINS5_10device_ptrIiEEEEj12greater_thaniEEvbT_PT2_T0_SF_PSF_T1_SF_i)
        .other          _ZN3cub18CUB_300001_SM_10006detail10merge_sort30DeviceMergeSortPartitionKernelIN6thrust24THRUST_300001_SM_1000_NS6detail15normal_iteratorINS5_10device_ptrIiEEEEj12greater_thaniEEvbT_PT2_T0_SF_PSF_T1_SF_i,@"STO_CUDA_ENTRY STV_DEFAULT"
_ZN3cub18CUB_300001_SM_10006detail10merge_sort30DeviceMergeSortPartitionKernelIN6thrust24THRUST_300001_SM_1000_NS6detail15normal_iteratorINS5_10device_ptrIiEEEEj12greater_thaniEEvbT_PT2_T0_SF_PSF_T1_SF_i:
.text._ZN3cub18CUB_300001_SM_10006detail10merge_sort30DeviceMergeSortPartitionKernelIN6thrust24THRUST_300001_SM_1000_NS6detail15normal_iteratorINS5_10device_ptrIiEEEEj12greater_thaniEEvbT_PT2_T0_SF_PSF_T1_SF_i:
[----:B------:R-:W-:Y:S01]  /*0000*/  LDC R1, c[0x0][0x37c] ;  /* 0x0000df00ff017b82 */ /* 0x000fe20000000800 */
[----:B------:R-:W0:Y:S01]  /*0010*/  S2R R0, SR_CTAID.X ;  /* 0x0000000000007919 */ /* 0x000e220000002500 */
[----:B------:R-:W0:Y:S01]  /*0020*/  LDCU UR4, c[0x0][0x360] ;  /* 0x00006c00ff0477ac */ /* 0x000e220008000800 */
[----:B------:R-:W0:Y:S01]  /*0030*/  S2R R3, SR_TID.X ;  /* 0x0000000000037919 */ /* 0x000e220000002100 */
[----:B------:R-:W1:Y:S01]  /*0040*/  LDCU UR6, c[0x0][0x39c] ;  /* 0x00007380ff0677ac */ /* 0x000e620008000800 */
[----:B0-----:R-:W-:-:S05]  /*0050*/  IMAD R0, R0, UR4, R3 ;  /* 0x0000000400007c24 */ /* 0x001fca000f8e0203 */
[----:B-1----:R-:W-:-:S13]  /*0060*/  ISETP.GE.U32.AND P0, PT, R0, UR6, PT ;  /* 0x0000000600007c0c */ /* 0x002fda000bf06070 */
[----:B------:R-:W-:Y:S05]  /*0070*/  @P0 EXIT ;  /* 0x000000000000094d */ /* 0x000fea0003800000 */
[----:B------:R-:W0:Y:S01]  /*0080*/  LDCU UR5, c[0x0][0x3ac] ;  /* 0x00007580ff0577ac */ /* 0x000e220008000800 */
[----:B------:R-:W-:Y:S01]  /*0090*/  VIADD R2, R0, 0x1 ;  /* 0x0000000100027836 */ /* 0x000fe20000000000 */
[----:B------:R-:W-:Y:S01]  /*00a0*/  ACQBULK ;  /* 0x000000000000782e */ /* 0x000fe20000000000 */
[----:B------:R-:W1:Y:S03]  /*00b0*/  LDCU UR7, c[0x0][0x3b0] ;  /* 0x00007600ff0777ac */ /* 0x000e660008000800 */
[----:B------:R-:W-:Y:S01]  /*00c0*/  ISETP.NE.AND P0, PT, R2, UR6, PT ;  /* 0x0000000602007c0c */ /* 0x000fe2000bf05270 */
[----:B------:R-:W2:Y:S01]  /*00d0*/  LDCU UR10, c[0x0][0x398] ;  /* 0x00007300ff0a77ac */ /* 0x000ea20008000800 */
[----:B------:R-:W3:Y:S01]  /*00e0*/  LDCU.64 UR8, c[0x0][0x358] ;  /* 0x00006b00ff0877ac */ /* 0x000ee20008000a00 */
[----:B0-----:R-:W-:-:S10]  /*00f0*/  UIADD3 UR4, UPT, UPT, -UR5, URZ, URZ ;  /* 0x000000ff05047290 */ /* 0x001fd4000fffe1ff */
[----:B------:R-:W0:Y:S01]  /*0100*/  @!P0 LDC.64 R4, c[0x0][0x3a0] ;  /* 0x0000e800ff048b82 */ /* 0x000e220000000a00 */
[----:B------:R-:W-:Y:S01]  /*0110*/  LOP3.LUT R2, R0, UR4, RZ, 0xc0, !PT ;  /* 0x0000000400027c12 */ /* 0x000fe2000f8ec0ff */
[----:B------:R-:W-:-:S04]  /*0120*/  USHF.R.U32.HI UR4, URZ, 0x1, UR5 ;  /* 0x00000001ff047899 */ /* 0x000fc80008011605 */
[----:B-1----:R-:W-:Y:S01]  /*0130*/  IMAD R3, R2, UR7, RZ ;  /* 0x0000000702037c24 */ /* 0x002fe2000f8e02ff */
[----:B------:R-:W-:-:S04]  /*0140*/  UIMAD UR4, UR4, UR7, URZ ;  /* 0x00000007040472a4 */ /* 0x000fc8000f8e02ff */
[----:B------:R-:W-:-:S04]  /*0150*/  LOP3.LUT R2, RZ, R3, RZ, 0x33, !PT ;  /* 0x00000003ff027212 */ /* 0x000fc800078e33ff */
[----:B------:R-:W-:-:S04]  /*0160*/  VIMNMX.U32 R2, PT, PT, R2, UR4, PT ;  /* 0x0000000402027c48 */ /* 0x000fc8000bfe0000 */
[----:B--2---:R-:W-:Y:S01]  /*0170*/  VIADDMNMX.U32 R2, R2, R3, UR10, PT ;  /* 0x0000000a02027e46 */ /* 0x004fe2000b800003 */
[----:B0-----:R-:W-:Y:S01]  /*0180*/  @!P0 IMAD.WIDE.U32 R4, R0, 0x4, R4 ;  /* 0x0000000400048825 */ /* 0x001fe200078e0004 */
[----:B------:R-:W-:Y:S02]  /*0190*/  VIMNMX.U32 R3, PT, PT, R3, UR10, PT ;  /* 0x0000000a03037c48 */ /* 0x000fe4000bfe0000 */
[----:B------:R-:W-:Y:S02]  /*01a0*/  LOP3.LUT R6, RZ, R2, RZ, 0x33, !PT ;  /* 0x00000002ff067212 */ /* 0x000fe400078e33ff */
[----:B---3--:R0:W-:Y:S02]  /*01b0*/  @!P0 STG.E desc[UR8][R4.64], R2 ;  /* 0x0000000204008986 */ /* 0x0081e4000c101908 */
[----:B------:R-:W-:-:S04]  /*01c0*/  VIMNMX.U32 R7, PT, PT, R6, UR4, PT ;  /* 0x0000000406077c48 */ /* 0x000fc8000bfe0000 */
[----:B------:R-:W-:Y:S01]  /*01d0*/  VIADDMNMX.U32 R7, R7, R2, UR10, PT ;  /* 0x0000000a07077e46 */ /* 0x000fe2000b800002 */
[----:B------:R-:W-:Y:S06]  /*01e0*/  @!P0 EXIT ;  /* 0x000000000000894d */ /* 0x000fec0003800000 */
[----:B------:R-:W1:Y:S01]  /*01f0*/  LDCU.U8 UR6, c[0x0][0x380] ;  /* 0x00007000ff0677ac */ /* 0x000e620008000000 */
[----:B------:R-:W-:Y:S01]  /*0200*/  BSSY.RECONVERGENT B0, `(.L_x_116) ;  /* 0x0000040000007945 */ /* 0x000fe20003800200 */
[----:B------:R-:W-:-:S06]  /*0210*/  UIADD3 UR4, UPT, UPT, UR5, -0x1, URZ ;  /* 0xffffffff05047890 */ /* 0x000fcc000fffe0ff */
[----:B0-----:R-:W-:-:S05]  /*0220*/  LOP3.LUT R4, R0, UR4, RZ, 0xc0, !PT ;  /* 0x0000000400047c12 */ /* 0x001fca000f8ec0ff */
[----:B------:R-:W-:Y:S01]  /*0230*/  IMAD R4, R4, UR7, RZ ;  /* 0x0000000704047c24 */ /* 0x000fe2000f8e02ff */
[----:B-1----:R-:W-:-:S04]  /*0240*/  UPRMT UR6, UR6, 0x8880, URZ ;  /* 0x0000888006067896 */ /* 0x002fc800080000ff */
[----:B------:R-:W-:-:S03]  /*0250*/  VIADDMNMX.U32 R4, R7, -R3, R4, PT ;  /* 0x8000000307047246 */ /* 0x000fc60003800004 */
[----:B------:R-:W-:Y:S02]  /*0260*/  UMOV UR4, UR6 ;  /* 0x0000000600047c82 */ /* 0x000fe40008000000 */
[----:B------:R-:W-:-:S09]  /*0270*/  UISETP.NE.AND UP0, UPT, UR4, URZ, UPT ;  /* 0x000000ff0400728c */ /* 0x000fd2000bf05270 */
[----:B------:R-:W-:Y:S05]  /*0280*/  BRA.U !UP0, `(.L_x_117) ;  /* 0x0000000108747547 */ /* 0x000fea000b800000 */
[----:B------:R-:W-:Y:S01]  /*0290*/  IMAD.IADD R7, R7, 0x1, -R2 ;  /* 0x0000000107077824 */ /* 0x000fe200078e0a02 */
[----:B------:R-:W-:Y:S01]  /*02a0*/  VIADDMNMX.U32 R5, R2, -R3, R4, PT ;  /* 0x8000000302057246 */ /* 0x000fe20003800004 */
[----:B------:R-:W0:Y:S01]  /*02b0*/  LDCU.64 UR4, c[0x0][0x388] ;  /* 0x00007100ff0477ac */ /* 0x000e220008000a00 */
[----:B------:R-:W-:Y:S02]  /*02c0*/  BSSY.RECONVERGENT B1, `(.L_x_118) ;  /* 0x0000018000017945 */ /* 0x000fe40003800200 */
[----:B------:R-:W-:-:S05]  /*02d0*/  VIMNMX.U32 R6, PT, PT, R4, R7, !PT ;  /* 0x0000000704067248 */ /* 0x000fca0007fe0000 */
[----:B------:R-:W-:-:S05]  /*02e0*/  IMAD.IADD R6, R6, 0x1, -R7 ;  /* 0x0000000106067824 */ /* 0x000fca00078e0a07 */
[----:B------:R-:W-:-:S13]  /*02f0*/  ISETP.GE.U32.AND P0, PT, R6, R5, PT ;  /* 0x000000050600720c */ /* 0x000fda0003f06070 */
[----:B0-----:R-:W-:Y:S05]  /*0300*/  @P0 BRA `(.L_x_119) ;  /* 0x00000000004c0947 */ /* 0x001fea0003800000 */
.L_x_120:
[----:B------:R-:W-:-:S05]  /*0310*/  IMAD.IADD R7, R5, 0x1, -R6 ;  /* 0x0000000105077824 */ /* 0x000fca00078e0a06 */
[----:B------:R-:W-:-:S04]  /*0320*/  LEA.HI R12, R7, R6, RZ, 0x1f ;  /* 0x00000006070c7211 */ /* 0x000fc800078ff8ff */
[-C--:B------:R-:W-:Y:S02]  /*0330*/  LOP3.LUT R7, RZ, R12.reuse, RZ, 0x33, !PT ;  /* 0x0000000cff077212 */ /* 0x080fe400078e33ff */
[----:B------:R-:W-:-:S03]  /*0340*/  IADD3 R9, P1, PT, R3, R12, RZ ;  /* 0x0000000c03097210 */ /* 0x000fc60007f3e0ff */
[----:B------:R-:W-:Y:S02]  /*0350*/  IMAD.IADD R7, R4, 0x1, R7 ;  /* 0x0000000104077824 */ /* 0x000fe400078e0207 */
[----:B------:R-:W-:Y:S01]  /*0360*/  IMAD.X R16, RZ, RZ, RZ, P1 ;  /* 0x000000ffff107224 */ /* 0x000fe200008e06ff */
[C---:B------:R-:W-:Y:S02]  /*0370*/  LEA R8, P1, R9.reuse, UR4, 0x2 ;  /* 0x0000000409087c11 */ /* 0x040fe4000f8210ff */
[----:B------:R-:W-:Y:S02]  /*0380*/  IADD3 R7, P0, PT, R2, R7, RZ ;  /* 0x0000000702077210 */ /* 0x000fe40007f1e0ff */
[----:B------:R-:W-:-:S03]  /*0390*/  LEA.HI.X R9, R9, UR5, R16, 0x2, P1 ;  /* 0x0000000509097c11 */ /* 0x000fc600088f1410 */
[----:B------:R-:W-:Y:S01]  /*03a0*/  IMAD.X R14, RZ, RZ, RZ, P0 ;  /* 0x000000ffff0e7224 */ /* 0x000fe200000e06ff */
[C---:B------:R-:W-:Y:S01]  /*03b0*/  LEA R10, P0, R7.reuse, UR4, 0x2 ;  /* 0x00000004070a7c11 */ /* 0x040fe2000f8010ff */
[----:B------:R-:W2:Y:S03]  /*03c0*/  LDG.E R8, desc[UR8][R8.64] ;  /* 0x0000000808087981 */ /* 0x000ea6000c1e1900 */
[----:B------:R-:W-:-:S06]  /*03d0*/  LEA.HI.X R11, R7, UR5, R14, 0x2, P0 ;  /* 0x00000005070b7c11 */ /* 0x000fcc00080f140e */
[----:B------:R-:W2:Y:S02]  /*03e0*/  LDG.E R11, desc[UR8][R10.64] ;  /* 0x000000080a0b7981 */ /* 0x000ea4000c1e1900 */
[----:B--2---:R-:W-:-:S04]  /*03f0*/  ISETP.GT.AND P0, PT, R11, R8, PT ;  /* 0x000000080b00720c */ /* 0x004fc80003f04270 */
[----:B------:R-:W-:-:S09]  /*0400*/  SEL R5, R12, R5, P0 ;  /* 0x000000050c057207 */ /* 0x000fd20000000000 */
[----:B------:R-:W-:-:S05]  /*0410*/  @!P0 VIADD R6, R12, 0x1 ;  /* 0x000000010c068836 */ /* 0x000fca0000000000 */
[----:B------:R-:W-:-:S13]  /*0420*/  ISETP.GE.U32.AND P0, PT, R6, R5, PT ;  /* 0x000000050600720c */ /* 0x000fda0003f06070 */
[----:B------:R-:W-:Y:S05]  /*0430*/  @!P0 BRA `(.L_x_120) ;  /* 0xfffffffc00b48947 */ /* 0x000fea000383ffff */
.L_x_119:
[----:B------:R-:W-:Y:S05]  /*0440*/  BSYNC.RECONVERGENT B1 ;  /* 0x0000000000017941 */ /* 0x000fea0003800200 */
.L_x_118:
[----:B------:R-:W-:Y:S05]  /*0450*/  BRA `(.L_x_121) ;  /* 0x0000000000687947 */ /* 0x000fea0003800000 */
.L_x_117:
[----:B------:R-:W-:Y:S01]  /*0460*/  IMAD.IADD R7, R7, 0x1, -R2 ;  /* 0x0000000107077824 */ /* 0x000fe200078e0a02 */
[----:B------:R-:W-:Y:S01]  /*0470*/  VIADDMNMX.U32 R5, R2, -R3, R4, PT ;  /* 0x8000000302057246 */ /* 0x000fe20003800004 */
[----:B------:R-:W0:Y:S03]  /*0480*/  LDCU.64 UR4, c[0x0][0x390] ;  /* 0x00007200ff0477ac */ /* 0x000e260008000a00 */
[----:B------:R-:W-:-:S05]  /*0490*/  VIMNMX.U32 R6, PT, PT, R4, R7, !PT ;  /* 0x0000000704067248 */ /* 0x000fca0007fe0000 */
[----:B------:R-:W-:-:S05]  /*04a0*/  IMAD.IADD R6, R6, 0x1, -R7 ;  /* 0x0000000106067824 */ /* 0x000fca00078e0a07 */
[----:B------:R-:W-:-:S13]  /*04b0*/  ISETP.GE.U32.AND P0, PT, R6, R5, PT ;  /* 0x000000050600720c */ /* 0x000fda0003f06070 */
[----:B0-----:R-:W-:Y:S05]  /*04c0*/  @P0 BRA `(.L_x_121) ;  /* 0x00000000004c0947 */ /* 0x001fea0003800000 */
.L_x_122:
        /* <DEDUP_REMOVED lines=19> */
.L_x_121:
[----:B------:R-:W-:Y:S05]  /*0600*/  BSYNC.RECONVERGENT B0 ;  /* 0x0000000000007941 */ /* 0x000fea0003800200 */
.L_x_116:
[----:B------:R-:W0:Y:S01]  /*0610*/  LDC.64 R4, c[0x0][0x3a0] ;  /* 0x0000e800ff047b82 */ /* 0x000e220000000a00 */
[----:B------:R-:W-:Y:S02]  /*0620*/  IMAD.IADD R3, R3, 0x1, R6 ;  /* 0x0000000103037824 */ /* 0x000fe400078e0206 */
[----:B0-----:R-:W-:-:S05]  /*0630*/  IMAD.WIDE.U32 R4, R0, 0x4, R4 ;  /* 0x0000000400047825 */ /* 0x001fca00078e0004 */
[----:B------:R-:W-:Y:S01]  /*0640*/  STG.E desc[UR8][R4.64], R3 ;  /* 0x0000000304007986 */ /* 0x000fe2000c101908 */
[----:B------:R-:W-:Y:S05]  /*0650*/  EXIT ;  /* 0x000000000000794d */ /* 0x000fea0003800000 */
.L_x_123:
        /* <DEDUP_REMOVED lines=10> */
.L_x_143:


//--------------------- .text._ZN3cub18CUB_300001_SM_10006detail10merge_sort30DeviceMergeSortBlockSortKernelINS2_10policy_hubIN6thrust24THRUST_300001_SM_1000_NS6detail15normal_iteratorINS6_10device_ptrIiEEEEE9Policy600ESB_PNS0_8NullTypeESB_SF_j12greater_thaniSE_EEvbT0_T1_T2_T3_T4_PT6_PT7_T5_NS1_7vsmem_tE --------------------------
	.section	.text._ZN3cub18CUB_300001_SM_10006detail10merge_sort30DeviceMergeSortBlockSortKernelINS2_10policy_hubIN6thrust24THRUST_300001_SM_1000_NS6detail15normal_iteratorINS6_10device_ptrIiEEEEE9Policy600ESB_PNS0_8NullTypeESB_SF_j12greater_thaniSE_EEvbT0_T1_T2_T3_T4_PT6_PT7_T5_NS1_7vsmem_tE,"ax",@progbits
	.align	128
        .global         _ZN3cub18CUB_300001_SM_10006detail10merge_sort30DeviceMergeSortBlockSortKernelINS2_10policy_hubIN6thrust24THRUST_300001_SM_1000_NS6detail15normal_iteratorINS6_10device_ptrIiEEEEE9Policy600ESB_PNS0_8NullTypeESB_SF_j12greater_thaniSE_EEvbT0_T1_T2_T3_T4_PT6_PT7_T5_NS1_7vsmem_tE
        .type           _ZN3cub18CUB_300001_SM_10006detail10merge_sort30DeviceMergeSortBlockSortKernelINS2_10policy_hubIN6thrust24THRUST_300001_SM_1000_NS6detail15normal_iteratorINS6_10device_ptrIiEEEEE9Policy600ESB_PNS0_8NullTypeESB_SF_j12greater_thaniSE_EEvbT0_T1_T2_T3_T4_PT6_PT7_T5_NS1_7vsmem_tE,@function
        .size           _ZN3cub18CUB_300001_SM_10006detail10merge_sort30DeviceMergeSortBlockSortKernelINS2_10policy_hubIN6thrust24THRUST_300001_SM_1000_NS6detail15normal_iteratorINS6_10device_ptrIiEEEEE9Policy600ESB_PNS0_8NullTypeESB_SF_j12greater_thaniSE_EEvbT0_T1_T2_T3_T4_PT6_PT7_T5_NS1_7vsmem_tE,(.L_x_144 - _ZN3cub18CUB_300001_SM_10006detail10merge_sort30DeviceMergeSortBlockSortKernelINS2_10policy_hubIN6thrust24THRUST_300001_SM_1000_NS6detail15normal_iteratorINS6_10device_ptrIiEEEEE9Policy600ESB_PNS0_8NullTypeESB_SF_j12greater_thaniSE_EEvbT0_T1_T2_T3_T4_PT6_PT7_T5_NS1_7vsmem_tE)
        .other          _ZN3cub18CUB_300001_SM_10006detail10merge_sort30DeviceMergeSortBlockSortKernelINS2_10policy_hubIN6thrust24THRUST_300001_SM_1000_NS6detail15normal_iteratorINS6_10device_ptrIiEEEEE9Policy600ESB_PNS0_8NullTypeESB_SF_j12greater_thaniSE_EEvbT0_T1_T2_T3_T4_PT6_PT7_T5_NS1_7vsmem_tE,@"STO_CUDA_ENTRY STV_DEFAULT"
_ZN3cub18CUB_300001_SM_10006detail10merge_sort30DeviceMergeSortBlockSortKernelINS2_10policy_hubIN6thrust24THRUST_300001_SM_1000_NS6detail15normal_iteratorINS6_10device_ptrIiEEEEE9Policy600ESB_PNS0_8NullTypeESB_SF_j12greater_thaniSE_EEvbT0_T1_T2_T3_T4_PT6_PT7_T5_NS1_7vsmem_tE:
.text._ZN3cub18CUB_300001_SM_10006detail10merge_sort30DeviceMergeSortBlockSortKernelINS2_10policy_hubIN6thrust24THRUST_300001_SM_1000_NS6detail15normal_iteratorINS6_10device_ptrIiEEEEE9Policy600ESB_PNS0_8NullTypeESB_SF_j12greater_thaniSE_EEvbT0_T1_T2_T3_T4_PT6_PT7_T5_NS1_7vsmem_tE:
[----:B------:R-:W-:Y:S01]  /*0000*/  LDC R1, c[0x0][0x37c] ;  /* 0x0000df00ff017b82 */ /* 0x000fe20000000800 */
[----:B------:R-:W0:Y:S01]  /*0010*/  S2R R3, SR_CTAID.X ;  /* 0x0000000000037919 */ /* 0x000e220000002500 */
[----:B------:R-:W1:Y:S01]  /*0020*/  LDCU UR4, c[0x0][0x370] ;  /* 0x00006e00ff0477ac */ /* 0x000e620008000800 */
[----:B------:R-:W2:Y:S01]  /*0030*/  LDCU.64 UR6, c[0x0][0x358] ;  /* 0x00006b00ff0677ac */ /* 0x000ea20008000a00 */
[----:B-1----:R-:W-:-:S06]  /*0040*/  UIADD3 UR4, UPT, UPT, UR4, -0x1, URZ ;  /* 0xffffffff04047890 */ /* 0x002fcc000fffe0ff */
[C---:B0-----:R-:W-:Y:S01]  /*0050*/  ISETP.GE.U32.AND P0, PT, R3.reuse, UR4, PT ;  /* 0x0000000403007c0c */ /* 0x041fe2000bf06070 */
[----:B------:R-:W-:-:S12]  /*0060*/  IMAD R3, R3, 0x1100, RZ ;  /* 0x0000110003037824 */ /* 0x000fd800078e02ff */
[----:B--2---:R-:W-:Y:S05]  /*0070*/  @P0 BRA `(.L_x_124) ;  /* 0x0000002c00c40947 */ /* 0x004fea0003800000 */
[----:B------:R-:W0:Y:S01]  /*0080*/  S2R R0, SR_TID.X ;  /* 0x0000000000007919 */ /* 0x000e220000002100 */
[----:B------:R-:W1:Y:S01]  /*0090*/  LDCU.64 UR4, c[0x0][0x388] ;  /* 0x00007100ff0477ac */ /* 0x000e620008000a00 */
[----:B------:R-:W-:Y:S01]  /*00a0*/  ACQBULK ;  /* 0x000000000000782e */ /* 0x000fe20000000000 */
[----:B0-----:R-:W-:-:S05]  /*00b0*/  LOP3.LUT R5, R0, 0x3e0, RZ, 0xc0, !PT ;  /* 0x000003e000057812 */ /* 0x001fca00078ec0ff */
[----:B------:R-:W-:-:S05]  /*00c0*/  IMAD R5, R5, 0x11, RZ ;  /* 0x0000001105057824 */ /* 0x000fca00078e02ff */
[----:B------:R-:W-:-:S04]  /*00d0*/  LOP3.LUT R2, R5, 0x1f, R0, 0xf8, !PT ;  /* 0x0000001f05027812 */ /* 0x000fc800078ef800 */
[----:B------:R-:W-:-:S05]  /*00e0*/  IADD3 R4, P0, PT, R3, R2, RZ ;  /* 0x0000000203047210 */ /* 0x000fca0007f1e0ff */
[----:B------:R-:W-:Y:S02]  /*00f0*/  IMAD.X R7, RZ, RZ, RZ, P0 ;  /* 0x000000ffff077224 */ /* 0x000fe400000e06ff */
        /* <DEDUP_REMOVED lines=21> */
[----:B------:R-:W-:-:S02]  /*0250*/  SHF.R.U32.HI R6, RZ, 0x5, R0 ;  /* 0x00000005ff067819 */ /* 0x000fc40000011600 */
[----:B------:R-:W-:Y:S01]  /*0260*/  MOV R7, 0x400 ;  /* 0x0000040000077802 */ /* 0x000fe20000000f00 */
[----:B------:R-:W1:Y:S01]  /*0270*/  S2R R16, SR_CgaCtaId ;  /* 0x0000000000107919 */ /* 0x000e620000008800 */
[----:B------:R-:W0:Y:S02]  /*0280*/  S2R R18, SR_LANEID ;  /* 0x0000000000127919 */ /* 0x000e240000000000 */
[----:B-1----:R-:W-:Y:S01]  /*0290*/  LEA R7, R16, R7, 0x18 ;  /* 0x0000000710077211 */ /* 0x002fe200078ec0ff */
[----:B0-----:R-:W-:-:S04]  /*02a0*/  IMAD R6, R6, 0x220, R18 ;  /* 0x0000022006067824 */ /* 0x001fc800078e0212 */
[----:B------:R-:W-:-:S04]  /*02b0*/  IMAD R6, R6, 0x4, R7 ;  /* 0x0000000406067824 */ /* 0x000fc800078e0207 */
[----:B------:R-:W-:Y:S01]  /*02c0*/  IMAD R8, R18, 0x40, R6 ;  /* 0x0000004012087824 */ /* 0x000fe200078e0206 */
[----:B--2---:R-:W-:Y:S04]  /*02d0*/  STS [R6], R11 ;  /* 0x0000000b06007388 */ /* 0x004fe80000000800 */
        /* <DEDUP_REMOVED lines=16> */
[----:B------:R-:W-:-:S03]  /*03e0*/  NOP ;  /* 0x0000000000007918 */ /* 0x000fc60000000000 */
[----:B------:R-:W-:Y:S01]  /*03f0*/  LDS R11, [R8] ;  /* 0x00000000080b7984 */ /* 0x000fe20000000800 */
[----:B0-----:R-:W-:-:S03]  /*0400*/  LOP3.LUT R10, R0, 0x1f, RZ, 0xc0, !PT ;  /* 0x0000001f000a7812 */ /* 0x001fc600078ec0ff */
[----:B------:R-:W-:Y:S04]  /*0410*/  LDS R20, [R8+0x4] ;  /* 0x0000040008147984 */ /* 0x000fe80000000800 */
[----:B------:R-:W-:Y:S04]  /*0420*/  LDS R27, [R8+0x8] ;  /* 0x00000800081b7984 */ /* 0x000fe80000000800 */
        /* <DEDUP_REMOVED lines=17> */
[----:B------:R-:W-:Y:S02]  /*0540*/  VIMNMX R24, PT, PT, R11, R20, PT ;  /* 0x000000140b187248 */ /* 0x000fe40003fe0100 */
[----:B------:R-:W-:Y:S02]  /*0550*/  VIMNMX R27, PT, PT, R27, R22, !PT ;  /* 0x000000161b1b7248 */ /* 0x000fe40007fe0100 */
[----:B-1----:R-:W-:Y:S02]  /*0560*/  VIMNMX R19, PT, PT, R15, R14, PT ;  /* 0x0000000e0f137248 */ /* 0x002fe40003fe0100 */
[----:B--2---:R-:W-:Y:S02]  /*0570*/  VIMNMX R25, PT, PT, R23, R30, PT ;  /* 0x0000001e17197248 */ /* 0x004fe40003fe0100 */
[----:B------:R-:W-:Y:S02]  /*0580*/  VIMNMX R11, PT, PT, R11, R20, !PT ;  /* 0x000000140b0b7248 */ /* 0x000fe40007fe0100 */
[----:B------:R-:W-:-:S02]  /*0590*/  VIMNMX R15, PT, PT, R15, R14, !PT ;  /* 0x0000000e0f0f7248 */ /* 0x000fc40007fe0100 */
[----:B------:R-:W-:Y:S02]  /*05a0*/  VIMNMX R30, PT, PT, R23, R30, !PT ;  /* 0x0000001e171e7248 */ /* 0x000fe40007fe0100 */
[----:B------:R-:W-:Y:S02]  /*05b0*/  VIMNMX R23, PT, PT, R26, R13, PT ;  /* 0x0000000d1a177248 */ /* 0x000fe40003fe0100 */
[----:B------:R-:W-:Y:S02]  /*05c0*/  VIMNMX R14, PT, PT, R28, R29, PT ;  /* 0x0000001d1c0e7248 */ /* 0x000fe40003fe0100 */
[----:B------:R-:W-:Y:S02]  /*05d0*/  VIMNMX R26, PT, PT, R26, R13, !PT ;  /* 0x0000000d1a1a7248 */ /* 0x000fe40007fe0100 */
[----:B------:R-:W-:Y:S02]  /*05e0*/  VIMNMX R28, PT, PT, R28, R29, !PT ;  /* 0x0000001d1c1c7248 */ /* 0x000fe40007fe0100 */
[----:B------:R-:W-:-:S02]  /*05f0*/  VIMNMX R20, PT, PT, R18, R17, PT ;  /* 0x0000001112147248 */ /* 0x000fc40003fe0100 */
[----:B------:R-:W-:Y:S02]  /*0600*/  VIMNMX R13, PT, PT, R24, R27, PT ;  /* 0x0000001b180d7248 */ /* 0x000fe40003fe0100 */
[----:B------:R-:W-:Y:S02]  /*0610*/  VIMNMX R17, PT, PT, R18, R17, !PT ;  /* 0x0000001112117248 */ /* 0x000fe40007fe0100 */
[CC--:B------:R-:W-:Y:S02]  /*0620*/  VIMNMX R22, PT, PT, R12.reuse, R9.reuse, PT ;  /* 0x000000090c167248 */ /* 0x0c0fe40003fe0100 */
[----:B------:R-:W-:Y:S02]  /*0630*/  VIMNMX R29, PT, PT, R12, R9, !PT ;  /* 0x000000090c1d7248 */ /* 0x000fe40007fe0100 */
[----:B------:R-:W-:Y:S02]  /*0640*/  VIMNMX R24, PT, PT, R24, R27, !PT ;  /* 0x0000001b18187248 */ /* 0x000fe40007fe0100 */
[----:B------:R-:W-:-:S02]  /*0650*/  ISETP.GT.AND P0, PT, R27, R11, PT ;  /* 0x0000000b1b00720c */ /* 0x000fc40003f04270 */
[CC--:B------:R-:W-:Y:S02]  /*0660*/  VIMNMX R18, PT, PT, R19.reuse, R30.reuse, PT ;  /* 0x0000001e13127248 */ /* 0x0c0fe40003fe0100 */
[----:B------:R-:W-:Y:S02]  /*0670*/  VIMNMX R12, PT, PT, R19, R30, !PT ;  /* 0x0000001e130c7248 */ /* 0x000fe40007fe0100 */
[CC--:B---3--:R-:W-:Y:S02]  /*0680*/  VIMNMX R9, PT, PT, R16.reuse, R25.reuse, PT ;  /* 0x0000001910097248 */ /* 0x0c8fe40003fe0100 */
[----:B------:R-:W-:Y:S02]  /*0690*/  VIMNMX R27, PT, PT, R16, R25, !PT ;  /* 0x00000019101b7248 */ /* 0x000fe40007fe0100 */
[----:B------:R-:W-:Y:S02]  /*06a0*/  VIMNMX R19, PT, PT, R21, R26, PT ;  /* 0x0000001a15137248 */ /* 0x000fe40003fe0100 */
[----:B------:R-:W-:-:S02]  /*06b0*/  VIMNMX R16, PT, PT, R23, R28, PT ;  /* 0x0000001c17107248 */ /* 0x000fc40003fe0100 */
[----:B------:R-:W-:Y:S02]  /*06c0*/  VIMNMX R26, PT, PT, R21, R26, !PT ;  /* 0x0000001a151a7248 */ /* 0x000fe40007fe0100 */
[----:B------:R-:W-:Y:S02]  /*06d0*/  VIMNMX R28, PT, PT, R23, R28, !PT ;  /* 0x0000001c171c7248 */ /* 0x000fe40007fe0100 */
[----:B------:R-:W-:Y:S02]  /*06e0*/  VIMNMX R25, PT, PT, R20, R29, PT ;  /* 0x0000001d14197248 */ /* 0x000fe40003fe0100 */
[CC--:B------:R-:W-:Y:S02]  /*06f0*/  VIMNMX R23, PT, PT, R22.reuse, R15.reuse, PT ;  /* 0x0000000f16177248 */ /* 0x0c0fe40003fe0100 */
[----:B------:R-:W-:Y:S02]  /*0700*/  VIMNMX R32, PT, PT, R22, R15, !PT ;  /* 0x0000000f16207248 */ /* 0x000fe40007fe0100 */
[----:B------:R-:W-:-:S02]  /*0710*/  VIMNMX R20, PT, PT, R20, R29, !PT ;  /* 0x0000001d14147248 */ /* 0x000fc40007fe0100 */
[----:B------:R-:W-:Y:S02]  /*0720*/  SEL R15, R11, R24, P0 ;  /* 0x000000180b0f7207 */ /* 0x000fe40000000000 */
[CC--:B------:R-:W-:Y:S02]  /*0730*/  VIMNMX R21, PT, PT, R14.reuse, R17.reuse, PT ;  /* 0x000000110e157248 */ /* 0x0c0fe40003fe0100 */
[----:B------:R-:W-:Y:S02]  /*0740*/  VIMNMX R29, PT, PT, R14, R17, !PT ;  /* 0x000000110e1d7248 */ /* 0x000fe40007fe0100 */
[----:B------:R-:W-:Y:S02]  /*0750*/  SEL R11, R24, R11, P0 ;  /* 0x0000000b180b7207 */ /* 0x000fe40000000000 */
[C---:B------:R-:W-:Y:S02]  /*0760*/  VIMNMX R22, PT, PT, R18.reuse, R27, PT ;  /* 0x0000001b12167248 */ /* 0x040fe40003fe0100 */
[----:B------:R-:W-:-:S02]  /*0770*/  ISETP.GE.AND P0, PT, R18, R9, PT ;  /* 0x000000091200720c */ /* 0x000fc40003f06270 */
[CC--:B------:R-:W-:Y:S02]  /*0780*/  VIMNMX R17, PT, PT, R13.reuse, R26.reuse, PT ;  /* 0x0000001a0d117248 */ /* 0x0c0fe40003fe0100 */
[----:B------:R-:W-:Y:S02]  /*0790*/  VIMNMX R30, PT, PT, R13, R26, !PT ;  /* 0x0000001a0d1e7248 */ /* 0x000fe40007fe0100 */
[CC--:B------:R-:W-:Y:S02]  /*07a0*/  VIMNMX R13, PT, PT, R19.reuse, R28.reuse, PT ;  /* 0x0000001c130d7248 */ /* 0x0c0fe40003fe0100 */
[----:B------:R-:W-:Y:S02]  /*07b0*/  VIMNMX R14, PT, PT, R18, R27, !PT ;  /* 0x0000001b120e7248 */ /* 0x000fe40007fe0100 */
[----:B------:R-:W-:Y:S02]  /*07c0*/  VIMNMX R28, PT, PT, R19, R28, !PT ;  /* 0x0000001c131c7248 */ /* 0x000fe40007fe0100 */
[----:B------:R-:W-:-:S02]  /*07d0*/  VIMNMX R24, PT, PT, R25, R32, PT ;  /* 0x0000002019187248 */ /* 0x000fc40003fe0100 */
[CC--:B------:R-:W-:Y:S02]  /*07e0*/  VIMNMX R19, PT, PT, R23.reuse, R12.reuse, PT ;  /* 0x0000000c17137248 */ /* 0x0c0fe40003fe0100 */
[----:B------:R-:W-:Y:S02]  /*07f0*/  VIMNMX R27, PT, PT, R23, R12, !PT ;  /* 0x0000000c171b7248 */ /* 0x000fe40007fe0100 */
[----:B------:R-:W-:Y:S02]  /*0800*/  VIMNMX R25, PT, PT, R25, R32, !PT ;  /* 0x0000002019197248 */ /* 0x000fe40007fe0100 */
[----:B------:R-:W-:Y:S02]  /*0810*/  SEL R12, R22, R9, !P0 ;  /* 0x00000009160c7207 */ /* 0x000fe40004000000 */
[CC--:B------:R-:W-:Y:S02]  /*0820*/  VIMNMX R18, PT, PT, R16.reuse, R29.reuse, PT ;  /* 0x0000001d10127248 */ /* 0x0c0fe40003fe0100 */
[----:B------:R-:W-:-:S02]  /*0830*/  VIMNMX R32, PT, PT, R16, R29, !PT ;  /* 0x0000001d10207248 */ /* 0x000fc40007fe0100 */
[----:B------:R-:W-:Y:S02]  /*0840*/  SEL R22, R9, R22, !P0 ;  /* 0x0000001609167207 */ /* 0x000fe40004000000 */
[----:B------:R-:W-:Y:S02]  /*0850*/  VIMNMX R23, PT, PT, R21, R20, !PT ;  /* 0x0000001415177248 */ /* 0x000fe40007fe0100 */
[----:B------:R-:W-:Y:S02]  /*0860*/  VIMNMX R9, PT, PT, R15, R30, PT ;  /* 0x0000001e0f097248 */ /* 0x000fe40003fe0100 */
[----:B------:R-:W-:Y:S02]  /*0870*/  VIMNMX R16, PT, PT, R17, R28, PT ;  /* 0x0000001c11107248 */ /* 0x000fe40003fe0100 */
        /* <DEDUP_REMOVED lines=29> */
[CC--:B------:R-:W-:Y:S02]  /*0a50*/  VIMNMX R26, PT, PT, R19.reuse, R28.reuse, !PT ;  /* 0x0000001c131a7248 */ /* 0x0c0fe40007fe0100 */
[----:B------:R-:W-:Y:S02]  /*0a60*/  ISETP.GT.AND P0, PT, R28, R11, PT ;  /* 0x0000000b1c00720c */ /* 0x000fe40003f04270 */
[----:B------:R-:W-:-:S02]  /*0a70*/  VIMNMX R15, PT, PT, R19, R28, PT ;  /* 0x0000001c130f7248 */ /* 0x000fc40003fe0100 */
[----:B------:R-:W-:Y:S02]  /*0a80*/  VIMNMX R18, PT, PT, R24, R31, PT ;  /* 0x0000001f18127248 */ /* 0x000fe40003fe0100 */
        /* <DEDUP_REMOVED lines=9> */
[----:B------:R-:W-:Y:S02]  /*0b20*/  VIMNMX R14, PT, PT, R24, R31, !PT ;  /* 0x0000001f180e7248 */ /* 0x000fe40007fe0100 */
[----:B------:R-:W-:-:S02]  /*0b30*/  VIMNMX R20, PT, PT, R16, R21, PT ;  /* 0x0000001510147248 */ /* 0x000fc40003fe0100 */
[----:B------:R-:W-:Y:S02]  /*0b40*/  VIMNMX R9, PT, PT, R16, R21, !PT ;  /* 0x0000001510097248 */ /* 0x000fe40007fe0100 */
[----:B------:R-:W-:Y:S02]  /*0b50*/  SEL R11, R26, R11, P0 ;  /* 0x0000000b1a0b7207 */ /* 0x000fe40000000000 */
[----:B------:R-:W-:Y:S02]  /*0b60*/  VIMNMX R24, PT, PT, R25, R32, PT ;  /* 0x0000002019187248 */ /* 0x000fe40003fe0100 */
[CC--:B------:R-:W-:Y:S02]  /*0b70*/  VIMNMX R22, PT, PT, R18.reuse, R27.reuse, PT ;  /* 0x0000001b12167248 */ /* 0x0c0fe40003fe0100 */
[C---:B------:R-:W-:Y:S02]  /*0b80*/  VIMNMX R16, PT, PT, R18.reuse, R27, !PT ;  /* 0x0000001b12107248 */ /* 0x040fe40007fe0100 */
[----:B------:R-:W-:-:S02]  /*0b90*/  ISETP.GE.AND P0, PT, R18, R13, PT ;  /* 0x0000000d1200720c */ /* 0x000fc40003f06270 */
[CC--:B------:R-:W-:Y:S02]  /*0ba0*/  VIMNMX R18, PT, PT, R15.reuse, R30.reuse, PT ;  /* 0x0000001e0f127248 */ /* 0x0c0fe40003fe0100 */
        /* <DEDUP_REMOVED lines=16> */
[----:B------:R-:W-:-:S02]  /*0cb0*/  SEL R9, R22, R13, !P0 ;  /* 0x0000000d16097207 */ /* 0x000fc40004000000 */
[CC--:B------:R-:W-:Y:S02]  /*0cc0*/  VIMNMX R20, PT, PT, R26.reuse, R29.reuse, PT ;  /* 0x0000001d1a147248 */ /* 0x0c0fe40003fe0100 */
[CC--:B------:R-:W-:Y:S02]  /*0cd0*/  VIMNMX R18, PT, PT, R19.reuse, R16.reuse, PT ;  /* 0x0000001013127248 */ /* 0x0c0fe40003fe0100 */
[----:B------:R-:W-:Y:S02]  /*0ce0*/  VIMNMX R31, PT, PT, R19, R16, !PT ;  /* 0x00000010131f7248 */ /* 0x000fe40007fe0100 */
[----:B------:R-:W-:Y:S02]  /*0cf0*/  SEL R13, R13, R22, !P0 ;  /* 0x000000160d0d7207 */ /* 0x000fe40004000000 */
        /* <DEDUP_REMOVED lines=10> */
[CC--:B------:R-:W-:Y:S02]  /*0da0*/  VIMNMX R23, PT, PT, R20.reuse, R31.reuse, PT ;  /* 0x0000001f14177248 */ /* 0x0c0fe40003fe0100 */
[----:B------:R-:W-:Y:S02]  /*0db0*/  VIMNMX R12, PT, PT, R20, R31, !PT ;  /* 0x0000001f140c7248 */ /* 0x000fe40007fe0100 */
        /* <DEDUP_REMOVED lines=27> */
[----:B------:R-:W-:Y:S02]  /*0f70*/  SEL R12, R11, R28, P0 ;  /* 0x0000001c0b0c7207 */ /* 0x000fe40000000000 */
[----:B------:R-:W-:Y:S02]  /*0f80*/  SEL R11, R28, R11, P0 ;  /* 0x0000000b1c0b7207 */ /* 0x000fe40000000000 */
[----:B------:R-:W-:Y:S02]  /*0f90*/  VIMNMX R17, PT, PT, R16, R31, PT ;  /* 0x0000001f10117248 */ /* 0x000fe40003fe0100 */
[CC--:B------:R-:W-:Y:S02]  /*0fa0*/  VIMNMX R20, PT, PT, R24.reuse, R29.reuse, PT ;  /* 0x0000001d18147248 */ /* 0x0c0fe40003fe0100 */
[----:B------:R-:W-:-:S02]  /*0fb0*/  VIMNMX R15, PT, PT, R24, R29, !PT ;  /* 0x0000001d180f7248 */ /* 0x000fc40007fe0100 */
[----:B------:R-:W-:Y:S02]  /*0fc0*/  ISETP.GE.AND P0, PT, R24, R13, PT ;  /* 0x0000000d1800720c */ /* 0x000fe40003f06270 */
[----:B------:R-:W-:Y:S02]  /*0fd0*/  VIMNMX R31, PT, PT, R16, R31, !PT ;  /* 0x0000001f101f7248 */ /* 0x000fe40007fe0100 */
[CC--:B------:R-:W-:Y:S02]  /*0fe0*/  VIMNMX R16, PT, PT, R19.reuse, R30.reuse, PT ;  /* 0x0000001e13107248 */ /* 0x0c0fe40003fe0100 */
[CC--:B------:R-:W-:Y:S02]  /*0ff0*/  VIMNMX R24, PT, PT, R18.reuse, R25.reuse, PT ;  /* 0x0000001912187248 */ /* 0x0c0fe40003fe0100 */
[----:B------:R-:W-:Y:S02]  /*1000*/  VIMNMX R30, PT, PT, R19, R30, !PT ;  /* 0x0000001e131e7248 */ /* 0x000fe40007fe0100 */
[----:B------:R-:W-:-:S02]  /*1010*/  VIMNMX R18, PT, PT, R18, R25, !PT ;  /* 0x0000001912127248 */ /* 0x000fc40007fe0100 */
[----:B------:R-:W-:Y:S02]  /*1020*/  VIMNMX R26, PT, PT, R26, R33, !PT ;  /* 0x000000211a1a7248 */ /* 0x000fe40007fe0100 */
[----:B------:R-:W-:Y:S02]  /*1030*/  VIMNMX R29, PT, PT, R23, R14, !PT ;  /* 0x0000000e171d7248 */ /* 0x000fe40007fe0100 */
[CC--:B------:R-:W-:Y:S02]  /*1040*/  VIMNMX R19, PT, PT, R9.reuse, R32.reuse, PT ;  /* 0x0000002009137248 */ /* 0x0c0fe40003fe0100 */
[----:B------:R-:W-:Y:S02]  /*1050*/  VIMNMX R25, PT, PT, R9, R32, !PT ;  /* 0x0000002009197248 */ /* 0x000fe40007fe0100 */
[----:B------:R-:W-:Y:S02]  /*1060*/  VIMNMX R22, PT, PT, R23, R14, PT ;  /* 0x0000000e17167248 */ /* 0x000fe40003fe0100 */
[----:B------:R-:W-:-:S02]  /*1070*/  SEL R9, R20, R13, !P0 ;  /* 0x0000000d14097207 */ /* 0x000fc40004000000 */
[----:B------:R-:W-:Y:S02]  /*1080*/  SEL R13, R13, R20, !P0 ;  /* 0x000000140d0d7207 */ /* 0x000fe40004000000 */
        /* <DEDUP_REMOVED lines=10> */
[----:B------:R-:W-:-:S02]  /*1130*/  VIMNMX R25, PT, PT, R16, R25, !PT ;  /* 0x0000001910197248 */ /* 0x000fc40007fe0100 */
[----:B------:R-:W-:Y:S02]  /*1140*/  VIMNMX R16, PT, PT, R19, R26, PT ;  /* 0x0000001a13107248 */ /* 0x000fe40003fe0100 */
[----:B------:R-:W-:Y:S02]  /*1150*/  VIMNMX R14, PT, PT, R17, R30, PT ;  /* 0x0000001e110e7248 */ /* 0x000fe40003fe0100 */
        /* <DEDUP_REMOVED lines=14> */
[CC--:B------:R-:W-:Y:S02]  /*1240*/  VIMNMX R26, PT, PT, R16.reuse, R19.reuse, PT ;  /* 0x00000013101a7248 */ /* 0x0c0fe40003fe0100 */
[----:B------:R-:W-:-:S02]  /*1250*/  VIMNMX R13, PT, PT, R16, R19, !PT ;  /* 0x00000013100d7248 */ /* 0x000fc40007fe0100 */
[-C--:B------:R-:W-:Y:S02]  /*1260*/  VIMNMX R15, PT, PT, R17, R12.reuse, !PT ;  /* 0x0000000c110f7248 */ /* 0x080fe40007fe0100 */
[----:B------:R-:W-:Y:S02]  /*1270*/  VIMNMX R19, PT, PT, R28, R23, PT ;  /* 0x000000171c137248 */ /* 0x000fe40003fe0100 */
[----:B------:R-:W-:Y:S02]  /*1280*/  VIMNMX R25, PT, PT, R14, R25, !PT ;  /* 0x000000190e197248 */ /* 0x000fe40007fe0100 */
[----:B------:R-:W-:Y:S02]  /*1290*/  VIMNMX R28, PT, PT, R28, R23, !PT ;  /* 0x000000171c1c7248 */ /* 0x000fe40007fe0100 */
[----:B------:R-:W-:Y:S02]  /*12a0*/  ISETP.GT.AND P0, PT, R23, R11, PT ;  /* 0x0000000b1700720c */ /* 0x000fe40003f04270 */
[----:B------:R-:W-:-:S02]  /*12b0*/  VIMNMX R14, PT, PT, R17, R12, PT ;  /* 0x0000000c110e7248 */ /* 0x000fc40003fe0100 */
[CC--:B------:R-:W-:Y:S02]  /*12c0*/  VIMNMX R23, PT, PT, R21.reuse, R24.reuse, PT ;  /* 0x0000001815177248 */ /* 0x0c0fe40003fe0100 */
[----:B------:R-:W-:Y:S02]  /*12d0*/  VIMNMX R21, PT, PT, R21, R24, !PT ;  /* 0x0000001815157248 */ /* 0x000fe40007fe0100 */
[----:B------:R-:W-:Y:S02]  /*12e0*/  VIMNMX R24, PT, PT, R26, R15, PT ;  /* 0x0000000f1a187248 */ /* 0x000fe40003fe0100 */
[CC--:B------:R-:W-:Y:S02]  /*12f0*/  VIMNMX R17, PT, PT, R20.reuse, R29.reuse, PT ;  /* 0x0000001d14117248 */ /* 0x0c0fe40003fe0100 */
[----:B------:R-:W-:Y:S02]  /*1300*/  VIMNMX R16, PT, PT, R20, R29, !PT ;  /* 0x0000001d14107248 */ /* 0x000fe40007fe0100 */
        /* <DEDUP_REMOVED lines=8> */
[----:B------:R-:W-:Y:S02]  /*1390*/  SEL R14, R11, R28, P0 ;  /* 0x0000001c0b0e7207 */ /* 0x000fe40000000000 */
[----:B------:R-:W-:Y:S02]  /*13a0*/  VIMNMX R22, PT, PT, R22, R13, !PT ;  /* 0x0000000d16167248 */ /* 0x000fe40007fe0100 */
        /* <DEDUP_REMOVED lines=16> */
[----:B------:R-:W-:Y:S02]  /*14b0*/  SEL R15, R9, R12, !P0 ;  /* 0x0000000c090f7207 */ /* 0x000fe40004000000 */
[----:B------:R-:W-:Y:S02]  /*14c0*/  SEL R12, R12, R9, !P0 ;  /* 0x000000090c0c7207 */ /* 0x000fe40004000000 */
        /* <DEDUP_REMOVED lines=15> */
[----:B------:R-:W-:Y:S01]  /*15c0*/  VIMNMX R29, PT, PT, R11, R14, !PT ;  /* 0x0000000e0b1d7248 */ /* 0x000fe20007fe0100 */
[----:B------:R-:W-:Y:S01]  /*15d0*/  IMAD R14, R0, 0x44, R7 ;  /* 0x00000044000e7824 */ /* 0x000fe200078e0207 */
[CC--:B------:R-:W-:Y:S02]  /*15e0*/  VIMNMX R11, PT, PT, R9.reuse, R20.reuse, PT ;  /* 0x00000014090b7248 */ /* 0x0c0fe40003fe0100 */
[----:B------:R-:W-:Y:S02]  /*15f0*/  VIMNMX R31, PT, PT, R9, R20, !PT ;  /* 0x00000014091f7248 */ /* 0x000fe40007fe0100 */
[CC--:B------:R-:W-:Y:S02]  /*1600*/  VIMNMX R9, PT, PT, R19.reuse, R18.reuse, PT ;  /* 0x0000001213097248 */ /* 0x0c0fe40003fe0100 */
[----:B------:R-:W-:Y:S01]  /*1610*/  VIMNMX R33, PT, PT, R19, R18, !PT ;  /* 0x0000001213217248 */ /* 0x000fe20007fe0100 */
[----:B------:R-:W-:Y:S01]  /*1620*/  IMAD.MOV.U32 R18, RZ, RZ, 0x2 ;  /* 0x00000002ff127424 */ /* 0x000fe200078e00ff */
        /* <DEDUP_REMOVED lines=9> */
[----:B------:R-:W-:-:S07]  /*16c0*/  VIMNMX R25, PT, PT, R25, R12, !PT ;  /* 0x0000000c19197248 */ /* 0x000fce0007fe0100 */
.L_x_128:
[--C-:B------:R-:W-:Y:S01]  /*16d0*/  IMAD.MOV R12, RZ, RZ, -R18.reuse ;  /* 0x000000ffff0c7224 */ /* 0x100fe200078e0a12 */
[----:B------:R-:W-:Y:S01]  /*16e0*/  SHF.R.U32.HI R26, RZ, 0x1, R18 ;  /* 0x00000001ff1a7819 */ /* 0x000fe20000011612 */
[----:B------:R-:W-:Y:S01]  /*16f0*/  VIADD R22, R18, 0xffffffff ;  /* 0xffffffff12167836 */ /* 0x000fe20000000000 */
[----:B------:R-:W-:Y:S02]  /*1700*/  BAR.SYNC.DEFER_BLOCKING 0x0 ;  /* 0x0000000000007b1d */ /* 0x000fe40000010000 */
[----:B------:R-:W-:Y:S02]  /*1710*/  LOP3.LUT R12, R0, R12, RZ, 0xc0, !PT ;  /* 0x0000000c000c7212 */ /* 0x000fe400078ec0ff */
[----:B------:R-:W-:Y:S02]  /*1720*/  LOP3.LUT R22, R22, R0, RZ, 0xc0, !PT ;  /* 0x0000000016167212 */ /* 0x000fe400078ec0ff */
[----:B------:R-:W-:Y:S01]  /*1730*/  BSSY.RECONVERGENT B0, `(.L_x_125) ;  /* 0x0000032000007945 */ /* 0x000fe20003800200 */
[----:B------:R-:W-:-:S05]  /*1740*/  IMAD R12, R12, 0x11, RZ ;  /* 0x000000110c0c7824 */ /* 0x000fca00078e02ff */
[----:B------:R-:W-:-:S05]  /*1750*/  VIMNMX.U32 R20, PT, PT, R12, 0x1100, PT ;  /* 0x000011000c147848 */ /* 0x000fca0003fe0000 */
[----:B------:R-:W-:-:S05]  /*1760*/  IMAD R12, R26, 0x11, R20 ;  /* 0x000000111a0c7824 */ /* 0x000fca00078e0214 */
[----:B------:R-:W-:Y:S01]  /*1770*/  VIMNMX.U32 R12, PT, PT, R12, 0x1100, PT ;  /* 0x000011000c0c7848 */ /* 0x000fe20003fe0000 */
[----:B------:R0:W-:Y:S04]  /*1780*/  STS [R14+0x4], R13 ;  /* 0x0000040d0e007388 */ /* 0x0001e80000000800 */
[----:B------:R-:W-:Y:S01]  /*1790*/  IMAD R28, R26, 0x11, R12 ;  /* 0x000000111a1c7824 */ /* 0x000fe200078e020c */
[----:B------:R1:W-:Y:S01]  /*17a0*/  STS [R14], R29 ;  /* 0x0000001d0e007388 */ /* 0x0003e20000000800 */
[----:B------:R-:W-:-:S03]  /*17b0*/  IMAD R26, R22, 0x11, RZ ;  /* 0x00000011161a7824 */ /* 0x000fc600078e02ff */
[----:B------:R-:W-:Y:S01]  /*17c0*/  VIMNMX.U32 R22, PT, PT, R28, 0x1100, PT ;  /* 0x000011001c167848 */ /* 0x000fe20003fe0000 */
[----:B------:R1:W-:Y:S01]  /*17d0*/  STS [R14+0x8], R31 ;  /* 0x0000081f0e007388 */ /* 0x0003e20000000800 */
[----:B------:R-:W-:-:S03]  /*17e0*/  VIMNMX.U32 R26, PT, PT, R26, 0x1100, PT ;  /* 0x000011001a1a7848 */ /* 0x000fc60003fe0000 */
[----:B------:R-:W-:Y:S01]  /*17f0*/  IMAD.IADD R28, R22, 0x1, -R12 ;  /* 0x00000001161c7824 */ /* 0x000fe200078e0a0c */
[----:B------:R-:W-:Y:S01]  /*1800*/  VIADDMNMX R30, R12, -R20, R26, PT ;  /* 0x800000140c1e7246 */ /* 0x000fe2000380011a */
[----:B------:R1:W-:Y:S03]  /*1810*/  STS [R14+0xc], R11 ;  /* 0x00000c0b0e007388 */ /* 0x0003e60000000800 */
[C---:B------:R-:W-:Y:S01]  /*1820*/  ISETP.GE.AND P0, PT, R26.reuse, R28, PT ;  /* 0x0000001c1a00720c */ /* 0x040fe20003f06270 */
[----:B------:R-:W-:Y:S01]  /*1830*/  IMAD.IADD R28, R26, 0x1, -R28 ;  /* 0x000000011a1c7824 */ /* 0x000fe200078e0a1c */
[----:B------:R1:W-:Y:S04]  /*1840*/  STS [R14+0x10], R33 ;  /* 0x000010210e007388 */ /* 0x0003e80000000800 */
[----:B0-----:R-:W-:Y:S01]  /*1850*/  SEL R13, R28, RZ, P0 ;  /* 0x000000ff1c0d7207 */ /* 0x001fe20000000000 */
        /* <DEDUP_REMOVED lines=16> */
.L_x_127:
[----:B-1----:R-:W-:-:S05]  /*1960*/  IMAD.IADD R9, R30, 0x1, -R13 ;  /* 0x000000011e097824 */ /* 0x002fca00078e0a0d */
[----:B------:R-:W-:-:S04]  /*1970*/  LEA.HI R16, R9, R9, RZ, 0x1 ;  /* 0x0000000909107211 */ /* 0x000fc800078f08ff */
[----:B------:R-:W-:-:S04]  /*1980*/  LEA.HI.SX32 R9, R16, R13, 0x1f ;  /* 0x0000000d10097211 */ /* 0x000fc800078ffaff */
[----:B------:R-:W-:Y:S01]  /*1990*/  LOP3.LUT R11, RZ, R9, RZ, 0x33, !PT ;  /* 0x00000009ff0b7212 */ /* 0x000fe200078e33ff */
[----:B------:R-:W-:-:S04]  /*19a0*/  IMAD.IADD R16, R20, 0x1, R9 ;  /* 0x0000000114107824 */ /* 0x000fc800078e0209 */
[----:B------:R-:W-:Y:S02]  /*19b0*/  IMAD.IADD R24, R28, 0x1, R11 ;  /* 0x000000011c187824 */ /* 0x000fe400078e020b */
[--C-:B------:R-:W-:Y:S02]  /*19c0*/  IMAD R16, R16, 0x4, R7.reuse ;  /* 0x0000000410107824 */ /* 0x100fe400078e0207 */
        /* <DEDUP_REMOVED lines=8> */
.L_x_126:
[----:B------:R-:W-:Y:S05]  /*1a50*/  BSYNC.RECONVERGENT B0 ;  /* 0x0000000000007941 */ /* 0x000fea0003800200 */
.L_x_125:
[----:B-1----:R-:W-:Y:S01]  /*1a60*/  IMAD.IADD R16, R20, 0x1, R13 ;  /* 0x0000000114107824 */ /* 0x002fe200078e020d */
[----:B------:R-:W-:Y:S02]  /*1a70*/  IADD3 R13, PT, PT, -R13, R12, R26 ;  /* 0x0000000c0d0d7210 */ /* 0x000fe40007ffe11a */
[----:B------:R-:W-:Y:S01]  /*1a80*/  PLOP3.LUT P0, PT, PT, PT, PT, 0x8, 0x80 ;  /* 0x000000000080781c */ /* 0x000fe20003f0e170 */
[C-C-:B------:R-:W-:Y:S01]  /*1a90*/  IMAD R19, R16.reuse, 0x4, R7.reuse ;  /* 0x0000000410137824 */ /* 0x140fe200078e0207 */
[C---:B------:R-:W-:Y:S01]  /*1aa0*/  ISETP.GE.AND P2, PT, R13.reuse, R22, PT ;  /* 0x000000160d00720c */ /* 0x040fe20003f46270 */
[C---:B------:R-:W-:Y:S02]  /*1ab0*/  IMAD R21, R13.reuse, 0x4, R7 ;  /* 0x000000040d157824 */ /* 0x040fe400078e0207 */
[----:B------:R-:W-:Y:S01]  /*1ac0*/  VIADD R9, R13, 0x1 ;  /* 0x000000010d097836 */ /* 0x000fe20000000000 */
[----:B------:R-:W-:Y:S01]  /*1ad0*/  LDS R15, [R19] ;  /* 0x00000000130f7984 */ /* 0x000fe20000000800 */
[----:B------:R-:W-:-:S03]  /*1ae0*/  VIADD R11, R16, 0x1 ;  /* 0x00000001100b7836 */ /* 0x000fc60000000000 */
[----:B------:R-:W0:Y:S05]  /*1af0*/  LDS R20, [R21] ;  /* 0x0000000015147984 */ /* 0x000e2a0000000800 */
        /* <DEDUP_REMOVED lines=189> */
[----:B------:R0:W-:Y:S04]  /*26d0*/  @!P0 LDS R15, [R30] ;  /* 0x000000001e0f8984 */ /* 0x0001e80000000800 */
[----:B------:R-:W1:Y:S01]  /*26e0*/  @P0 LDS R20, [R28] ;  /* 0x000000001c140984 */ /* 0x000e620000000800 */
[----:B------:R-:W-:Y:S01]  /*26f0*/  PLOP3.LUT P0, PT, PT, PT, PT, 0x8, 0x80 ;  /* 0x000000000080781c */ /* 0x000fe20003f0e170 */
[----:B0-----:R-:W-:-:S05]  /*2700*/  VIADD R30, R26, 0x1 ;  /* 0x000000011a1e7836 */ /* 0x001fca0000000000 */
[----:B-1----:R-:W-:-:S04]  /*2710*/  @!P1 ISETP.GT.AND P2, PT, R20, R15, PT ;  /* 0x0000000f1400920c */ /* 0x002fc80003f44270 */
[----:B------:R-:W-:Y:S02]  /*2720*/  @!P1 ISETP.GE.OR P0, PT, R32, R12, P2 ;  /* 0x0000000c2000920c */ /* 0x000fe40001706670 */
[C---:B------:R-:W-:Y:S01]  /*2730*/  ISETP.GE.U32.AND P2, PT, R18.reuse, 0x81, PT ;  /* 0x000000811200780c */ /* 0x040fe20003f46070 */
[----:B------:R-:W-:Y:S01]  /*2740*/  IMAD.SHL.U32 R18, R18, 0x2, RZ ;  /* 0x0000000212127824 */ /* 0x000fe200078e00ff */
[----:B------:R-:W-:-:S09]  /*2750*/  SEL R27, R20, R15, P0 ;  /* 0x0000000f141b7207 */ /* 0x000fd20000000000 */
[----:B------:R-:W-:Y:S02]  /*2760*/  @P0 IMAD.MOV R34, RZ, RZ, R32 ;  /* 0x000000ffff220224 */ /* 0x000fe400078e0220 */
[----:B------:R-:W-:Y:S02]  /*2770*/  @!P0 IMAD.MOV R30, RZ, RZ, R26 ;  /* 0x000000ffff1e8224 */ /* 0x000fe400078e021a */
[C-C-:B------:R-:W-:Y:S01]  /*2780*/  @!P0 IMAD R32, R34.reuse, 0x4, R7.reuse ;  /* 0x0000000422208824 */ /* 0x140fe200078e0207 */
[----:B------:R-:W-:Y:S01]  /*2790*/  ISETP.GE.AND P1, PT, R34, R12, PT ;  /* 0x0000000c2200720c */ /* 0x000fe20003f26270 */
[----:B------:R-:W-:-:S03]  /*27a0*/  @P0 IMAD R26, R30, 0x4, R7 ;  /* 0x000000041e1a0824 */ /* 0x000fc600078e0207 */
[----:B------:R-:W-:Y:S04]  /*27b0*/  @!P0 LDS R15, [R32] ;  /* 0x00000000200f8984 */ /* 0x000fe80000000800 */
[----:B------:R-:W0:Y:S01]  /*27c0*/  @P0 LDS R20, [R26] ;  /* 0x000000001a140984 */ /* 0x000e220000000800 */
[----:B------:R-:W-:-:S04]  /*27d0*/  ISETP.GE.AND P0, PT, R30, R22, PT ;  /* 0x000000161e00720c */ /* 0x000fc80003f06270 */
[----:B0-----:R-:W-:-:S04]  /*27e0*/  @!P1 VIMNMX R20, PT, PT, R20, R15, !PT ;  /* 0x0000000f14149248 */ /* 0x001fc80007fe0100 */
[----:B------:R-:W-:Y:S01]  /*27f0*/  SEL R15, R20, R15, !P0 ;  /* 0x0000000f140f7207 */ /* 0x000fe20004000000 */
[----:B------:R-:W-:Y:S06]  /*2800*/  @!P2 BRA `(.L_x_128) ;  /* 0xffffffec00b0a947 */ /* 0x000fec000383ffff */
[----:B------:R-:W0:Y:S02]  /*2810*/  LDCU.U8 UR4, c[0x0][0x380] ;  /* 0x00007000ff0477ac */ /* 0x000e240008000000 */
[----:B0-----:R-:W-:-:S04]  /*2820*/  UPRMT UR4, UR4, 0x8880, URZ ;  /* 0x0000888004047896 */ /* 0x001fc800080000ff */
[----:B------:R-:W-:Y:S01]  /*2830*/  UISETP.NE.AND UP0, UPT, UR4, URZ, UPT ;  /* 0x000000ff0400728c */ /* 0x000fe2000bf05270 */
[----:B------:R-:W-:Y:S08]  /*2840*/  BAR.SYNC.DEFER_BLOCKING 0x0 ;  /* 0x0000000000007b1d */ /* 0x000ff00000010000 */
[----:B------:R-:W-:Y:S05]  /*2850*/  BRA.U !UP0, `(.L_x_129) ;  /* 0x0000000108ec7547 */ /* 0x000fea000b800000 */
[----:B------:R-:W-:Y:S01]  /*2860*/  STS [R8], R29 ;  /* 0x0000001d08007388 */ /* 0x000fe20000000800 */
[----:B------:R-:W0:Y:S01]  /*2870*/  LDCU.64 UR4, c[0x0][0x398] ;  /* 0x00007300ff0477ac */ /* 0x000e220008000a00 */
[----:B------:R-:W-:Y:S02]  /*2880*/  IMAD.IADD R10, R3, 0x1, R10 ;  /* 0x00000001030a7824 */ /* 0x000fe400078e020a */
[----:B------:R-:W-:Y:S03]  /*2890*/  STS [R8+0x4], R13 ;  /* 0x0000040d08007388 */ /* 0x000fe60000000800 */
[----:B------:R-:W-:Y:S01]  /*28a0*/  IADD3 R10, P0, PT, R5, R10, RZ ;  /* 0x0000000a050a7210 */ /* 0x000fe20007f1e0ff */
[----:B------:R-:W-:Y:S04]  /*28b0*/  STS [R8+0x8], R31 ;  /* 0x0000081f08007388 */ /* 0x000fe80000000800 */
[----:B------:R-:W-:Y:S01]  /*28c0*/  STS [R8+0xc], R11 ;  /* 0x00000c0b08007388 */ /* 0x000fe20000000800 */
[----:B------:R-:W-:-:S03]  /*28d0*/  IMAD.X R3, RZ, RZ, RZ, P0 ;  /* 0x000000ffff037224 */ /* 0x000fc600000e06ff */
        /* <DEDUP_REMOVED lines=51> */
.L_x_129:
        /* <DEDUP_REMOVED lines=56> */
.L_x_124:
[----:B------:R-:W0:Y:S01]  /*2f90*/  LDC.64 R4, c[0x0][0x388] ;  /* 0x0000e200ff047b82 */ /* 0x000e220000000a00 */
[----:B------:R-:W-:Y:S01]  /*2fa0*/  ACQBULK ;  /* 0x000000000000782e */ /* 0x000fe20000000000 */
[----:B------:R-:W1:Y:S06]  /*2fb0*/  S2R R0, SR_TID.X ;  /* 0x0000000000007919 */ /* 0x000e6c0000002100 */
[----:B------:R-:W2:Y:S01]  /*2fc0*/  LDC R6, c[0x0][0x3a8] ;  /* 0x0000ea00ff067b82 */ /* 0x000ea20000000800 */
[----:B0-----:R-:W-:-:S05]  /*2fd0*/  IMAD.WIDE.U32 R4, R3, 0x4, R4 ;  /* 0x0000000403047825 */ /* 0x001fca00078e0004 */
[----:B------:R0:W3:Y:S01]  /*2fe0*/  LDG.E R18, desc[UR6][R4.64] ;  /* 0x0000000604127981 */ /* 0x0000e2000c1e1900 */
[----:B------:R-:W-:Y:S01]  /*2ff0*/  IMAD.MOV R3, RZ, RZ, -R3 ;  /* 0x000000ffff037224 */ /* 0x000fe200078e0a03 */
[C---:B-1----:R-:W-:Y:S02]  /*3000*/  LOP3.LUT R2, R0.reuse, 0x1f, RZ, 0xc0, !PT ;  /* 0x0000001f00027812 */ /* 0x042fe400078ec0ff */
[----:B------:R-:W-:Y:S02]  /*3010*/  LOP3.LUT R7, R0, 0x3e0, RZ, 0xc0, !PT ;  /* 0x000003e000077812 */ /* 0x000fe400078ec0ff */
[----:B--2---:R-:W-:-:S03]  /*3020*/  VIADDMNMX R3, R3, R6, 0x1100, PT ;  /* 0x0000110003037446 */ /* 0x004fc60003800106 */
[----:B------:R-:W-:-:S04]  /*3030*/  IMAD R2, R7, 0x11, R2 ;  /* 0x0000001107027824 */ /* 0x000fc800078e0202 */
[C---:B------:R-:W-:Y:S01]  /*3040*/  VIADD R6, R2.reuse, 0x20 ;  /* 0x0000002002067836 */ /* 0x040fe20000000000 */
[CC--:B------:R-:W-:Y:S01]  /*3050*/  ISETP.GE.AND P2, PT, R2.reuse, R3.reuse, PT ;  /* 0x000000030200720c */ /* 0x0c0fe20003f46270 */
[C---:B------:R-:W-:Y:S01]  /*3060*/  VIADD R8, R2.reuse, 0x40 ;  /* 0x0000004002087836 */ /* 0x040fe20000000000 */
[C---:B------:R-:W-:Y:S01]  /*3070*/  LEA R16, P0, R2.reuse, R4, 0x2 ;  /* 0x0000000402107211 */ /* 0x040fe200078010ff */
[----:B0-----:R-:W-:Y:S01]  /*3080*/  VIADD R4, R2, 0xa0 ;  /* 0x000000a002047836 */ /* 0x001fe20000000000 */
[-C--:B------:R-:W-:Y:S01]  /*3090*/  ISETP.GE.AND P3, PT, R6, R3.reuse, PT ;  /* 0x000000030600720c */ /* 0x080fe20003f66270 */
[----:B------:R-:W-:Y:S01]  /*30a0*/  VIADD R10, R2, 0x60 ;  /* 0x00000060020a7836 */ /* 0x000fe20000000000 */
[-C--:B------:R-:W-:Y:S01]  /*30b0*/  ISETP.GE.AND P4, PT, R8, R3.reuse, PT ;  /* 0x000000030800720c */ /* 0x080fe20003f86270 */
[----:B------:R-:W-:Y:S01]  /*30c0*/  IMAD.X R17, RZ, RZ, R5, P0 ;  /* 0x000000ffff117224 */ /* 0x000fe200000e0605 */
[-C--:B------:R-:W-:Y:S01]  /*30d0*/  ISETP.GE.AND P0, PT, R4, R3.reuse, PT ;  /* 0x000000030400720c */ /* 0x080fe20003f06270 */
[----:B------:R-:W-:Y:S01]  /*30e0*/  VIADD R6, R2, 0x80 ;  /* 0x0000008002067836 */ /* 0x000fe20000000000 */
[----:B------:R-:W-:Y:S01]  /*30f0*/  ISETP.GE.AND P5, PT, R10, R3, PT ;  /* 0x000000030a00720c */ /* 0x000fe20003fa6270 */
[----:B------:R-:W-:-:S02]  /*3100*/  VIADD R4, R2, 0xe0 ;  /* 0x000000e002047836 */ /* 0x000fc40000000000 */
[----:B------:R-:W-:Y:S01]  /*3110*/  VIADD R8, R2, 0xc0 ;  /* 0x000000c002087836 */ /* 0x000fe20000000000 */
[----:B------:R-:W-:Y:S01]  /*3120*/  ISETP.GE.AND P6, PT, R6, R3, PT ;  /* 0x000000030600720c */ /* 0x000fe20003fc6270 */
[----:B------:R-:W-:-:S03]  /*3130*/  VIADD R6, R2, 0x120 ;  /* 0x0000012002067836 */ /* 0x000fc60000000000 */
[-C--:B------:R-:W-:Y:S01]  /*3140*/  ISETP.GE.AND P1, PT, R8, R3.reuse, PT ;  /* 0x000000030800720c */ /* 0x080fe20003f26270 */
[C---:B------:R-:W-:Y:S02]  /*3150*/  VIADD R8, R2.reuse, 0x1a0 ;  /* 0x000001a002087836 */ /* 0x040fe40000000000 */
[C---:B------:R-:W-:Y:S02]  /*3160*/  VIADD R10, R2.reuse, 0x1c0 ;  /* 0x000001c0020a7836 */ /* 0x040fe40000000000 */
[C---:B------:R-:W-:Y:S02]  /*3170*/  VIADD R12, R2.reuse, 0x1e0 ;  /* 0x000001e0020c7836 */ /* 0x040fe40000000000 */
[----:B------:R-:W-:Y:S02]  /*3180*/  VIADD R14, R2, 0x200 ;  /* 0x00000200020e7836 */ /* 0x000fe40000000000 */
[----:B---3--:R-:W-:Y:S02]  /*3190*/  IMAD.MOV.U32 R20, RZ, RZ, R18 ;  /* 0x000000ffff147224 */ /* 0x008fe400078e0012 */
[----:B------:R-:W2:Y:S01]  /*31a0*/  @!P2 LDG.E R18, desc[UR6][R16.64] ;  /* 0x000000061012a981 */ /* 0x000ea2000c1e1900 */
[----:B------:R-:W-:Y:S01]  /*31b0*/  ISETP.GE.AND P2, PT, R4, R3, PT ;  /* 0x000000030400720c */ /* 0x000fe20003f46270 */
[----:B------:R-:W-:-:S02]  /*31c0*/  IMAD.MOV.U32 R22, RZ, RZ, R20 ;  /* 0x000000ffff167224 */ /* 0x000fc400078e0014 */
[--C-:B------:R-:W-:Y:S02]  /*31d0*/  IMAD.MOV.U32 R24, RZ, RZ, R20.reuse ;  /* 0x000000ffff187224 */ /* 0x100fe400078e0014 */
[----:B------:R-:W-:Y:S02]  /*31e0*/  VIADD R4, R2, 0x100 ;  /* 0x0000010002047836 */ /* 0x000fe40000000000 */
[----:B------:R-:W3:Y:S01]  /*31f0*/  @!P3 LDG.E R22, desc[UR6][R16.64+0x80] ;  /* 0x000080061016b981 */ /* 0x000ee2000c1e1900 */
[----:B------:R-:W-:Y:S02]  /*3200*/  IMAD.MOV.U32 R26, RZ, RZ, R20 ;  /* 0x000000ffff1a7224 */ /* 0x000fe400078e0014 */
[-C--:B------:R-:W-:Y:S01]  /*3210*/  ISETP.GE.AND P3, PT, R4, R3.reuse, PT ;  /* 0x000000030400720c */ /* 0x080fe20003f66270 */
[----:B------:R-:W4:Y:S01]  /*3220*/  @!P4 LDG.E R24, desc[UR6][R16.64+0x100] ;  /* 0x000100061018c981 */ /* 0x000f22000c1e1900 */
[----:B------:R-:W-:Y:S01]  /*3230*/  ISETP.GE.AND P4, PT, R6, R3, PT ;  /* 0x000000030600720c */ /* 0x000fe20003f86270 */
[----:B------:R-:W-:-:S02]  /*3240*/  VIADD R4, R2, 0x140 ;  /* 0x0000014002047836 */ /* 0x000fc40000000000 */
[----:B------:R-:W5:Y:S01]  /*3250*/  @!P5 LDG.E R26, desc[UR6][R16.64+0x180] ;  /* 0x00018006101ad981 */ /* 0x000f62000c1e1900 */
[--C-:B------:R-:W-:Y:S02]  /*3260*/  IMAD.MOV.U32 R28, RZ, RZ, R20.reuse ;  /* 0x000000ffff1c7224 */ /* 0x100fe400078e0014 */
[--C-:B------:R-:W-:Y:S01]  /*3270*/  IMAD.MOV.U32 R30, RZ, RZ, R20.reuse ;  /* 0x000000ffff1e7224 */ /* 0x100fe200078e0014 */
[----:B------:R-:W-:Y:S01]  /*3280*/  ISETP.GE.AND P5, PT, R4, R3, PT ;  /* 0x000000030400720c */ /* 0x000fe20003fa6270 */
        /* <DEDUP_REMOVED lines=9> */
[-C--:B------:R-:W-:Y:S02]  /*3320*/  ISETP.GE.AND P1, PT, R8, R3.reuse, PT ;  /* 0x000000030800720c */ /* 0x080fe40003f26270 */
[-C--:B------:R-:W-:Y:S01]  /*3330*/  ISETP.GE.AND P6, PT, R4, R3.reuse, PT ;  /* 0x000000030400720c */ /* 0x080fe20003fc6270 */
[----:B------:R-:W5:Y:S01]  /*3340*/  @!P2 LDG.E R34, desc[UR6][R16.64+0x380] ;  /* 0x000380061022a981 */ /* 0x000f62000c1e1900 */
[-C--:B------:R-:W-:Y:S02]  /*3350*/  ISETP.GE.AND P0, PT, R6, R3.reuse, PT ;  /* 0x000000030600720c */ /* 0x080fe40003f06270 */
[-C--:B------:R-:W-:Y:S01]  /*3360*/  ISETP.GE.AND P2, PT, R10, R3.reuse, PT ;  /* 0x000000030a00720c */ /* 0x080fe20003f46270 */
[----:B------:R-:W5:Y:S01]  /*3370*/  @!P3 LDG.E R36, desc[UR6][R16.64+0x400] ;  /* 0x000400061024b981 */ /* 0x000f62000c1e1900 */
[----:B------:R-:W-:-:S03]  /*3380*/  ISETP.GE.AND P3, PT, R12, R3, PT ;  /* 0x000000030c00720c */ /* 0x000fc60003f66270 */
[----:B------:R-:W5:Y:S01]  /*3390*/  @!P4 LDG.E R9, desc[UR6][R16.64+0x480] ;  /* 0x000480061009c981 */ /* 0x000f62000c1e1900 */
[----:B------:R-:W-:Y:S01]  /*33a0*/  ISETP.GE.AND P4, PT, R14, R3, PT ;  /* 0x000000030e00720c */ /* 0x000fe20003f86270 */
        /* <DEDUP_REMOVED lines=20> */
[----:B------:R-:W-:Y:S01]  /*34f0*/  IMAD R7, R7, 0x40, R5 ;  /* 0x0000004007077824 */ /* 0x000fe200078e0205 */
[----:B--2---:R-:W-:Y:S04]  /*3500*/  STS [R5], R18 ;  /* 0x0000001205007388 */ /* 0x004fe80000000800 */
[----:B---3--:R-:W-:Y:S04]  /*3510*/  STS [R5+0x80], R22 ;  /* 0x0000801605007388 */ /* 0x008fe80000000800 */
[----:B----4-:R-:W-:Y:S04]  /*3520*/  STS [R5+0x100], R24 ;  /* 0x0001001805007388 */ /* 0x010fe80000000800 */
[----:B-----5:R-:W-:Y:S04]  /*3530*/  STS [R5+0x180], R26 ;  /* 0x0001801a05007388 */ /* 0x020fe80000000800 */
[----:B------:R-:W-:Y:S04]  /*3540*/  STS [R5+0x200], R28 ;  /* 0x0002001c05007388 */ /* 0x000fe80000000800 */
[----:B------:R-:W-:Y:S04]  /*3550*/  STS [R5+0x280], R30 ;  /* 0x0002801e05007388 */ /* 0x000fe80000000800 */
[----:B------:R0:W-:Y:S04]  /*3560*/  STS [R5+0x300], R32 ;  /* 0x0003002005007388 */ /* 0x0001e80000000800 */
        /* <DEDUP_REMOVED lines=34> */
[C---:B------:R-:W-:Y:S02]  /*3790*/  VIADD R18, R32.reuse, 0x1 ;  /* 0x0000000120127836 */ /* 0x040fe40000000000 */
[----:B------:R-:W-:Y:S01]  /*37a0*/  VIADD R22, R32, 0xa ;  /* 0x0000000a20167836 */ /* 0x000fe20000000000 */
[-C--:B------:R-:W-:Y:S01]  /*37b0*/  ISETP.GE.U32.AND P1, PT, R20, R3.reuse, PT ;  /* 0x000000031400720c */ /* 0x080fe20003f26070 */
[----:B------:R-:W-:Y:S01]  /*37c0*/  VIADD R20, R32, 0x3 ;  /* 0x0000000320147836 */ /* 0x000fe20000000000 */
[----:B------:R-:W-:Y:S01]  /*37d0*/  ISETP.GE.U32.AND P0, PT, R18, R3, PT ;  /* 0x000000031200720c */ /* 0x000fe20003f06070 */
[----:B------:R-:W-:-:S02]  /*37e0*/  VIADD R18, R32, 0x4 ;  /* 0x0000000420127836 */ /* 0x000fc40000000000 */
[----:B------:R-:W-:Y:S01]  /*37f0*/  VIADD R34, R32, 0x10 ;  /* 0x0000001020227836 */ /* 0x000fe20000000000 */
[----:B------:R-:W-:Y:S02]  /*3800*/  ISETP.GE.U32.AND P2, PT, R20, R3, PT ;  /* 0x000000031400720c */ /* 0x000fe40003f46070 */
[----:B------:R-:W-:Y:S02]  /*3810*/  SEL R28, R28, R25, !P0 ;  /* 0x000000191c1c7207 */ /* 0x000fe40004000000 */
[----:B------:R-:W-:Y:S01]  /*3820*/  ISETP.GE.U32.AND P3, PT, R18, R3, PT ;  /* 0x000000031200720c */ /* 0x000fe20003f66070 */
[----:B------:R-:W-:Y:S01]  /*3830*/  VIADD R18, R32, 0x6 ;  /* 0x0000000620127836 */ /* 0x000fe20000000000 */
[CC--:B--2---:R-:W-:Y:S02]  /*3840*/  SEL R9, R16.reuse, R28.reuse, !P1 ;  /* 0x0000001c10097207 */ /* 0x0c4fe40004800000 */
[----:B------:R-:W-:Y:S01]  /*3850*/  @!P1 VIMNMX R28, PT, PT, R16, R28, PT ;  /* 0x0000001c101c9248 */ /* 0x000fe20003fe0100 */
[----:B------:R-:W-:Y:S01]  /*3860*/  VIADD R16, R32, 0x5 ;  /* 0x0000000520107836 */ /* 0x000fe20000000000 */
[----:B------:R-:W-:-:S04]  /*3870*/  SEL R30, R30, R25, !P0 ;  /* 0x000000191e1e7207 */ /* 0x000fc80004000000 */
[-C--:B------:R-:W-:Y:S02]  /*3880*/  ISETP.GE.U32.AND P1, PT, R16, R3.reuse, PT ;  /* 0x000000031000720c */ /* 0x080fe40003f26070 */
[CC--:B---3--:R-:W-:Y:S02]  /*3890*/  SEL R16, R15.reuse, R28.reuse, !P2 ;  /* 0x0000001c0f107207 */ /* 0x0c8fe40005000000 */
[----:B------:R-:W-:Y:S02]  /*38a0*/  @!P2 VIMNMX R28, PT, PT, R15, R28, PT ;  /* 0x0000001c0f1ca248 */ /* 0x000fe40003fe0100 */
[----:B------:R-:W-:Y:S01]  /*38b0*/  ISETP.GE.U32.AND P2, PT, R18, R3, PT ;  /* 0x000000031200720c */ /* 0x000fe20003f46070 */
[----:B------:R-:W-:Y:S01]  /*38c0*/  VIADD R18, R32, 0x7 ;  /* 0x0000000720127836 */ /* 0x000fe20000000000 */
[CC--:B----4-:R-:W-:Y:S02]  /*38d0*/  SEL R15, R37.reuse, R28.reuse, !P3 ;  /* 0x0000001c250f7207 */ /* 0x0d0fe40005800000 */
[----:B------:R-:W-:-:S02]  /*38e0*/  @!P3 VIMNMX R28, PT, PT, R37, R28, PT ;  /* 0x0000001c251cb248 */ /* 0x000fc40003fe0100 */
[-C--:B------:R-:W-:Y:S01]  /*38f0*/  ISETP.GE.U32.AND P3, PT, R18, R3.reuse, PT ;  /* 0x000000031200720c */ /* 0x080fe20003f66070 */
[----:B------:R-:W-:Y:S01]  /*3900*/  VIADD R18, R32, 0x8 ;  /* 0x0000000820127836 */ /* 0x000fe20000000000 */
[CC--:B-----5:R-:W-:Y:S02]  /*3910*/  SEL R20, R19.reuse, R28.reuse, !P1 ;  /* 0x0000001c13147207 */ /* 0x0e0fe40004800000 */
[----:B------:R-:W-:Y:S02]  /*3920*/  @!P1 VIMNMX R28, PT, PT, R19, R28, PT ;  /* 0x0000001c131c9248 */ /* 0x000fe40003fe0100 */
[----:B------:R-:W-:Y:S01]  /*3930*/  ISETP.GE.U32.AND P1, PT, R18, R3, PT ;  /* 0x000000031200720c */ /* 0x000fe20003f26070 */
[----:B------:R-:W-:Y:S01]  /*3940*/  VIADD R18, R32, 0x9 ;  /* 0x0000000920127836 */ /* 0x000fe20000000000 */
[CC--:B------:R-:W-:Y:S02]  /*3950*/  SEL R19, R35.reuse, R28.reuse, !P2 ;  /* 0x0000001c23137207 */ /* 0x0c0fe40005000000 */
[----:B------:R-:W-:-:S02]  /*3960*/  @!P2 VIMNMX R28, PT, PT, R35, R28, PT ;  /* 0x0000001c231ca248 */ /* 0x000fc40003fe0100 */
[-C--:B------:R-:W-:Y:S02]  /*3970*/  ISETP.GE.U32.AND P2, PT, R18, R3.reuse, PT ;  /* 0x000000031200720c */ /* 0x080fe40003f46070 */
[CC--:B------:R-:W-:Y:S02]  /*3980*/  SEL R18, R13.reuse, R28.reuse, !P3 ;  /* 0x0000001c0d127207 */ /* 0x0c0fe40005800000 */
[----:B------:R-:W-:Y:S02]  /*3990*/  @!P3 VIMNMX R28, PT, PT, R13, R28, PT ;  /* 0x0000001c0d1cb248 */ /* 0x000fe40003fe0100 */
[----:B------:R-:W-:Y:S01]  /*39a0*/  ISETP.GE.U32.AND P3, PT, R22, R3, PT ;  /* 0x000000031600720c */ /* 0x000fe20003f66070 */
[----:B------:R-:W-:Y:S01]  /*39b0*/  VIADD R22, R32, 0xb ;  /* 0x0000000b20167836 */ /* 0x000fe20000000000 */
[CC--:B------:R-:W-:Y:S02]  /*39c0*/  SEL R13, R33.reuse, R28.reuse, !P1 ;  /* 0x0000001c210d7207 */ /* 0x0c0fe40004800000 */
[----:B------:R-:W-:-:S02]  /*39d0*/  @!P1 VIMNMX R28, PT, PT, R33, R28, PT ;  /* 0x0000001c211c9248 */ /* 0x000fc40003fe0100 */
[-C--:B------:R-:W-:Y:S01]  /*39e0*/  ISETP.GE.U32.AND P1, PT, R22, R3.reuse, PT ;  /* 0x000000031600720c */ /* 0x080fe20003f26070 */
[----:B------:R-:W-:Y:S01]  /*39f0*/  VIADD R22, R32, 0xc ;  /* 0x0000000c20167836 */ /* 0x000fe20000000000 */
        /* <DEDUP_REMOVED lines=17> */
[----:B------:R-:W-:Y:S02]  /*3b10*/  ISETP.GE.U32.AND P3, PT, R32, R3, PT ;  /* 0x000000032000720c */ /* 0x000fe40003f66070 */
[CC--:B------:R-:W-:Y:S02]  /*3b20*/  SEL R11, R27.reuse, R28.reuse, !P1 ;  /* 0x0000001c1b0b7207 */ /* 0x0c0fe40004800000 */
[----:B------:R-:W-:-:S02]  /*3b30*/  @!P1 VIMNMX R28, PT, PT, R27, R28, PT ;  /* 0x0000001c1b1c9248 */ /* 0x000fc40003fe0100 */
[----:B------:R-:W-:Y:S02]  /*3b40*/  ISETP.GE.U32.AND P1, PT, R34, R3, PT ;  /* 0x000000032200720c */ /* 0x000fe40003f26070 */
[CC--:B------:R-:W-:Y:S02]  /*3b50*/  SEL R32, R17.reuse, R28.reuse, !P2 ;  /* 0x0000001c11207207 */ /* 0x0c0fe40005000000 */
[----:B------:R-:W-:-:S04]  /*3b60*/  @!P2 VIMNMX R28, PT, PT, R17, R28, PT ;  /* 0x0000001c111ca248 */ /* 0x000fc80003fe0100 */
[----:B------:R-:W-:Y:S01]  /*3b70*/  SEL R24, R24, R28, !P1 ;  /* 0x0000001c18187207 */ /* 0x000fe20004800000 */
[----:B------:R-:W-:Y:S06]  /*3b80*/  @P3 BRA `(.L_x_131) ;  /* 0x0000001000603947 */ /* 0x000fec0003800000 */
[CC--:B------:R-:W-:Y:S02]  /*3b90*/  VIMNMX R29, PT, PT, R11.reuse, R32.reuse, !PT ;  /* 0x000000200b1d7248 */ /* 0x0c0fe40007fe0100 */
[----:B------:R-:W-:Y:S02]  /*3ba0*/  VIMNMX R11, PT, PT, R11, R32, PT ;  /* 0x000000200b0b7248 */ /* 0x000fe40003fe0100 */
[CC--:B------:R-:W-:Y:S02]  /*3bb0*/  VIMNMX R17, PT, PT, R25.reuse, R30.reuse, !PT ;  /* 0x0000001e19117248 */ /* 0x0c0fe40007fe0100 */
[----:B------:R-:W-:Y:S02]  /*3bc0*/  VIMNMX R33, PT, PT, R25, R30, PT ;  /* 0x0000001e19217248 */ /* 0x000fe40003fe0100 */
[----:B------:R-:W-:Y:S02]  /*3bd0*/  VIMNMX R32, PT, PT, R9, R16, !PT ;  /* 0x0000001009207248 */ /* 0x000fe40007fe0100 */
[----:B------:R-:W-:-:S02]  /*3be0*/  VIMNMX R27, PT, PT, R23, R22, PT ;  /* 0x00000016171b7248 */ /* 0x000fc40003fe0100 */
[----:B------:R-:W-:Y:S02]  /*3bf0*/  VIMNMX R16, PT, PT, R9, R16, PT ;  /* 0x0000001009107248 */ /* 0x000fe40003fe0100 */
[----:B------:R-:W-:Y:S02]  /*3c00*/  VIMNMX R30, PT, PT, R23, R22, !PT ;  /* 0x00000016171e7248 */ /* 0x000fe40007fe0100 */
[----:B------:R-:W-:Y:S02]  /*3c10*/  VIMNMX R9, PT, PT, R15, R20, !PT ;  /* 0x000000140f097248 */ /* 0x000fe40007fe0100 */
[CC--:B------:R-:W-:Y:S02]  /*3c20*/  VIMNMX R22, PT, PT, R13.reuse, R36.reuse, !PT ;  /* 0x000000240d167248 */ /* 0x0c0fe40007fe0100 */
[----:B------:R-:W-:Y:S02]  /*3c30*/  VIMNMX R28, PT, PT, R13, R36, PT ;  /* 0x000000240d1c7248 */ /* 0x000fe40003fe0100 */
[----:B------:R-:W-:-:S02]  /*3c40*/  VIMNMX R25, PT, PT, R21, R26, !PT ;  /* 0x0000001a15197248 */ /* 0x000fc40007fe0100 */
[----:B------:R-:W-:Y:S02]  /*3c50*/  VIMNMX R20, PT, PT, R15, R20, PT ;  /* 0x000000140f147248 */ /* 0x000fe40003fe0100 */
[CC--:B------:R-:W-:Y:S02]  /*3c60*/  VIMNMX R31, PT, PT, R19.reuse, R18.reuse, !PT ;  /* 0x00000012131f7248 */ /* 0x0c0fe40007fe0100 */
[----:B------:R-:W-:Y:S02]  /*3c70*/  VIMNMX R23, PT, PT, R19, R18, PT ;  /* 0x0000001213177248 */ /* 0x000fe40003fe0100 */
[CC--:B------:R-:W-:Y:S02]  /*3c80*/  VIMNMX R13, PT, PT, R33.reuse, R32.reuse, PT ;  /* 0x00000020210d7248 */ /* 0x0c0fe40003fe0100 */
[----:B------:R-:W-:Y:S02]  /*3c90*/  VIMNMX R34, PT, PT, R33, R32, !PT ;  /* 0x0000002021227248 */ /* 0x000fe40007fe0100 */
[----:B------:R-:W-:-:S02]  /*3ca0*/  ISETP.GT.AND P0, PT, R32, R17, PT ;  /* 0x000000112000720c */ /* 0x000fc40003f04270 */
[----:B------:R-:W-:Y:S02]  /*3cb0*/  VIMNMX R21, PT, PT, R21, R26, PT ;  /* 0x0000001a15157248 */ /* 0x000fe40003fe0100 */
[CC--:B------:R-:W-:Y:S02]  /*3cc0*/  VIMNMX R32, PT, PT, R27.reuse, R29.reuse, PT ;  /* 0x0000001d1b207248 */ /* 0x0c0fe40003fe0100 */
[----:B------:R-:W-:Y:S02]  /*3cd0*/  VIMNMX R18, PT, PT, R27, R29, !PT ;  /* 0x0000001d1b127248 */ /* 0x000fe40007fe0100 */
[----:B------:R-:W-:Y:S02]  /*3ce0*/  VIMNMX R27, PT, PT, R24, R11, PT ;  /* 0x0000000b181b7248 */ /* 0x000fe40003fe0100 */
[----:B------:R-:W-:Y:S02]  /*3cf0*/  VIMNMX R26, PT, PT, R16, R9, PT ;  /* 0x00000009101a7248 */ /* 0x000fe40003fe0100 */
[----:B------:R-:W-:-:S02]  /*3d00*/  VIMNMX R11, PT, PT, R24, R11, !PT ;  /* 0x0000000b180b7248 */ /* 0x000fc40007fe0100 */
[----:B------:R-:W-:Y:S02]  /*3d10*/  VIMNMX R16, PT, PT, R16, R9, !PT ;  /* 0x0000000910107248 */ /* 0x000fe40007fe0100 */
[----:B------:R-:W-:Y:S02]  /*3d20*/  VIMNMX R19, PT, PT, R28, R25, PT ;  /* 0x000000191c137248 */ /* 0x000fe40003fe0100 */
[CC--:B------:R-:W-:Y:S02]  /*3d30*/  VIMNMX R15, PT, PT, R20.reuse, R31.reuse, PT ;  /* 0x0000001f140f7248 */ /* 0x0c0fe40003fe0100 */
[----:B------:R-:W-:Y:S02]  /*3d40*/  VIMNMX R9, PT, PT, R20, R31, !PT ;  /* 0x0000001f14097248 */ /* 0x000fe40007fe0100 */
[----:B------:R-:W-:Y:S02]  /*3d50*/  VIMNMX R28, PT, PT, R28, R25, !PT ;  /* 0x000000191c1c7248 */ /* 0x000fe40007fe0100 */
[----:B------:R-:W-:-:S02]  /*3d60*/  VIMNMX R25, PT, PT, R21, R30, PT ;  /* 0x0000001e15197248 */ /* 0x000fc40003fe0100 */
[----:B------:R-:W-:Y:S02]  /*3d70*/  SEL R20, R17, R34, P0 ;  /* 0x0000002211147207 */ /* 0x000fe40000000000 */
[----:B------:R-:W-:Y:S02]  /*3d80*/  VIMNMX R30, PT, PT, R21, R30, !PT ;  /* 0x0000001e151e7248 */ /* 0x000fe40007fe0100 */
[----:B------:R-:W-:Y:S02]  /*3d90*/  SEL R17, R34, R17, P0 ;  /* 0x0000001122117207 */ /* 0x000fe40000000000 */
[----:B------:R-:W-:Y:S02]  /*3da0*/  VIMNMX R21, PT, PT, R23, R22, PT ;  /* 0x0000001617157248 */ /* 0x000fe40003fe0100 */
[CC--:B------:R-:W-:Y:S02]  /*3db0*/  VIMNMX R24, PT, PT, R32.reuse, R11.reuse, PT ;  /* 0x0000000b20187248 */ /* 0x0c0fe40003fe0100 */
[----:B------:R-:W-:-:S02]  /*3dc0*/  VIMNMX R34, PT, PT, R32, R11, !PT ;  /* 0x0000000b20227248 */ /* 0x000fc40007fe0100 */
[----:B------:R-:W-:Y:S02]  /*3dd0*/  VIMNMX R22, PT, PT, R23, R22, !PT ;  /* 0x0000001617167248 */ /* 0x000fe40007fe0100 */
[CC--:B------:R-:W-:Y:S02]  /*3de0*/  VIMNMX R11, PT, PT, R13.reuse, R16.reuse, PT ;  /* 0x000000100d0b7248 */ /* 0x0c0fe40003fe0100 */
[----:B------:R-:W-:Y:S02]  /*3df0*/  VIMNMX R13, PT, PT, R13, R16, !PT ;  /* 0x000000100d0d7248 */ /* 0x000fe40007fe0100 */
[----:B------:R-:W-:Y:S02]  /*3e00*/  ISETP.GE.AND P0, PT, R32, R27, PT ;  /* 0x0000001b2000720c */ /* 0x000fe40003f06270 */
[CC--:B------:R-:W-:Y:S02]  /*3e10*/  VIMNMX R16, PT, PT, R26.reuse, R9.reuse, PT ;  /* 0x000000091a107248 */ /* 0x0c0fe40003fe0100 */
[----:B------:R-:W-:-:S02]  /*3e20*/  VIMNMX R26, PT, PT, R26, R9, !PT ;  /* 0x000000091a1a7248 */ /* 0x000fc40007fe0100 */
[----:B------:R-:W-:Y:S02]  /*3e30*/  VIMNMX R9, PT, PT, R19, R30, PT ;  /* 0x0000001e13097248 */ /* 0x000fe40003fe0100 */
[----:B------:R-:W-:Y:S02]  /*3e40*/  VIMNMX R29, PT, PT, R15, R22, PT ;  /* 0x000000160f1d7248 */ /* 0x000fe40003fe0100 */
[----:B------:R-:W-:Y:S02]  /*3e50*/  VIMNMX R19, PT, PT, R19, R30, !PT ;  /* 0x0000001e13137248 */ /* 0x000fe40007fe0100 */
[----:B------:R-:W-:Y:S02]  /*3e60*/  VIMNMX R23, PT, PT, R25, R18, PT ;  /* 0x0000001219177248 */ /* 0x000fe40003fe0100 */
[----:B------:R-:W-:Y:S02]  /*3e70*/  VIMNMX R15, PT, PT, R15, R22, !PT ;  /* 0x000000160f0f7248 */ /* 0x000fe40007fe0100 */
[----:B------:R-:W-:-:S02]  /*3e80*/  VIMNMX R18, PT, PT, R25, R18, !PT ;  /* 0x0000001219127248 */ /* 0x000fc40007fe0100 */
[CC--:B------:R-:W-:Y:S02]  /*3e90*/  VIMNMX R22, PT, PT, R21.reuse, R28.reuse, PT ;  /* 0x0000001c15167248 */ /* 0x0c0fe40003fe0100 */
[----:B------:R-:W-:Y:S02]  /*3ea0*/  SEL R30, R24, R27, !P0 ;  /* 0x0000001b181e7207 */ /* 0x000fe40004000000 */
[----:B------:R-:W-:Y:S02]  /*3eb0*/  VIMNMX R28, PT, PT, R21, R28, !PT ;  /* 0x0000001c151c7248 */ /* 0x000fe40007fe0100 */
[----:B------:R-:W-:Y:S02]  /*3ec0*/  SEL R27, R27, R24, !P0 ;  /* 0x000000181b1b7207 */ /* 0x000fe40004000000 */
        /* <DEDUP_REMOVED lines=17> */
[----:B------:R-:W-:Y:S02]  /*3fe0*/  VIMNMX R23, PT, PT, R17, R20, PT ;  /* 0x0000001411177248 */ /* 0x000fe40003fe0100 */
[----:B------:R-:W-:Y:S02]  /*3ff0*/  VIMNMX R11, PT, PT, R21, R16, PT ;  /* 0x00000010150b7248 */ /* 0x000fe40003fe0100 */
[----:B------:R-:W-:-:S02]  /*4000*/  VIMNMX R18, PT, PT, R18, R29, !PT ;  /* 0x0000001d12127248 */ /* 0x000fc40007fe0100 */
[----:B------:R-:W-:Y:S02]  /*4010*/  VIMNMX R17, PT, PT, R17, R20, !PT ;  /* 0x0000001411117248 */ /* 0x000fe40007fe0100 */
[----:B------:R-:W-:Y:S02]  /*4020*/  VIMNMX R21, PT, PT, R21, R16, !PT ;  /* 0x0000001015157248 */ /* 0x000fe40007fe0100 */
[----:B------:R-:W-:Y:S02]  /*4030*/  VIMNMX R36, PT, PT, R28, R9, PT ;  /* 0x000000091c247248 */ /* 0x000fe40003fe0100 */
[----:B------:R-:W-:Y:S02]  /*4040*/  VIMNMX R25, PT, PT, R32, R27, PT ;  /* 0x0000001b20197248 */ /* 0x000fe40003fe0100 */
[----:B------:R-:W-:Y:S02]  /*4050*/  VIMNMX R16, PT, PT, R26, R19, PT ;  /* 0x000000131a107248 */ /* 0x000fe40003fe0100 */
[----:B------:R-:W-:-:S02]  /*4060*/  VIMNMX R9, PT, PT, R28, R9, !PT ;  /* 0x000000091c097248 */ /* 0x000fc40007fe0100 */
[----:B------:R-:W-:Y:S02]  /*4070*/  VIMNMX R20, PT, PT, R13, R34, PT ;  /* 0x000000220d147248 */ /* 0x000fe40003fe0100 */
[----:B------:R-:W-:Y:S02]  /*4080*/  VIMNMX R27, PT, PT, R32, R27, !PT ;  /* 0x0000001b201b7248 */ /* 0x000fe40007fe0100 */
[----:B------:R-:W-:Y:S02]  /*4090*/  VIMNMX R26, PT, PT, R26, R19, !PT ;  /* 0x000000131a1a7248 */ /* 0x000fe40007fe0100 */
[----:B------:R-:W-:Y:S02]  /*40a0*/  VIMNMX R32, PT, PT, R11, R18, PT ;  /* 0x000000120b207248 */ /* 0x000fe40003fe0100 */
[CC--:B------:R-:W-:Y:S02]  /*40b0*/  VIMNMX R19, PT, PT, R23.reuse, R24.reuse, PT ;  /* 0x0000001817137248 */ /* 0x0c0fe40003fe0100 */
[----:B------:R-:W-:-:S02]  /*40c0*/  VIMNMX R28, PT, PT, R23, R24, !PT ;  /* 0x00000018171c7248 */ /* 0x000fc40007fe0100 */
[----:B------:R-:W-:Y:S02]  /*40d0*/  ISETP.GT.AND P0, PT, R24, R17, PT ;  /* 0x000000111800720c */ /* 0x000fe40003f04270 */
[----:B------:R-:W-:Y:S02]  /*40e0*/  VIMNMX R11, PT, PT, R11, R18, !PT ;  /* 0x000000120b0b7248 */ /* 0x000fe40007fe0100 */
[----:B------:R-:W-:Y:S02]  /*40f0*/  VIMNMX R13, PT, PT, R13, R34, !PT ;  /* 0x000000220d0d7248 */ /* 0x000fe40007fe0100 */
[----:B------:R-:W-:Y:S02]  /*4100*/  VIMNMX R24, PT, PT, R30, R25, PT ;  /* 0x000000191e187248 */ /* 0x000fe40003fe0100 */
        /* <DEDUP_REMOVED lines=28> */
[----:B------:R-:W-:Y:S02]  /*42d0*/  SEL R9, R25, R24, !P0 ;  /* 0x0000001819097207 */ /* 0x000fe40004000000 */
[----:B------:R-:W-:Y:S02]  /*42e0*/  SEL R24, R24, R25, !P0 ;  /* 0x0000001918187207 */ /* 0x000fe40004000000 */
        /* <DEDUP_REMOVED lines=10> */
[----:B------:R-:W-:Y:S02]  /*4390*/  VIMNMX R15, PT, PT, R17, R26, PT ;  /* 0x0000001a110f7248 */ /* 0x000fe40003fe0100 */
[----:B------:R-:W-:Y:S02]  /*43a0*/  VIMNMX R20, PT, PT, R23, R32, PT ;  /* 0x0000002017147248 */ /* 0x000fe40003fe0100 */
        /* <DEDUP_REMOVED lines=8> */
[CC--:B------:R-:W-:Y:S02]  /*4430*/  VIMNMX R24, PT, PT, R22.reuse, R23.reuse, PT ;  /* 0x0000001716187248 */ /* 0x0c0fe40003fe0100 */
        /* <DEDUP_REMOVED lines=14> */
[----:B------:R-:W-:Y:S02]  /*4520*/  ISETP.GT.AND P0, PT, R28, R17, PT ;  /* 0x000000111c00720c */ /* 0x000fe40003f04270 */
[----:B------:R-:W-:Y:S02]  /*4530*/  VIMNMX R30, PT, PT, R9, R30, !PT ;  /* 0x0000001e091e7248 */ /* 0x000fe40007fe0100 */
[----:B------:R-:W-:-:S02]  /*4540*/  VIMNMX R9, PT, PT, R19, R22, PT ;  /* 0x0000001613097248 */ /* 0x000fc40003fe0100 */
[----:B------:R-:W-:Y:S02]  /*4550*/  VIMNMX R22, PT, PT, R19, R22, !PT ;  /* 0x0000001613167248 */ /* 0x000fe40007fe0100 */
[CC--:B------:R-:W-:Y:S02]  /*4560*/  VIMNMX R19, PT, PT, R24.reuse, R21.reuse, PT ;  /* 0x0000001518137248 */ /* 0x0c0fe40003fe0100 */
[CC--:B------:R-:W-:Y:S02]  /*4570*/  VIMNMX R28, PT, PT, R23.reuse, R18.reuse, PT ;  /* 0x00000012171c7248 */ /* 0x0c0fe40003fe0100 */
[----:B------:R-:W-:Y:S02]  /*4580*/  VIMNMX R34, PT, PT, R23, R18, !PT ;  /* 0x0000001217227248 */ /* 0x000fe40007fe0100 */
[----:B------:R-:W-:Y:S02]  /*4590*/  VIMNMX R24, PT, PT, R24, R21, !PT ;  /* 0x0000001518187248 */ /* 0x000fe40007fe0100 */
[----:B------:R-:W-:-:S02]  /*45a0*/  SEL R18, R17, R16, P0 ;  /* 0x0000001011127207 */ /* 0x000fc40000000000 */
[----:B------:R-:W-:Y:S02]  /*45b0*/  VIMNMX R21, PT, PT, R20, R13, PT ;  /* 0x0000000d14157248 */ /* 0x000fe40003fe0100 */
[----:B------:R-:W-:Y:S02]  /*45c0*/  SEL R16, R16, R17, P0 ;  /* 0x0000001110107207 */ /* 0x000fe40000000000 */
[----:B------:R-:W-:Y:S02]  /*45d0*/  VIMNMX R13, PT, PT, R20, R13, !PT ;  /* 0x0000000d140d7248 */ /* 0x000fe40007fe0100 */
[CC--:B------:R-:W-:Y:S02]  /*45e0*/  VIMNMX R17, PT, PT, R15.reuse, R30.reuse, PT ;  /* 0x0000001e0f117248 */ /* 0x0c0fe40003fe0100 */
[----:B------:R-:W-:Y:S02]  /*45f0*/  VIMNMX R20, PT, PT, R32, R27, PT ;  /* 0x0000001b20147248 */ /* 0x000fe40003fe0100 */
        /* <DEDUP_REMOVED lines=9> */
[----:B------:R-:W-:Y:S02]  /*4690*/  VIMNMX R9, PT, PT, R21, R32, PT ;  /* 0x0000002015097248 */ /* 0x000fe40003fe0100 */
[CC--:B------:R-:W-:Y:S02]  /*46a0*/  VIMNMX R25, PT, PT, R18.reuse, R23.reuse, PT ;  /* 0x0000001712197248 */ /* 0x0c0fe40003fe0100 */
[----:B------:R-:W-:Y:S02]  /*46b0*/  VIMNMX R23, PT, PT, R18, R23, !PT ;  /* 0x0000001712177248 */ /* 0x000fe40007fe0100 */
[----:B------:R-:W-:-:S02]  /*46c0*/  VIMNMX R18, PT, PT, R15, R24, PT ;  /* 0x000000180f127248 */ /* 0x000fc40003fe0100 */
[----:B------:R-:W-:Y:S02]  /*46d0*/  VIMNMX R21, PT, PT, R21, R32, !PT ;  /* 0x0000002015157248 */ /* 0x000fe40007fe0100 */
[----:B------:R-:W-:Y:S02]  /*46e0*/  VIMNMX R20, PT, PT, R19, R34, PT ;  /* 0x0000002213147248 */ /* 0x000fe40003fe0100 */
[----:B------:R-:W-:Y:S02]  /*46f0*/  VIMNMX R24, PT, PT, R15, R24, !PT ;  /* 0x000000180f187248 */ /* 0x000fe40007fe0100 */
[----:B------:R-:W-:Y:S02]  /*4700*/  VIMNMX R34, PT, PT, R19, R34, !PT ;  /* 0x0000002213227248 */ /* 0x000fe40007fe0100 */
[----:B------:R-:W-:Y:S02]  /*4710*/  VIMNMX R32, PT, PT, R28, R13, PT ;  /* 0x0000000d1c207248 */ /* 0x000fe40003fe0100 */
[----:B------:R-:W-:-:S02]  /*4720*/  VIMNMX R15, PT, PT, R9, R22, PT ;  /* 0x00000016090f7248 */ /* 0x000fc40003fe0100 */
[----:B------:R-:W-:Y:S02]  /*4730*/  VIMNMX R13, PT, PT, R28, R13, !PT ;  /* 0x0000000d1c0d7248 */ /* 0x000fe40007fe0100 */
[----:B------:R-:W-:Y:S02]  /*4740*/  VIMNMX R9, PT, PT, R9, R22, !PT ;  /* 0x0000001609097248 */ /* 0x000fe40007fe0100 */
[----:B------:R-:W-:Y:S02]  /*4750*/  SEL R19, R17, R26, !P0 ;  /* 0x0000001a11137207 */ /* 0x000fe40004000000 */
[CC--:B------:R-:W-:Y:S02]  /*4760*/  VIMNMX R22, PT, PT, R27.reuse, R30.reuse, PT ;  /* 0x0000001e1b167248 */ /* 0x0c0fe40003fe0100 */
[----:B------:R-:W-:Y:S02]  /*4770*/  SEL R17, R26, R17, !P0 ;  /* 0x000000111a117207 */ /* 0x000fe40004000000 */
        /* <DEDUP_REMOVED lines=23> */
[----:B------:R-:W-:Y:S02]  /*48f0*/  VIMNMX R20, PT, PT, R24, R17, PT ;  /* 0x0000001118147248 */ /* 0x000fe40003fe0100 */
[----:B------:R-:W-:-:S02]  /*4900*/  VIMNMX R11, PT, PT, R21, R28, PT ;  /* 0x0000001c150b7248 */ /* 0x000fc40003fe0100 */
[----:B------:R-:W-:Y:S02]  /*4910*/  VIMNMX R24, PT, PT, R24, R17, !PT ;  /* 0x0000001118187248 */ /* 0x000fe40007fe0100 */
[----:B------:R-:W-:Y:S02]  /*4920*/  VIMNMX R21, PT, PT, R21, R28, !PT ;  /* 0x0000001c15157248 */ /* 0x000fe40007fe0100 */
[----:B------:R-:W-:Y:S02]  /*4930*/  ISETP.GT.AND P0, PT, R28, R16, PT ;  /* 0x000000101c00720c */ /* 0x000fe40003f04270 */
        /* <DEDUP_REMOVED lines=9> */
[----:B------:R-:W-:Y:S02]  /*49d0*/  SEL R15, R16, R21, P0 ;  /* 0x00000015100f7207 */ /* 0x000fe40000000000 */
[----:B------:R-:W-:Y:S02]  /*49e0*/  VIMNMX R22, PT, PT, R22, R13, !PT ;  /* 0x0000000d16167248 */ /* 0x000fe40007fe0100 */
[----:B------:R-:W-:Y:S02]  /*49f0*/  SEL R16, R21, R16, P0 ;  /* 0x0000001015107207 */ /* 0x000fe40000000000 */
[CC--:B------:R-:W-:Y:S02]  /*4a00*/  VIMNMX R30, PT, PT, R20.reuse, R27.reuse, PT ;  /* 0x0000001b141e7248 */ /* 0x0c0fe40003fe0100 */
[C---:B------:R-:W-:Y:S02]  /*4a10*/  VIMNMX R27, PT, PT, R20.reuse, R27, !PT ;  /* 0x0000001b141b7248 */ /* 0x040fe40007fe0100 */
[----:B------:R-:W-:-:S02]  /*4a20*/  ISETP.GE.AND P0, PT, R20, R17, PT ;  /* 0x000000111400720c */ /* 0x000fc40003f06270 */
[----:B------:R-:W-:Y:S02]  /*4a30*/  VIMNMX R13, PT, PT, R25, R32, PT ;  /* 0x00000020190d7248 */ /* 0x000fe40003fe0100 */
[CC--:B------:R-:W-:Y:S02]  /*4a40*/  VIMNMX R20, PT, PT, R11.reuse, R28.reuse, PT ;  /* 0x0000001c0b147248 */ /* 0x0c0fe40003fe0100 */
[----:B------:R-:W-:Y:S02]  /*4a50*/  VIMNMX R28, PT, PT, R11, R28, !PT ;  /* 0x0000001c0b1c7248 */ /* 0x000fe40007fe0100 */
        /* <DEDUP_REMOVED lines=16> */
[----:B------:R-:W-:Y:S02]  /*4b60*/  SEL R24, R30, R17, !P0 ;  /* 0x000000111e187207 */ /* 0x000fe40004000000 */
[----:B------:R-:W-:Y:S02]  /*4b70*/  VIMNMX R18, PT, PT, R11, R18, !PT ;  /* 0x000000120b127248 */ /* 0x000fe40007fe0100 */
[----:B------:R-:W-:Y:S02]  /*4b80*/  SEL R17, R17, R30, !P0 ;  /* 0x0000001e11117207 */ /* 0x000fe40004000000 */
        /* <DEDUP_REMOVED lines=14> */
[----:B------:R-:W-:Y:S02]  /*4c70*/  VIMNMX R18, PT, PT, R19, R26, PT ;  /* 0x0000001a13127248 */ /* 0x000fe40003fe0100 */
        /* <DEDUP_REMOVED lines=8> */
[----:B------:R-:W-:-:S07]  /*4d00*/  VIMNMX R11, PT, PT, R28, R17, !PT ;  /* 0x000000111c0b7248 */ /* 0x000fce0007fe0100 */
.L_x_131:
[----:B------:R-:W-:Y:S05]  /*4d10*/  BSYNC.RECONVERGENT B0 ;  /* 0x0000000000007941 */ /* 0x000fea0003800200 */
.L_x_130:
[----:B------:R-:W-:-:S07]  /*4d20*/  IMAD.MOV.U32 R27, RZ, RZ, 0x2 ;  /* 0x00000002ff1b7424 */ /* 0x000fce00078e00ff */
.L_x_135:
[----:B------:R-:W0:Y:S01]  /*4d30*/  S2R R29, SR_CgaCtaId ;  /* 0x00000000001d7919 */ /* 0x000e220000008800 */
[--C-:B------:R-:W-:Y:S01]  /*4d40*/  IMAD.MOV R17, RZ, RZ, -R27.reuse ;  /* 0x000000ffff117224 */ /* 0x100fe200078e0a1b */
[----:B------:R-:W-:Y:S01]  /*4d50*/  SHF.R.U32.HI R35, RZ, 0x1, R27 ;  /* 0x00000001ff237819 */ /* 0x000fe2000001161b */
[----:B------:R-:W-:Y:S01]  /*4d60*/  BSSY.RECONVERGENT B0, `(.L_x_132) ;  /* 0x0000039000007945 */ /* 0x000fe20003800200 */
[----:B------:R-:W-:Y:S01]  /*4d70*/  BAR.SYNC.DEFER_BLOCKING 0x0 ;  /* 0x0000000000007b1d */ /* 0x000fe20000010000 */
[----:B------:R-:W-:Y:S02]  /*4d80*/  MOV R34, 0x400 ;  /* 0x0000040000227802 */ /* 0x000fe40000000f00 */
[----:B------:R-:W-:-:S05]  /*4d90*/  LOP3.LUT R17, R0, R17, RZ, 0xc0, !PT ;  /* 0x0000001100117212 */ /* 0x000fca00078ec0ff */
[----:B------:R-:W-:Y:S02]  /*4da0*/  IMAD R28, R17, 0x11, RZ ;  /* 0x00000011111c7824 */ /* 0x000fe400078e02ff */
[----:B------:R-:W-:-:S03]  /*4db0*/  VIADD R17, R27, 0xffffffff ;  /* 0xffffffff1b117836 */ /* 0x000fc60000000000 */
[----:B------:R-:W-:Y:S02]  /*4dc0*/  VIMNMX R31, PT, PT, R3, R28, PT ;  /* 0x0000001c031f7248 */ /* 0x000fe40003fe0100 */
[----:B------:R-:W-:-:S03]  /*4dd0*/  LOP3.LUT R17, R17, R0, RZ, 0xc0, !PT ;  /* 0x0000000011117212 */ /* 0x000fc600078ec0ff */
[----:B------:R-:W-:Y:S02]  /*4de0*/  IMAD R28, R35, 0x11, R31 ;  /* 0x00000011231c7824 */ /* 0x000fe400078e021f */
[----:B------:R-:W-:-:S03]  /*4df0*/  IMAD R33, R17, 0x11, RZ ;  /* 0x0000001111217824 */ /* 0x000fc600078e02ff */
[----:B------:R-:W-:Y:S02]  /*4e00*/  VIMNMX R28, PT, PT, R3, R28, PT ;  /* 0x0000001c031c7248 */ /* 0x000fe40003fe0100 */
[----:B0-----:R-:W-:-:S03]  /*4e10*/  LEA R34, R29, R34, 0x18 ;  /* 0x000000221d227211 */ /* 0x001fc600078ec0ff */
[----:B------:R-:W-:Y:S02]  /*4e20*/  IMAD R35, R35, 0x11, R28 ;  /* 0x0000001123237824 */ /* 0x000fe400078e021c */
[----:B------:R-:W-:-:S03]  /*4e30*/  IMAD R29, R0, 0x44, R34 ;  /* 0x00000044001d7824 */ /* 0x000fc600078e0222 */
[----:B------:R-:W-:Y:S02]  /*4e40*/  VIMNMX R17, PT, PT, R3, R35, PT ;  /* 0x0000002303117248 */ /* 0x000fe40003fe0100 */
[----:B------:R0:W-:Y:S04]  /*4e50*/  STS [R29+0x4], R30 ;  /* 0x0000041e1d007388 */ /* 0x0001e80000000800 */
[----:B------:R1:W-:Y:S04]  /*4e60*/  STS [R29], R25 ;  /* 0x000000191d007388 */ /* 0x0003e80000000800 */
[----:B------:R2:W-:Y:S01]  /*4e70*/  STS [R29+0x8], R9 ;  /* 0x000008091d007388 */ /* 0x0005e20000000800 */
[----:B0-----:R-:W-:-:S03]  /*4e80*/  IMAD.IADD R30, R17, 0x1, -R28 ;  /* 0x00000001111e7824 */ /* 0x001fc600078e0a1c */
[----:B------:R0:W-:Y:S01]  /*4e90*/  STS [R29+0xc], R16 ;  /* 0x00000c101d007388 */ /* 0x0001e20000000800 */
[----:B-1----:R-:W-:-:S03]  /*4ea0*/  VIMNMX R25, PT, PT, R3, R33, PT ;  /* 0x0000002103197248 */ /* 0x002fc60003fe0100 */
[----:B------:R0:W-:Y:S01]  /*4eb0*/  STS [R29+0x10], R15 ;  /* 0x0000100f1d007388 */ /* 0x0001e20000000800 */
[C---:B------:R-:W-:Y:S01]  /*4ec0*/  ISETP.GE.AND P0, PT, R25.reuse, R30, PT ;  /* 0x0000001e1900720c */ /* 0x040fe20003f06270 */
[----:B------:R-:W-:Y:S01]  /*4ed0*/  IMAD.IADD R30, R25, 0x1, -R30 ;  /* 0x00000001191e7824 */ /* 0x000fe200078e0a1e */
[----:B--2---:R-:W-:Y:S01]  /*4ee0*/  VIADDMNMX R9, R28, -R31, R25, PT ;  /* 0x8000001f1c097246 */ /* 0x004fe20003800119 */
[----:B------:R0:W-:Y:S03]  /*4ef0*/  STS [R29+0x14], R20 ;  /* 0x000014141d007388 */ /* 0x0001e60000000800 */
        /* <DEDUP_REMOVED lines=15> */
[----:B0-----:R-:W-:-:S07]  /*4ff0*/  IMAD.IADD R20, R25, 0x1, R28 ;  /* 0x0000000119147824 */ /* 0x001fce00078e021c */
.L_x_134:
[----:B------:R-:W-:-:S05]  /*5000*/  IMAD.IADD R11, R9, 0x1, -R30 ;  /* 0x00000001090b7824 */ /* 0x000fca00078e0a1e */
        /* <DEDUP_REMOVED lines=14> */
.L_x_133:
[----:B------:R-:W-:Y:S05]  /*50f0*/  BSYNC.RECONVERGENT B0 ;  /* 0x0000000000007941 */ /* 0x000fea0003800200 */
.L_x_132:
[----:B------:R-:W-:Y:S01]  /*5100*/  IMAD.IADD R31, R31, 0x1, R30 ;  /* 0x000000011f1f7824 */ /* 0x000fe200078e021e */
[----:B------:R-:W-:Y:S02]  /*5110*/  IADD3 R30, PT, PT, -R30, R28, R25 ;  /* 0x0000001c1e1e7210 */ /* 0x000fe40007ffe119 */
[----:B------:R-:W-:Y:S01]  /*5120*/  PLOP3.LUT P0, PT, PT, PT, PT, 0x8, 0x80 ;  /* 0x000000000080781c */ /* 0x000fe20003f0e170 */
[C-C-:B0-----:R-:W-:Y:S01]  /*5130*/  IMAD R15, R31.reuse, 0x4, R34.reuse ;  /* 0x000000041f0f7824 */ /* 0x141fe200078e0222 */
        /* <DEDUP_REMOVED lines=167> */
[----:B------:R-:W-:Y:S01]  /*5bb0*/  ISETP.GE.AND P1, PT, R32, R17, PT ;  /* 0x000000112000720c */ /* 0x000fe20003f26270 */
[----:B------:R-:W-:Y:S01]  /*5bc0*/  VIADD R11, R33, 0x1 ;  /* 0x00000001210b7836 */ /* 0x000fe20000000000 */
[----:B------:R-:W-:Y:S04]  /*5bd0*/  @!P0 LDS R29, [R31] ;  /* 0x000000001f1d8984 */ /* 0x000fe80000000800 */
[----:B------:R-:W0:Y:S01]  /*5be0*/  @P0 LDS R24, [R35] ;  /* 0x0000000023180984 */ /* 0x000e220000000800 */
[----:B------:R-:W-:-:S06]  /*5bf0*/  PLOP3.LUT P0, PT, PT, PT, PT, 0x8, 0x80 ;  /* 0x000000000080781c */ /* 0x000fcc0003f0e170 */
[----:B0-----:R-:W-:-:S04]  /*5c00*/  @!P1 ISETP.GT.AND P2, PT, R24, R29, PT ;  /* 0x0000001d1800920c */ /* 0x001fc80003f44270 */
[----:B------:R-:W-:-:S04]  /*5c10*/  @!P1 ISETP.GE.OR P0, PT, R33, R28, P2 ;  /* 0x0000001c2100920c */ /* 0x000fc80001706670 */
[----:B------:R-:W-:-:S09]  /*5c20*/  SEL R22, R24, R29, P0 ;  /* 0x0000001d18167207 */ /* 0x000fd20000000000 */
[----:B------:R-:W-:Y:S02]  /*5c30*/  @P0 IMAD.MOV R11, RZ, RZ, R33 ;  /* 0x000000ffff0b0224 */ /* 0x000fe400078e0221 */
[----:B------:R-:W-:Y:S02]  /*5c40*/  VIADD R33, R32, 0x1 ;  /* 0x0000000120217836 */ /* 0x000fe40000000000 */
[----:B------:R-:W-:Y:S02]  /*5c50*/  @!P0 IMAD.MOV R33, RZ, RZ, R32 ;  /* 0x000000ffff218224 */ /* 0x000fe400078e0220 */
[--C-:B------:R-:W-:Y:S02]  /*5c60*/  @!P0 IMAD R32, R11, 0x4, R34.reuse ;  /* 0x000000040b208824 */ /* 0x100fe400078e0222 */
[C---:B------:R-:W-:Y:S01]  /*5c70*/  @P0 IMAD R35, R33.reuse, 0x4, R34 ;  /* 0x0000000421230824 */ /* 0x040fe200078e0222 */
[C---:B------:R-:W-:Y:S01]  /*5c80*/  ISETP.GE.AND P1, PT, R33.reuse, R17, PT ;  /* 0x000000112100720c */ /* 0x040fe20003f26270 */
[----:B------:R-:W-:Y:S01]  /*5c90*/  VIADD R31, R33, 0x1 ;  /* 0x00000001211f7836 */ /* 0x000fe20000000000 */
[----:B------:R-:W-:Y:S04]  /*5ca0*/  @!P0 LDS R29, [R32] ;  /* 0x00000000201d8984 */ /* 0x000fe80000000800 */
[----:B------:R-:W0:Y:S01]  /*5cb0*/  @P0 LDS R24, [R35] ;  /* 0x0000000023180984 */ /* 0x000e220000000800 */
[----:B------:R-:W-:-:S06]  /*5cc0*/  PLOP3.LUT P0, PT, PT, PT, PT, 0x8, 0x80 ;  /* 0x000000000080781c */ /* 0x000fcc0003f0e170 */
[----:B0-----:R-:W-:-:S04]  /*5cd0*/  @!P1 ISETP.GT.AND P2, PT, R24, R29, PT ;  /* 0x0000001d1800920c */ /* 0x001fc80003f44270 */
[----:B------:R-:W-:-:S13]  /*5ce0*/  @!P1 ISETP.GE.OR P0, PT, R11, R28, P2 ;  /* 0x0000001c0b00920c */ /* 0x000fda0001706670 */
[----:B------:R-:W-:Y:S02]  /*5cf0*/  @!P0 IMAD.MOV R31, RZ, RZ, R33 ;  /* 0x000000ffff1f8224 */ /* 0x000fe400078e0221 */
[----:B------:R-:W-:Y:S02]  /*5d00*/  VIADD R33, R11, 0x1 ;  /* 0x000000010b217836 */ /* 0x000fe40000000000 */
[----:B------:R-:W-:Y:S01]  /*5d10*/  @P0 IMAD.MOV R33, RZ, RZ, R11 ;  /* 0x000000ffff210224 */ /* 0x000fe200078e020b */
[----:B------:R-:W-:Y:S01]  /*5d20*/  SEL R11, R24, R29, P0 ;  /* 0x0000001d180b7207 */ /* 0x000fe20000000000 */
[C-C-:B------:R-:W-:Y:S01]  /*5d30*/  @P0 IMAD R35, R31.reuse, 0x4, R34.reuse ;  /* 0x000000041f230824 */ /* 0x140fe200078e0222 */
[----:B------:R-:W-:Y:S01]  /*5d40*/  ISETP.GE.AND P1, PT, R31, R17, PT ;  /* 0x000000111f00720c */ /* 0x000fe20003f26270 */
[C---:B------:R-:W-:Y:S02]  /*5d50*/  @!P0 IMAD R32, R33.reuse, 0x4, R34 ;  /* 0x0000000421208824 */ /* 0x040fe400078e0222 */
[----:B------:R-:W-:Y:S01]  /*5d60*/  VIADD R37, R33, 0x1 ;  /* 0x0000000121257836 */ /* 0x000fe20000000000 */
[----:B------:R-:W-:Y:S04]  /*5d70*/  @P0 LDS R24, [R35] ;  /* 0x0000000023180984 */ /* 0x000fe80000000800 */
[----:B------:R-:W0:Y:S01]  /*5d80*/  @!P0 LDS R29, [R32] ;  /* 0x00000000201d8984 */ /* 0x000e220000000800 */
[----:B------:R-:W-:-:S04]  /*5d90*/  PLOP3.LUT P0, PT, PT, PT, PT, 0x8, 0x80 ;  /* 0x000000000080781c */ /* 0x000fc80003f0e170 */
[----:B0-----:R-:W-:-:S04]  /*5da0*/  @!P1 ISETP.GT.AND P2, PT, R24, R29, PT ;  /* 0x0000001d1800920c */ /* 0x001fc80003f44270 */
[----:B------:R-:W-:Y:S02]  /*5db0*/  @!P1 ISETP.GE.OR P0, PT, R33, R28, P2 ;  /* 0x0000001c2100920c */ /* 0x000fe40001706670 */
[C---:B------:R-:W-:Y:S01]  /*5dc0*/  ISETP.GE.U32.AND P2, PT, R27.reuse, 0x81, PT ;  /* 0x000000811b00780c */ /* 0x040fe20003f46070 */
[----:B------:R-:W-:Y:S01]  /*5dd0*/  IMAD.SHL.U32 R27, R27, 0x2, RZ ;  /* 0x000000021b1b7824 */ /* 0x000fe200078e00ff */
[----:B------:R-:W-:-:S09]  /*5de0*/  SEL R32, R24, R29, P0 ;  /* 0x0000001d18207207 */ /* 0x000fd20000000000 */
[----:B------:R-:W-:-:S05]  /*5df0*/  @P0 IMAD.MOV R37, RZ, RZ, R33 ;  /* 0x000000ffff250224 */ /* 0x000fca00078e0221 */
[----:B------:R-:W-:Y:S01]  /*5e00*/  ISETP.GE.AND P1, PT, R37, R28, PT ;  /* 0x0000001c2500720c */ /* 0x000fe20003f26270 */
[----:B------:R-:W-:Y:S02]  /*5e10*/  VIADD R28, R31, 0x1 ;  /* 0x000000011f1c7836 */ /* 0x000fe40000000000 */
[----:B------:R-:W-:Y:S02]  /*5e20*/  @!P0 IMAD.MOV R28, RZ, RZ, R31 ;  /* 0x000000ffff1c8224 */ /* 0x000fe400078e021f */
[--C-:B------:R-:W-:Y:S02]  /*5e30*/  @!P0 IMAD R37, R37, 0x4, R34.reuse ;  /* 0x0000000425258824 */ /* 0x100fe400078e0222 */
[----:B------:R-:W-:-:S03]  /*5e40*/  @P0 IMAD R31, R28, 0x4, R34 ;  /* 0x000000041c1f0824 */ /* 0x000fc600078e0222 */
[----:B------:R-:W-:Y:S04]  /*5e50*/  @!P0 LDS R29, [R37] ;  /* 0x00000000251d8984 */ /* 0x000fe80000000800 */
[----:B------:R-:W0:Y:S01]  /*5e60*/  @P0 LDS R24, [R31] ;  /* 0x000000001f180984 */ /* 0x000e220000000800 */
[----:B------:R-:W-:Y:S02]  /*5e70*/  ISETP.GE.AND P0, PT, R28, R17, PT ;  /* 0x000000111c00720c */ /* 0x000fe40003f06270 */
        /* <DEDUP_REMOVED lines=8> */
[----:B------:R-:W-:Y:S01]  /*5f00*/  ISETP.NE.AND P0, PT, R0, RZ, PT ;  /* 0x000000ff0000720c */ /* 0x000fe20003f05270 */
[----:B------:R-:W-:Y:S01]  /*5f10*/  STS [R7], R25 ;  /* 0x0000001907007388 */ /* 0x000fe20000000800 */
[----:B------:R-:W0:Y:S03]  /*5f20*/  LDCU.64 UR4, c[0x0][0x398] ;  /* 0x00007300ff0477ac */ /* 0x000e260008000a00 */
[----:B------:R-:W-:Y:S04]  /*5f30*/  STS [R7+0x4], R30 ;  /* 0x0000041e07007388 */ /* 0x000fe80000000800 */
[----:B------:R-:W-:Y:S04]  /*5f40*/  STS [R7+0x8], R9 ;  /* 0x0000080907007388 */ /* 0x000fe80000000800 */
[----:B------:R1:W-:Y:S04]  /*5f50*/  STS [R7+0xc], R16 ;  /* 0x00000c1007007388 */ /* 0x0003e80000000800 */
        /* <DEDUP_REMOVED lines=31> */
[----:B------:R-:W-:Y:S01]  /*6150*/  @!P0 STS [R34+0x4400], R3 ;  /* 0x0044000322008388 */ /* 0x000fe20000000800 */
[----:B------:R-:W-:Y:S06]  /*6160*/  BAR.SYNC.DEFER_BLOCKING 0x0 ;  /* 0x0000000000007b1d */ /* 0x000fec0000010000 */
[----:B-1----:R-:W2:Y:S01]  /*6170*/  S2R R16, SR_TID.X ;  /* 0x0000000000107919 */ /* 0x002ea20000002100 */
[----:B------:R-:W1:Y:S01]  /*6180*/  S2R R28, SR_CTAID.X ;  /* 0x00000000001c7919 */ /* 0x000e620000002500 */
[----:B------:R-:W4:Y:S01]  /*6190*/  S2R R30, SR_TID.X ;  /* 0x00000000001e7919 */ /* 0x000f220000002100 */
[----:B------:R-:W5:Y:S01]  /*61a0*/  LDS R3, [R34+0x4400] ;  /* 0x0044000022037984 */ /* 0x000f620000000800 */
[----:B--2---:R-:W-:-:S02]  /*61b0*/  LOP3.LUT R20, R16, 0x1f, RZ, 0xc0, !PT ;  /* 0x0000001f10147812 */ /* 0x004fc400078ec0ff */
[----:B------:R-:W-:-:S03]  /*61c0*/  LOP3.LUT R17, R16, 0x3e0, RZ, 0xc0, !PT ;  /* 0x000003e010117812 */ /* 0x000fc600078ec0ff */
[----:B-1----:R-:W-:Y:S02]  /*61d0*/  IMAD R16, R28, 0x1100, R20 ;  /* 0x000011001c107824 */ /* 0x002fe400078e0214 */
[----:B------:R-:W-:Y:S01]  /*61e0*/  IMAD R17, R17, 0x11, RZ ;  /* 0x0000001111117824 */ /* 0x000fe200078e02ff */
[C---:B----4-:R-:W-:Y:S02]  /*61f0*/  LOP3.LUT R20, R30.reuse, 0x1f, RZ, 0xc0, !PT ;  /* 0x0000001f1e147812 */ /* 0x050fe400078ec0ff */
[----:B------:R-:W-:Y:S02]  /*6200*/  LOP3.LUT R30, R30, 0x3e0, RZ, 0xc0, !PT ;  /* 0x000003e01e1e7812 */ /* 0x000fe400078ec0ff */
[----:B------:R-:W-:-:S03]  /*6210*/  IADD3 R17, P0, PT, R17, R16, RZ ;  /* 0x0000001011117210 */ /* 0x000fc60007f1e0ff */
[----:B---3--:R-:W-:Y:S02]  /*6220*/  IMAD R5, R30, 0x11, R20 ;  /* 0x000000111e057824 */ /* 0x008fe400078e0214 */
[----:B------:R-:W-:Y:S01]  /*6230*/  IMAD.X R20, RZ, RZ, RZ, P0 ;  /* 0x000000ffff147224 */ /* 0x000fe200000e06ff */
[----:B0-----:R-:W-:Y:S01]  /*6240*/  LEA R16, P0, R17, UR4, 0x2 ;  /* 0x0000000411107c11 */ /* 0x001fe2000f8010ff */
[C---:B------:R-:W-:Y:S02]  /*6250*/  VIADD R22, R5.reuse, 0x20 ;  /* 0x0000002005167836 */ /* 0x040fe40000000000 */
[----:B------:R-:W-:Y:S01]  /*6260*/  VIADD R24, R5, 0x40 ;  /* 0x0000004005187836 */ /* 0x000fe20000000000 */
[----:B------:R-:W-:Y:S01]  /*6270*/  LEA.HI.X R17, R17, UR5, R20, 0x2, P0 ;  /* 0x0000000511117c11 */ /* 0x000fe200080f1414 */
[C---:B------:R-:W-:Y:S01]  /*6280*/  VIADD R20, R5.reuse, 0x80 ;  /* 0x0000008005147836 */ /* 0x040fe20000000000 */
[-C--:B-----5:R-:W-:Y:S01]  /*6290*/  ISETP.GE.AND P2, PT, R2, R3.reuse, PT ;  /* 0x000000030200720c */ /* 0x0a0fe20003f46270 */
[C---:B------:R-:W-:Y:S01]  /*62a0*/  VIADD R2, R5.reuse, 0x60 ;  /* 0x0000006005027836 */ /* 0x040fe20000000000 */
        /* <DEDUP_REMOVED lines=41> */
.L_x_136:
[----:B------:R-:W-:Y:S01]  /*6540*/  ISETP.NE.AND P0, PT, R0, RZ, PT ;  /* 0x000000ff0000720c */ /* 0x000fe20003f05270 */
[----:B------:R-:W-:Y:S01]  /*6550*/  STS [R7], R25 ;  /* 0x0000001907007388 */ /* 0x000fe20000000800 */
[----:B------:R-:W0:Y:S03]  /*6560*/  LDCU.64 UR4, c[0x0][0x3b0] ;  /* 0x00007600ff0477ac */ /* 0x000e260008000a00 */
        /* <DEDUP_REMOVED lines=34> */
[----:B------:R-:W-:Y:S01]  /*6790*/  @!P0 STS [R34+0x4400], R3 ;  /* 0x0044000322008388 */ /* 0x000fe20000000800 */
[----:B------:R-:W-:Y:S06]  /*67a0*/  BAR.SYNC.DEFER_BLOCKING 0x0 ;  /* 0x0000000000007b1d */ /* 0x000fec0000010000 */
[----:B-1----:R-:W2:Y:S01]  /*67b0*/  S2R R16, SR_CTAID.X ;  /* 0x0000000000107919 */ /* 0x002ea20000002500 */
[----:B------:R-:W1:Y:S01]  /*67c0*/  S2R R17, SR_TID.X ;  /* 0x0000000000117919 */ /* 0x000e620000002100 */
[----:B------:R-:W4:Y:S01]  /*67d0*/  LDS R3, [R34+0x4400] ;  /* 0x0044000022037984 */ /* 0x000f220000000800 */
[----:B--2---:R-:W-:Y:S01]  /*67e0*/  IMAD R22, R16, 0x1100, RZ ;  /* 0x0000110010167824 */ /* 0x004fe200078e02ff */
[----:B-1----:R-:W-:-:S02]  /*67f0*/  LOP3.LUT R20, R17, 0x1f, RZ, 0xc0, !PT ;  /* 0x0000001f11147812 */ /* 0x002fc400078ec0ff */
[----:B------:R-:W-:Y:S02]  /*6800*/  LOP3.LUT R16, R17, 0x3e0, RZ, 0xc0, !PT ;  /* 0x000003e011107812 */ /* 0x000fe400078ec0ff */
[----:B------:R-:W-:-:S03]  /*6810*/  IADD3 R17, P0, PT, R22, R2, RZ ;  /* 0x0000000216117210 */ /* 0x000fc60007f1e0ff */
[----:B------:R-:W-:Y:S02]  /*6820*/  IMAD R20, R16, 0x11, R20 ;  /* 0x0000001110147824 */ /* 0x000fe400078e0214 */
[----:B------:R-:W-:Y:S01]  /*6830*/  IMAD.X R22, RZ, RZ, RZ, P0 ;  /* 0x000000ffff167224 */ /* 0x000fe200000e06ff */
[C---:B0-----:R-:W-:Y:S01]  /*6840*/  LEA R16, P0, R17.reuse, UR4, 0x2 ;  /* 0x0000000411107c11 */ /* 0x041fe2000f8010ff */
[C---:B---3--:R-:W-:Y:S02]  /*6850*/  VIADD R24, R20.reuse, 0x20 ;  /* 0x0000002014187836 */ /* 0x048fe40000000000 */
[C---:B------:R-:W-:Y:S01]  /*6860*/  VIADD R26, R20.reuse, 0x40 ;  /* 0x00000040141a7836 */ /* 0x040fe20000000000 */
[----:B------:R-:W-:Y:S01]  /*6870*/  LEA.HI.X R17, R17, UR5, R22, 0x2, P0 ;  /* 0x0000000511117c11 */ /* 0x000fe200080f1416 */
[----:B------:R-:W-:Y:S01]  /*6880*/  VIADD R22, R20, 0x80 ;  /* 0x0000008014167836 */ /* 0x000fe20000000000 */
[-C--:B----4-:R-:W-:Y:S01]  /*6890*/  ISETP.GE.AND P2, PT, R2, R3.reuse, PT ;  /* 0x000000030200720c */ /* 0x090fe20003f46270 */
[----:B------:R-:W-:Y:S01]  /*68a0*/  VIADD R2, R20, 0xe0 ;  /* 0x000000e014027836 */ /* 0x000fe20000000000 */
[-C--:B------:R-:W-:Y:S01]  /*68b0*/  ISETP.GE.AND P3, PT, R24, R3.reuse, PT ;  /* 0x000000031800720c */ /* 0x080fe20003f66270 */
[----:B------:R-:W-:Y:S01]  /*68c0*/  VIADD R24, R20, 0x100 ;  /* 0x0000010014187836 */ /* 0x000fe20000000000 */
        /* <DEDUP_REMOVED lines=39> */
.L_x_137:
        /* <DEDUP_REMOVED lines=12> */
.L_x_144:


//--------------------- .text._ZN3cub18CUB_300001_SM_10006detail11EmptyKernelIvEEvv --------------------------
	.section	.text._ZN3cub18CUB_300001_SM_10006detail11EmptyKernelIvEEvv,"ax",@progbits
	.align	128
        .global         _ZN3cub18CUB_300001_SM_10006detail11EmptyKernelIvEEvv
        .type           _ZN3cub18CUB_300001_SM_10006detail11EmptyKernelIvEEvv,@function
        .size           _ZN3cub18CUB_300001_SM_10006detail11EmptyKernelIvEEvv,(.L_x_145 - _ZN3cub18CUB_300001_SM_10006detail11EmptyKernelIvEEvv)
        .other          _ZN3cub18CUB_300001_SM_10006detail11EmptyKernelIvEEvv,@"STO_CUDA_ENTRY STV_DEFAULT"
_ZN3cub18CUB_300001_SM_10006detail11EmptyKernelIvEEvv:
.text._ZN3cub18CUB_300001_SM_10006detail11EmptyKernelIvEEvv:
[----:B------:R-:W-:Y:S01]  /*0000*/  LDC R1, c[0x0][0x37c] ;  /* 0x0000df00ff017b82 */ /* 0x000fe20000000800 */
[----:B------:R-:W-:Y:S05]  /*0010*/  EXIT ;  /* 0x000000000000794d */ /* 0x000fea0003800000 */
.L_x_138:
        /* <DEDUP_REMOVED lines=14> */
.L_x_145:


//--------------------- .nv.shared._ZN3cub18CUB_300001_SM_10006detail10merge_sort26DeviceMergeSortMergeKernelINS2_10policy_hubIN6thrust24THRUST_300001_SM_1000_NS6detail15normal_iteratorINS6_10device_ptrIiEEEEE9Policy600ESB_PNS0_8NullTypeESB_SF_m12greater_thaniSE_EEvbT2_T3_T4_PT6_PT7_T5_PSJ_SJ_NS1_7vsmem_tE --------------------------
	.section	.nv.shared._ZN3cub18CUB_300001_SM_10006detail10merge_sort26DeviceMergeSortMergeKernelINS2_10policy_hubIN6thrust24THRUST_300001_SM_1000_NS6detail15normal_iteratorINS6_10device_ptrIiEEEEE9Policy600ESB_PNS0_8NullTypeESB_SF_m12greater_thaniSE_EEvbT2_T3_T4_PT6_PT7_T5_PSJ_SJ_NS1_7vsmem_tE,"aw",@nobits
	.sectionflags	@""
	.align	16
.nv.shared._ZN3cub18CUB_300001_SM_10006detail10merge_sort26DeviceMergeSortMergeKernelINS2_10policy_hubIN6thrust24THRUST_300001_SM_1000_NS6detail15normal_iteratorINS6_10device_ptrIiEEEEE9Policy600ESB_PNS0_8NullTypeESB_SF_m12greater_thaniSE_EEvbT2_T3_T4_PT6_PT7_T5_PSJ_SJ_NS1_7vsmem_tE:
	.zero		18448


//--------------------- .nv.shared.reserved.0     --------------------------
	.section	.nv.shared.reserved.0,"aw",@nobits
	.weak		__nv_reservedSMEM_offset_0_alias
	.size		__nv_reservedSMEM_offset_0_alias, 0, 64
	.other		__nv_reservedSMEM_offset_0_alias,@"STO_CUDA_RESERVED_SHARED STV_DEFAULT"
__nv_reservedSMEM_offset_0_alias:
	.zero		0
	.zero		64


//--------------------- .nv.global                --------------------------
	.section	.nv.global,"aw",@nobits
.nv.global:
	.type		_ZN30_INTERNAL_9c5e23d4_4_k_cu_main6thrust24THRUST_300001_SM_1000_NS12placeholders2_8E,@object
	.size		_ZN30_INTERNAL_9c5e23d4_4_k_cu_main6thrust24THRUST_300001_SM_1000_NS12placeholders2_8E,(_ZN30_INTERNAL_9c5e23d4_4_k_cu_main4cuda3std3__432_GLOBAL__N__9c5e23d4_4_k_cu_main6ignoreE - _ZN30_INTERNAL_9c5e23d4_4_k_cu_main6thrust24THRUST_300001_SM_1000_NS12placeholders2_8E)
_ZN30_INTERNAL_9c5e23d4_4_k_cu_main6thrust24THRUST_300001_SM_1000_NS12placeholders2_8E:
	.zero		1
	.type		_ZN30_INTERNAL_9c5e23d4_4_k_cu_main4cuda3std3__432_GLOBAL__N__9c5e23d4_4_k_cu_main6ignoreE,@object
	.size		_ZN30_INTERNAL_9c5e23d4_4_k_cu_main4cuda3std3__432_GLOBAL__N__9c5e23d4_4_k_cu_main6ignoreE,(_ZN30_INTERNAL_9c5e23d4_4_k_cu_main4cuda3std6ranges3__45__cpo4dataE - _ZN30_INTERNAL_9c5e23d4_4_k_cu_main4cuda3std3__432_GLOBAL__N__9c5e23d4_4_k_cu_main6ignoreE)
_ZN30_INTERNAL_9c5e23d4_4_k_cu_main4cuda3std3__432_GLOBAL__N__9c5e23d4_4_k_cu_main6ignoreE:
	.zero		1
	.type		_ZN30_INTERNAL_9c5e23d4_4_k_cu_main4cuda3std6ranges3__45__cpo4dataE,@object
	.size		_ZN30_INTERNAL_9c5e23d4_4_k_cu_main4cuda3std6ranges3__45__cpo4dataE,(_ZN30_INTERNAL_9c5e23d4_4_k_cu_main6thrust24THRUST_300001_SM_1000_NS6system3cpp3parE - _ZN30_INTERNAL_9c5e23d4_4_k_cu_main4cuda3std6ranges3__45__cpo4dataE)
_ZN30_INTERNAL_9c5e23d4_4_k_cu_main4cuda3std6ranges3__45__cpo4dataE:
	.zero		1
	.type		_ZN30_INTERNAL_9c5e23d4_4_k_cu_main6thrust24THRUST_300001_SM_1000_NS6system3cpp3parE,@object
	.size		_ZN30_INTERNAL_9c5e23d4_4_k_cu_main6thrust24THRUST_300001_SM_1000_NS6system3cpp3parE,(_ZN30_INTERNAL_9c5e23d4_4_k_cu_main4cuda3std3__45__cpo5beginE - _ZN30_INTERNAL_9c5e23d4_4_k_cu_main6thrust24THRUST_300001_SM_1000_NS6system3cpp3parE)
_ZN30_INTERNAL_9c5e23d4_4_k_cu_main6thrust24THRUST_300001_SM_1000_NS6system3cpp3parE:
	.zero		1
	.type		_ZN30_INTERNAL_9c5e23d4_4_k_cu_main4cuda3std3__45__cpo5beginE,@object
	.size		_ZN30_INTERNAL_9c5e23d4_4_k_cu_main4cuda3std3__45__cpo5beginE,(_ZN30_INTERNAL_9c5e23d4_4_k_cu_main4cuda3std6ranges3__45__cpo5beginE - _ZN30_INTERNAL_9c5e23d4_4_k_cu_main4cuda3std3__45__cpo5beginE)
_ZN30_INTERNAL_9c5e23d4_4_k_cu_main4cuda3std3__45__cpo5beginE:
	.zero		1
	.type		_ZN30_INTERNAL_9c5e23d4_4_k_cu_main4cuda3std6ranges3__45__cpo5beginE,@object
	.size		_ZN30_INTERNAL_9c5e23d4_4_k_cu_main4cuda3std6ranges3__45__cpo5beginE,(_ZN30_INTERNAL_9c5e23d4_4_k_cu_main6thrust24THRUST_300001_SM_1000_NS6deviceE - _ZN30_INTERNAL_9c5e23d4_4_k_cu_main4cuda3std6ranges3__45__cpo5beginE)
_ZN30_INTERNAL_9c5e23d4_4_k_cu_main4cuda3std6ranges3__45__cpo5beginE:
	.zero		1
	.type		_ZN30_INTERNAL_9c5e23d4_4_k_cu_main6thrust24THRUST_300001_SM_1000_NS6deviceE,@object
	.size		_ZN30_INTERNAL_9c5e23d4_4_k_cu_main6thrust24THRUST_300001_SM_1000_NS6deviceE,(_ZN30_INTERNAL_9c5e23d4_4_k_cu_main4cuda3std3__47nulloptE - _ZN30_INTERNAL_9c5e23d4_4_k_cu_main6thrust24THRUST_300001_SM_1000_NS6deviceE)
_ZN30_INTERNAL_9c5e23d4_4_k_cu_main6thrust24THRUST_300001_SM_1000_NS6deviceE:
	.zero		1
	.type		_ZN30_INTERNAL_9c5e23d4_4_k_cu_main4cuda3std3__47nulloptE,@object
	.size		_ZN30_INTERNAL_9c5e23d4_4_k_cu_main4cuda3std3__47nulloptE,(_ZN30_INTERNAL_9c5e23d4_4_k_cu_main4cuda3std6ranges3__45__cpo8distanceE - _ZN30_INTERNAL_9c5e23d4_4_k_cu_main4cuda3std3__47nulloptE)
_ZN30_INTERNAL_9c5e23d4_4_k_cu_main4cuda3std3__47nulloptE:
	.zero		1
	.type		_ZN30_INTERNAL_9c5e23d4_4_k_cu_main4cuda3std6ranges3__45__cpo8distanceE,@object
	.size		_ZN30_INTERNAL_9c5e23d4_4_k_cu_main4cuda3std6ranges3__45__cpo8distanceE,(_ZN30_INTERNAL_9c5e23d4_4_k_cu_main6thrust24THRUST_300001_SM_1000_NS12placeholders2_4E - _ZN30_INTERNAL_9c5e23d4_4_k_cu_main4cuda3std6ranges3__45__cpo8distanceE)
_ZN30_INTERNAL_9c5e23d4_4_k_cu_main4cuda3std6ranges3__45__cpo8distanceE:
	.zero		1
	.type		_ZN30_INTERNAL_9c5e23d4_4_k_cu_main6thrust24THRUST_300001_SM_1000_NS12placeholders2_4E,@object
	.size		_ZN30_INTERNAL_9c5e23d4_4_k_cu_main6thrust24THRUST_300001_SM_1000_NS12placeholders2_4E,(_ZN30_INTERNAL_9c5e23d4_4_k_cu_main4cuda3std3__45__cpo6rbeginE - _ZN30_INTERNAL_9c5e23d4_4_k_cu_main6thrust24THRUST_300001_SM_1000_NS12placeholders2_4E)
_ZN30_INTERNAL_9c5e23d4_4_k_cu_main6thrust24THRUST_300001_SM_1000_NS12placeholders2_4E:
	.zero		1
	.type		_ZN30_INTERNAL_9c5e23d4_4_k_cu_main4cuda3std3__45__cpo6rbeginE,@object
	.size		_ZN30_INTERNAL_9c5e23d4_4_k_cu_main4cuda3std3__45__cpo6rbeginE,(_ZN30_INTERNAL_9c5e23d4_4_k_cu_main4cuda3std6ranges3__45__cpo7advanceE - _ZN30_INTERNAL_9c5e23d4_4_k_cu_main4cuda3std3__45__cpo6rbeginE)
_ZN30_INTERNAL_9c5e23d4_4_k_cu_main4cuda3std3__45__cpo6rbeginE:
	.zero		1
	.type		_ZN30_INTERNAL_9c5e23d4_4_k_cu_main4cuda3std6ranges3__45__cpo7advanceE,@object
	.size		_ZN30_INTERNAL_9c5e23d4_4_k_cu_main4cuda3std6ranges3__45__cpo7advanceE,(_ZN30_INTERNAL_9c5e23d4_4_k_cu_main6thrust24THRUST_300001_SM_1000_NS12placeholders3_10E - _ZN30_INTERNAL_9c5e23d4_4_k_cu_main4cuda3std6ranges3__45__cpo7advanceE)
_ZN30_INTERNAL_9c5e23d4_4_k_cu_main4cuda3std6ranges3__45__cpo7advanceE:
	.zero		1
	.type		_ZN30_INTERNAL_9c5e23d4_4_k_cu_main6thrust24THRUST_300001_SM_1000_NS12placeholders3_10E,@object
	.size		_ZN30_INTERNAL_9c5e23d4_4_k_cu_main6thrust24THRUST_300001_SM_1000_NS12placeholders3_10E,(_ZN30_INTERNAL_9c5e23d4_4_k_cu_main4cuda3std3__48in_placeE - _ZN30_INTERNAL_9c5e23d4_4_k_cu_main6thrust24THRUST_300001_SM_1000_NS12placeholders3_10E)
_ZN30_INTERNAL_9c5e23d4_4_k_cu_main6thrust24THRUST_300001_SM_1000_NS12placeholders3_10E:
	.zero		1
	.type		_ZN30_INTERNAL_9c5e23d4_4_k_cu_main4cuda3std3__48in_placeE,@object
	.size		_ZN30_INTERNAL_9c5e23d4_4_k_cu_main4cuda3std3__48in_placeE,(_ZN30_INTERNAL_9c5e23d4_4_k_cu_main4cuda3std6ranges3__45__cpo4sizeE - _ZN30_INTERNAL_9c5e23d4_4_k_cu_main4cuda3std3__48in_placeE)
_ZN30_INTERNAL_9c5e23d4_4_k_cu_main4cuda3std3__48in_placeE:
	.zero		1
	.type		_ZN30_INTERNAL_9c5e23d4_4_k_cu_main4cuda3std6ranges3__45__cpo4sizeE,@object
	.size		_ZN30_INTERNAL_9c5e23d4_4_k_cu_main4cuda3std6ranges3__45__cpo4sizeE,(_ZN30_INTERNAL_9c5e23d4_4_k_cu_main6thrust24THRUST_300001_SM_1000_NS12placeholders2_2E - _ZN30_INTERNAL_9c5e23d4_4_k_cu_main4cuda3std6ranges3__45__cpo4sizeE)
_ZN30_INTERNAL_9c5e23d4_4_k_cu_main4cuda3std6ranges3__45__cpo4sizeE:
	.zero		1
	.type		_ZN30_INTERNAL_9c5e23d4_4_k_cu_main6thrust24THRUST_300001_SM_1000_NS12placeholders2_2E,@object
	.size		_ZN30_INTERNAL_9c5e23d4_4_k_cu_main6thrust24THRUST_300001_SM_1000_NS12placeholders2_2E,(_ZN30_INTERNAL_9c5e23d4_4_k_cu_main4cuda3std3__45__cpo6cbeginE - _ZN30_INTERNAL_9c5e23d4_4_k_cu_main6thrust24THRUST_300001_SM_1000_NS12placeholders2_2E)
_ZN30_INTERNAL_9c5e23d4_4_k_cu_main6thrust24THRUST_300001_SM_1000_NS12placeholders2_2E:
	.zero		1
	.type		_ZN30_INTERNAL_9c5e23d4_4_k_cu_main4cuda3std3__45__cpo6cbeginE,@object
	.size		_ZN30_INTERNAL_9c5e23d4_4_k_cu_main4cuda3std3__45__cpo6cbeginE,(_ZN30_INTERNAL_9c5e23d4_4_k_cu_main4cuda3std6ranges3__45__cpo6cbeginE - _ZN30_INTERNAL_9c5e23d4_4_k_cu_main4cuda3std3__45__cpo6cbeginE)
_ZN30_INTERNAL_9c5e23d4_4_k_cu_main4cuda3std3__45__cpo6cbeginE:
	.zero		1
	.type		_ZN30_INTERNAL_9c5e23d4_4_k_cu_main4cuda3std6ranges3__45__cpo6cbeginE,@object
	.size		_ZN30_INTERNAL_9c5e23d4_4_k_cu_main4cuda3std6ranges3__45__cpo6cbeginE,(_ZN30_INTERNAL_9c5e23d4_4_k_cu_main6thrust24THRUST_300001_SM_1000_NS12placeholders2_6E - _ZN30_INTERNAL_9c5e23d4_4_k_cu_main4cuda3std6ranges3__45__cpo6cbeginE)
_ZN30_INTERNAL_9c5e23d4_4_k_cu_main4cuda3std6ranges3__45__cpo6cbeginE:
	.zero		1
	.type		_ZN30_INTERNAL_9c5e23d4_4_k_cu_main6thrust24THRUST_300001_SM_1000_NS12placeholders2_6E,@object
	.size		_ZN30_INTERNAL_9c5e23d4_4_k_cu_main6thrust24THRUST_300001_SM_1000_NS12placeholders2_6E,(_ZN30_INTERNAL_9c5e23d4_4_k_cu_main4cuda3std3__45__cpo7crbeginE - _ZN30_INTERNAL_9c5e23d4_4_k_cu_main6thrust24THRUST_300001_SM_1000_NS12placeholders2_6E)
_ZN30_INTERNAL_9c5e23d4_4_k_cu_main6thrust24THRUST_300001_SM_1000_NS12placeholders2_6E:
	.zero		1
	.type		_ZN30_INTERNAL_9c5e23d4_4_k_cu_main4cuda3std3__45__cpo7crbeginE,@object
	.size		_ZN30_INTERNAL_9c5e23d4_4_k_cu_main4cuda3std3__45__cpo7crbeginE,(_ZN30_INTERNAL_9c5e23d4_4_k_cu_main4cuda3std6ranges3__45__cpo4nextE - _ZN30_INTERNAL_9c5e23d4_4_k_cu_main4cuda3std3__45__cpo7crbeginE)
_ZN30_INTERNAL_9c5e23d4_4_k_cu_main4cuda3std3__45__cpo7crbeginE:
	.zero		1
	.type		_ZN30_INTERNAL_9c5e23d4_4_k_cu_main4cuda3std6ranges3__45__cpo4nextE,@object
	.size		_ZN30_INTERNAL_9c5e23d4_4_k_cu_main4cuda3std6ranges3__45__cpo4nextE,(_ZN30_INTERNAL_9c5e23d4_4_k_cu_main4cuda3std6ranges3__45__cpo4swapE - _ZN30_INTERNAL_9c5e23d4_4_k_cu_main4cuda3std6ranges3__45__cpo4nextE)
_ZN30_INTERNAL_9c5e23d4_4_k_cu_main4cuda3std6ranges3__45__cpo4nextE:
	.zero		1
	.type		_ZN30_INTERNAL_9c5e23d4_4_k_cu_main4cuda3std6ranges3__45__cpo4swapE,@object
	.size		_ZN30_INTERNAL_9c5e23d4_4_k_cu_main4cuda3std6ranges3__45__cpo4swapE,(_ZN30_INTERNAL_9c5e23d4_4_k_cu_main6thrust24THRUST_300001_SM_1000_NS8cuda_cub10par_nosyncE - _ZN30_INTERNAL_9c5e23d4_4_k_cu_main4cuda3std6ranges3__45__cpo4swapE)
_ZN30_INTERNAL_9c5e23d4_4_k_cu_main4cuda3std6ranges3__45__cpo4swapE:
	.zero		1
	.type		_ZN30_INTERNAL_9c5e23d4_4_k_cu_main6thrust24THRUST_300001_SM_1000_NS8cuda_cub10par_nosyncE,@object
	.size		_ZN30_INTERNAL_9c5e23d4_4_k_cu_main6thrust24THRUST_300001_SM_1000_NS8cuda_cub10par_nosyncE,(_ZN30_INTERNAL_9c5e23d4_4_k_cu_main6thrust24THRUST_300001_SM_1000_NS3seqE - _ZN30_INTERNAL_9c5e23d4_4_k_cu_main6thrust24THRUST_300001_SM_1000_NS8cuda_cub10par_nosyncE)
_ZN30_INTERNAL_9c5e23d4_4_k_cu_main6thrust24THRUST_300001_SM_1000_NS8cuda_cub10par_nosyncE:
	.zero		1
	.type		_ZN30_INTERNAL_9c5e23d4_4_k_cu_main6thrust24THRUST_300001_SM_1000_NS3seqE,@object
	.size		_ZN30_INTERNAL_9c5e23d4_4_k_cu_main6thrust24THRUST_300001_SM_1000_NS3seqE,(_ZN30_INTERNAL_9c5e23d4_4_k_cu_main4cuda3std3__420unreachable_sentinelE - _ZN30_INTERNAL_9c5e23d4_4_k_cu_main6thrust24THRUST_300001_SM_1000_NS3seqE)
_ZN30_INTERNAL_9c5e23d4_4_k_cu_main6thrust24THRUST_300001_SM_1000_NS3seqE:
	.zero		1
	.type		_ZN30_INTERNAL_9c5e23d4_4_k_cu_main4cuda3std3__420unreachable_sentinelE,@object
	.size		_ZN30_INTERNAL_9c5e23d4_4_k_cu_main4cuda3std3__420unreachable_sentinelE,(_ZN30_INTERNAL_9c5e23d4_4_k_cu_main4cuda3std6ranges3__45__cpo5ssizeE - _ZN30_INTERNAL_9c5e23d4_4_k_cu_main4cuda3std3__420unreachable_sentinelE)
_ZN30_INTERNAL_9c5e23d4_4_k_cu_main4cuda3std3__420unreachable_sentinelE:
	.zero		1
	.type		_ZN30_INTERNAL_9c5e23d4_4_k_cu_main4cuda3std6ranges3__45__cpo5ssizeE,@object
	.size		_ZN30_INTERNAL_9c5e23d4_4_k_cu_main4cuda3std6ranges3__45__cpo5ssizeE,(_ZN30_INTERNAL_9c5e23d4_4_k_cu_main6thrust24THRUST_300001_SM_1000_NS12placeholders2_3E - _ZN30_INTERNAL_9c5e23d4_4_k_cu_main4cuda3std6ranges3__45__cpo5ssizeE)
_ZN30_INTERNAL_9c5e23d4_4_k_cu_main4cuda3std6ranges3__45__cpo5ssizeE:
	.zero		1
	.type		_ZN30_INTERNAL_9c5e23d4_4_k_cu_main6thrust24THRUST_300001_SM_1000_NS12placeholders2_3E,@object
	.size		_ZN30_INTERNAL_9c5e23d4_4_k_cu_main6thrust24THRUST_300001_SM_1000_NS12placeholders2_3E,(_ZN30_INTERNAL_9c5e23d4_4_k_cu_main4cuda3std3__45__cpo4cendE - _ZN30_INTERNAL_9c5e23d4_4_k_cu_main6thrust24THRUST_300001_SM_1000_NS12placeholders2_3E)
_ZN30_INTERNAL_9c5e23d4_4_k_cu_main6thrust24THRUST_300001_SM_1000_NS12placeholders2_3E:
	.zero		1
	.type		_ZN30_INTERNAL_9c5e23d4_4_k_cu_main4cuda3std3__45__cpo4cendE,@object
	.size		_ZN30_INTERNAL_9c5e23d4_4_k_cu_main4cuda3std3__45__cpo4cendE,(_ZN30_INTERNAL_9c5e23d4_4_k_cu_main4cuda3std6ranges3__45__cpo4cendE - _ZN30_INTERNAL_9c5e23d4_4_k_cu_main4cuda3std3__45__cpo4cendE)
_ZN30_INTERNAL_9c5e23d4_4_k_cu_main4cuda3std3__45__cpo4cendE:
	.zero		1
	.type		_ZN30_INTERNAL_9c5e23d4_4_k_cu_main4cuda3std6ranges3__45__cpo4cendE,@object
	.size		_ZN30_INTERNAL_9c5e23d4_4_k_cu_main4cuda3std6ranges3__45__cpo4cendE,(_ZN30_INTERNAL_9c5e23d4_4_k_cu_main6thrust24THRUST_300001_SM_1000_NS12placeholders2_7E - _ZN30_INTERNAL_9c5e23d4_4_k_cu_main4cuda3std6ranges3__45__cpo4cendE)
_ZN30_INTERNAL_9c5e23d4_4_k_cu_main4cuda3std6ranges3__45__cpo4cendE:
	.zero		1
	.type		_ZN30_INTERNAL_9c5e23d4_4_k_cu_main6thrust24THRUST_300001_SM_1000_NS12placeholders2_7E,@object
	.size		_ZN30_INTERNAL_9c5e23d4_4_k_cu_main6thrust24THRUST_300001_SM_1000_NS12placeholders2_7E,(_ZN30_INTERNAL_9c5e23d4_4_k_cu_main4cuda3std3__45__cpo5crendE - _ZN30_INTERNAL_9c5e23d4_4_k_cu_main6thrust24THRUST_300001_SM_1000_NS12placeholders2_7E)
_ZN30_INTERNAL_9c5e23d4_4_k_cu_main6thrust24THRUST_300001_SM_1000_NS12placeholders2_7E:
	.zero		1
	.type		_ZN30_INTERNAL_9c5e23d4_4_k_cu_main4cuda3std3__45__cpo5crendE,@object
	.size		_ZN30_INTERNAL_9c5e23d4_4_k_cu_main4cuda3std3__45__cpo5crendE,(_ZN30_INTERNAL_9c5e23d4_4_k_cu_main4cuda3std6ranges3__45__cpo4prevE - _ZN30_INTERNAL_9c5e23d4_4_k_cu_main4cuda3std3__45__cpo5crendE)
_ZN30_INTERNAL_9c5e23d4_4_k_cu_main4cuda3std3__45__cpo5crendE:
	.zero		1
	.type		_ZN30_INTERNAL_9c5e23d4_4_k_cu_main4cuda3std6ranges3__45__cpo4prevE,@object
	.size		_ZN30_INTERNAL_9c5e23d4_4_k_cu_main4cuda3std6ranges3__45__cpo4prevE,(_ZN30_INTERNAL_9c5e23d4_4_k_cu_main4cuda3std6ranges3__45__cpo9iter_moveE - _ZN30_INTERNAL_9c5e23d4_4_k_cu_main4cuda3std6ranges3__45__cpo4prevE)
_ZN30_INTERNAL_9c5e23d4_4_k_cu_main4cuda3std6ranges3__45__cpo4prevE:
	.zero		1
	.type		_ZN30_INTERNAL_9c5e23d4_4_k_cu_main4cuda3std6ranges3__45__cpo9iter_moveE,@object
	.size		_ZN30_INTERNAL_9c5e23d4_4_k_cu_main4cuda3std6ranges3__45__cpo9iter_moveE,(_ZN30_INTERNAL_9c5e23d4_4_k_cu_main6thrust24THRUST_300001_SM_1000_NS6system6detail10sequential3seqE - _ZN30_INTERNAL_9c5e23d4_4_k_cu_main4cuda3std6ranges3__45__cpo9iter_moveE)
_ZN30_INTERNAL_9c5e23d4_4_k_cu_main4cuda3std6ranges3__45__cpo9iter_moveE:
	.zero		1
	.type		_ZN30_INTERNAL_9c5e23d4_4_k_cu_main6thrust24THRUST_300001_SM_1000_NS6system6detail10sequential3seqE,@object
	.size		_ZN30_INTERNAL_9c5e23d4_4_k_cu_main6thrust24THRUST_300001_SM_1000_NS6system6detail10sequential3seqE,(_ZN30_INTERNAL_9c5e23d4_4_k_cu_main6thrust24THRUST_300001_SM_1000_NS12placeholders2_9E - _ZN30_INTERNAL_9c5e23d4_4_k_cu_main6thrust24THRUST_300001_SM_1000_NS6system6detail10sequential3seqE)
_ZN30_INTERNAL_9c5e23d4_4_k_cu_main6thrust24THRUST_300001_SM_1000_NS6system6detail10sequential3seqE:
	.zero		1
	.type		_ZN30_INTERNAL_9c5e23d4_4_k_cu_main6thrust24THRUST_300001_SM_1000_NS12placeholders2_9E,@object
	.size		_ZN30_INTERNAL_9c5e23d4_4_k_cu_main6thrust24THRUST_300001_SM_1000_NS12placeholders2_9E,(_ZN30_INTERNAL_9c5e23d4_4_k_cu_main4cuda3std3__419piecewise_constructE - _ZN30_INTERNAL_9c5e23d4_4_k_cu_main6thrust24THRUST_300001_SM_1000_NS12placeholders2_9E)
_ZN30_INTERNAL_9c5e23d4_4_k_cu_main6thrust24THRUST_300001_SM_1000_NS12placeholders2_9E:
	.zero		1
	.type		_ZN30_INTERNAL_9c5e23d4_4_k_cu_main4cuda3std3__419piecewise_constructE,@object
	.size		_ZN30_INTERNAL_9c5e23d4_4_k_cu_main4cuda3std3__419piecewise_constructE,(_ZN30_INTERNAL_9c5e23d4_4_k_cu_main4cuda3std6ranges3__45__cpo5cdataE - _ZN30_INTERNAL_9c5e23d4_4_k_cu_main4cuda3std3__419piecewise_constructE)
_ZN30_INTERNAL_9c5e23d4_4_k_cu_main4cuda3std3__419piecewise_constructE:
	.zero		1
	.type		_ZN30_INTERNAL_9c5e23d4_4_k_cu_main4cuda3std6ranges3__45__cpo5cdataE,@object
	.size		_ZN30_INTERNAL_9c5e23d4_4_k_cu_main4cuda3std6ranges3__45__cpo5cdataE,(_ZN30_INTERNAL_9c5e23d4_4_k_cu_main6thrust24THRUST_300001_SM_1000_NS12placeholders2_1E - _ZN30_INTERNAL_9c5e23d4_4_k_cu_main4cuda3std6ranges3__45__cpo5cdataE)
_ZN30_INTERNAL_9c5e23d4_4_k_cu_main4cuda3std6ranges3__45__cpo5cdataE:
	.zero		1
	.type		_ZN30_INTERNAL_9c5e23d4_4_k_cu_main6thrust24THRUST_300001_SM_1000_NS12placeholders2_1E,@object
	.size		_ZN30_INTERNAL_9c5e23d4_4_k_cu_main6thrust24THRUST_300001_SM_1000_NS12placeholders2_1E,(_ZN30_INTERNAL_9c5e23d4_4_k_cu_main4cuda3std3__45__cpo3endE - _ZN30_INTERNAL_9c5e23d4_4_k_cu_main6thrust24THRUST_300001_SM_1000_NS12placeholders2_1E)
_ZN30_INTERNAL_9c5e23d4_4_k_cu_main6thrust24THRUST_300001_SM_1000_NS12placeholders2_1E:
	.zero		1
	.type		_ZN30_INTERNAL_9c5e23d4_4_k_cu_main4cuda3std3__45__cpo3endE,@object
	.size		_ZN30_INTERNAL_9c5e23d4_4_k_cu_main4cuda3std3__45__cpo3endE,(_ZN30_INTERNAL_9c5e23d4_4_k_cu_main4cuda3std6ranges3__45__cpo3endE - _ZN30_INTERNAL_9c5e23d4_4_k_cu_main4cuda3std3__45__cpo3endE)
_ZN30_INTERNAL_9c5e23d4_4_k_cu_main4cuda3std3__45__cpo3endE:
	.zero		1
	.type		_ZN30_INTERNAL_9c5e23d4_4_k_cu_main4cuda3std6ranges3__45__cpo3endE,@object
	.size		_ZN30_INTERNAL_9c5e23d4_4_k_cu_main4cuda3std6ranges3__45__cpo3endE,(_ZN30_INTERNAL_9c5e23d4_4_k_cu_main6thrust24THRUST_300001_SM_1000_NS12placeholders2_5E - _ZN30_INTERNAL_9c5e23d4_4_k_cu_main4cuda3std6ranges3__45__cpo3endE)
_ZN30_INTERNAL_9c5e23d4_4_k_cu_main4cuda3std6ranges3__45__cpo3endE:
	.zero		1
	.type		_ZN30_INTERNAL_9c5e23d4_4_k_cu_main6thrust24THRUST_300001_SM_1000_NS12placeholders2_5E,@object
	.size		_ZN30_INTERNAL_9c5e23d4_4_k_cu_main6thrust24THRUST_300001_SM_1000_NS12placeholders2_5E,(_ZN30_INTERNAL_9c5e23d4_4_k_cu_main4cuda3std3__45__cpo4rendE - _ZN30_INTERNAL_9c5e23d4_4_k_cu_main6thrust24THRUST_300001_SM_1000_NS12placeholders2_5E)
_ZN30_INTERNAL_9c5e23d4_4_k_cu_main6thrust24THRUST_300001_SM_1000_NS12placeholders2_5E:
	.zero		1
	.type		_ZN30_INTERNAL_9c5e23d4_4_k_cu_main4cuda3std3__45__cpo4rendE,@object
	.size		_ZN30_INTERNAL_9c5e23d4_4_k_cu_main4cuda3std3__45__cpo4rendE,(_ZN30_INTERNAL_9c5e23d4_4_k_cu_main4cuda3std6ranges3__45__cpo9iter_swapE - _ZN30_INTERNAL_9c5e23d4_4_k_cu_main4cuda3std3__45__cpo4rendE)
_ZN30_INTERNAL_9c5e23d4_4_k_cu_main4cuda3std3__45__cpo4rendE:
	.zero		1
	.type		_ZN30_INTERNAL_9c5e23d4_4_k_cu_main4cuda3std6ranges3__45__cpo9iter_swapE,@object
	.size		_ZN30_INTERNAL_9c5e23d4_4_k_cu_main4cuda3std6ranges3__45__cpo9iter_swapE,(_ZN30_INTERNAL_9c5e23d4_4_k_cu_main4cuda3std3__48unexpectE - _ZN30_INTERNAL_9c5e23d4_4_k_cu_main4cuda3std6ranges3__45__cpo9iter_swapE)
_ZN30_INTERNAL_9c5e23d4_4_k_cu_main4cuda3std6ranges3__45__cpo9iter_swapE:
	.zero		1
	.type		_ZN30_INTERNAL_9c5e23d4_4_k_cu_main4cuda3std3__48unexpectE,@object
	.size		_ZN30_INTERNAL_9c5e23d4_4_k_cu_main4cuda3std3__48unexpectE,(_ZN30_INTERNAL_9c5e23d4_4_k_cu_main6thrust24THRUST_300001_SM_1000_NS8cuda_cub3parE - _ZN30_INTERNAL_9c5e23d4_4_k_cu_main4cuda3std3__48unexpectE)
_ZN30_INTERNAL_9c5e23d4_4_k_cu_main4cuda3std3__48unexpectE:
	.zero		1
	.type		_ZN30_INTERNAL_9c5e23d4_4_k_cu_main6thrust24THRUST_300001_SM_1000_NS8cuda_cub3parE,@object
	.size		_ZN30_INTERNAL_9c5e23d4_4_k_cu_main6thrust24THRUST_300001_SM_1000_NS8cuda_cub3parE,(.L_29 - _ZN30_INTERNAL_9c5e23d4_4_k_cu_main6thrust24THRUST_300001_SM_1000_NS8cuda_cub3parE)
_ZN30_INTERNAL_9c5e23d4_4_k_cu_main6thrust24THRUST_300001_SM_1000_NS8cuda_cub3parE:
	.zero		1
.L_29:


//--------------------- .nv.shared._ZN3cub18CUB_300001_SM_10006detail10merge_sort30DeviceMergeSortBlockSortKernelINS2_10policy_hubIN6thrust24THRUST_300001_SM_1000_NS6detail15normal_iteratorINS6_10device_ptrIiEEEEE9Policy600ESB_PNS0_8NullTypeESB_SF_m12greater_thaniSE_EEvbT0_T1_T2_T3_T4_PT6_PT7_T5_NS1_7vsmem_tE --------------------------
	.section	.nv.shared._ZN3cub18CUB_300001_SM_10006detail10merge_sort30DeviceMergeSortBlockSortKernelINS2_10policy_hubIN6thrust24THRUST_300001_SM_1000_NS6detail15normal_iteratorINS6_10device_ptrIiEEEEE9Policy600ESB_PNS0_8NullTypeESB_SF_m12greater_thaniSE_EEvbT0_T1_T2_T3_T4_PT6_PT7_T5_NS1_7vsmem_tE,"aw",@nobits
	.sectionflags	@""
	.align	16
.nv.shared._ZN3cub18CUB_300001_SM_10006detail10merge_sort30DeviceMergeSortBlockSortKernelINS2_10policy_hubIN6thrust24THRUST_300001_SM_1000_NS6detail15normal_iteratorINS6_10device_ptrIiEEEEE9Policy600ESB_PNS0_8NullTypeESB_SF_m12greater_thaniSE_EEvbT0_T1_T2_T3_T4_PT6_PT7_T5_NS1_7vsmem_tE:
	.zero		18448


//--------------------- .nv.shared._ZN3cub18CUB_300001_SM_10006detail10merge_sort26DeviceMergeSortMergeKernelINS2_10policy_hubIN6thrust24THRUST_300001_SM_1000_NS6detail15normal_iteratorINS6_10device_ptrIiEEEEE9Policy600ESB_PNS0_8NullTypeESB_SF_j12greater_thaniSE_EEvbT2_T3_T4_PT6_PT7_T5_PSJ_SJ_NS1_7vsmem_tE --------------------------
	.section	.nv.shared._ZN3cub18CUB_300001_SM_10006detail10merge_sort26DeviceMergeSortMergeKernelINS2_10policy_hubIN6thrust24THRUST_300001_SM_1000_NS6detail15normal_iteratorINS6_10device_ptrIiEEEEE9Policy600ESB_PNS0_8NullTypeESB_SF_j12greater_thaniSE_EEvbT2_T3_T4_PT6_PT7_T5_PSJ_SJ_NS1_7vsmem_tE,"aw",@nobits
	.sectionflags	@""
	.align	16
.nv.shared._ZN3cub18CUB_300001_SM_10006detail10merge_sort26DeviceMergeSortMergeKernelINS2_10policy_hubIN6thrust24THRUST_300001_SM_1000_NS6detail15normal_iteratorINS6_10device_ptrIiEEEEE9Policy600ESB_PNS0_8NullTypeESB_SF_j12greater_thaniSE_EEvbT2_T3_T4_PT6_PT7_T5_PSJ_SJ_NS1_7vsmem_tE:
	.zero		18448


//--------------------- .nv.shared._ZN3cub18CUB_300001_SM_10006detail10merge_sort30DeviceMergeSortBlockSortKernelINS2_10policy_hubIN6thrust24THRUST_300001_SM_1000_NS6detail15normal_iteratorINS6_10device_ptrIiEEEEE9Policy600ESB_PNS0_8NullTypeESB_SF_j12greater_thaniSE_EEvbT0_T1_T2_T3_T4_PT6_PT7_T5_NS1_7vsmem_tE --------------------------
	.section	.nv.shared._ZN3cub18CUB_300001_SM_10006detail10merge_sort30DeviceMergeSortBlockSortKernelINS2_10policy_hubIN6thrust24THRUST_300001_SM_1000_NS6detail15normal_iteratorINS6_10device_ptrIiEEEEE9Policy600ESB_PNS0_8NullTypeESB_SF_j12greater_thaniSE_EEvbT0_T1_T2_T3_T4_PT6_PT7_T5_NS1_7vsmem_tE,"aw",@nobits
	.sectionflags	@""
	.align	16
.nv.shared._ZN3cub18CUB_300001_SM_10006detail10merge_sort30DeviceMergeSortBlockSortKernelINS2_10policy_hubIN6thrust24THRUST_300001_SM_1000_NS6detail15normal_iteratorINS6_10device_ptrIiEEEEE9Policy600ESB_PNS0_8NullTypeESB_SF_j12greater_thaniSE_EEvbT0_T1_T2_T3_T4_PT6_PT7_T5_NS1_7vsmem_tE:
	.zero		18448


//--------------------- .nv.constant0._ZN3cub18CUB_300001_SM_10006detail10merge_sort26DeviceMergeSortMergeKernelINS2_10policy_hubIN6thrust24THRUST_300001_SM_1000_NS6detail15normal_iteratorINS6_10device_ptrIiEEEEE9Policy600ESB_PNS0_8NullTypeESB_SF_m12greater_thaniSE_EEvbT2_T3_T4_PT6_PT7_T5_PSJ_SJ_NS1_7vsmem_tE --------------------------
	.section	.nv.constant0._ZN3cub18CUB_300001_SM_10006detail10merge_sort26DeviceMergeSortMergeKernelINS2_10policy_hubIN6thrust24THRUST_300001_SM_1000_NS6detail15normal_iteratorINS6_10device_ptrIiEEEEE9Policy600ESB_PNS0_8NullTypeESB_SF_m12greater_thaniSE_EEvbT2_T3_T4_PT6_PT7_T5_PSJ_SJ_NS1_7vsmem_tE,"a",@progbits
	.sectionflags	@""
	.align	4
.nv.constant0._ZN3cub18CUB_300001_SM_10006detail10merge_sort26DeviceMergeSortMergeKernelINS2_10policy_hubIN6thrust24THRUST_300001_SM_1000_NS6detail15normal_iteratorINS6_10device_ptrIiEEEEE9Policy600ESB_PNS0_8NullTypeESB_SF_m12greater_thaniSE_EEvbT2_T3_T4_PT6_PT7_T5_PSJ_SJ_NS1_7vsmem_tE:
	.zero		976


//--------------------- .nv.constant0._ZN3cub18CUB_300001_SM_10006detail10merge_sort30DeviceMergeSortPartitionKernelIN6thrust24THRUST_300001_SM_1000_NS6detail15normal_iteratorINS5_10device_ptrIiEEEEm12greater_thaniEEvbT_PT2_T0_SF_PSF_T1_SF_i --------------------------
	.section	.nv.constant0._ZN3cub18CUB_300001_SM_10006detail10merge_sort30DeviceMergeSortPartitionKernelIN6thrust24THRUST_300001_SM_1000_NS6detail15normal_iteratorINS5_10device_ptrIiEEEEm12greater_thaniEEvbT_PT2_T0_SF_PSF_T1_SF_i,"a",@progbits
	.sectionflags	@""
	.align	4
.nv.constant0._ZN3cub18CUB_300001_SM_10006detail10merge_sort30DeviceMergeSortPartitionKernelIN6thrust24THRUST_300001_SM_1000_NS6detail15normal_iteratorINS5_10device_ptrIiEEEEm12greater_thaniEEvbT_PT2_T0_SF_PSF_T1_SF_i:
	.zero		964


//--------------------- .nv.constant0._ZN3cub18CUB_300001_SM_10006detail10merge_sort30DeviceMergeSortBlockSortKernelINS2_10policy_hubIN6thrust24THRUST_300001_SM_1000_NS6detail15normal_iteratorINS6_10device_ptrIiEEEEE9Policy600ESB_PNS0_8NullTypeESB_SF_m12greater_thaniSE_EEvbT0_T1_T2_T3_T4_PT6_PT7_T5_NS1_7vsmem_tE --------------------------
	.section	.nv.constant0._ZN3cub18CUB_300001_SM_10006detail10merge_sort30DeviceMergeSortBlockSortKernelINS2_10policy_hubIN6thrust24THRUST_300001_SM_1000_NS6detail15normal_iteratorINS6_10device_ptrIiEEEEE9Policy600ESB_PNS0_8NullTypeESB_SF_m12greater_thaniSE_EEvbT0_T1_T2_T3_T4_PT6_PT7_T5_NS1_7vsmem_tE,"a",@progbits
	.sectionflags	@""
	.align	4
.nv.constant0._ZN3cub18CUB_300001_SM_10006detail10merge_sort30DeviceMergeSortBlockSortKernelINS2_10policy_hubIN6thrust24THRUST_300001_SM_1000_NS6detail15normal_iteratorINS6_10device_ptrIiEEEEE9Policy600ESB_PNS0_8NullTypeESB_SF_m12greater_thaniSE_EEvbT0_T1_T2_T3_T4_PT6_PT7_T5_NS1_7vsmem_tE:
	.zero		976


//--------------------- .nv.constant0._ZN3cub18CUB_300001_SM_10006detail10merge_sort26DeviceMergeSortMergeKernelINS2_10policy_hubIN6thrust24THRUST_300001_SM_1000_NS6detail15normal_iteratorINS6_10device_ptrIiEEEEE9Policy600ESB_PNS0_8NullTypeESB_SF_j12greater_thaniSE_EEvbT2_T3_T4_PT6_PT7_T5_PSJ_SJ_NS1_7vsmem_tE --------------------------
	.section	.nv.constant0._ZN3cub18CUB_300001_SM_10006detail10merge_sort26DeviceMergeSortMergeKernelINS2_10policy_hubIN6thrust24THRUST_300001_SM_1000_NS6detail15normal_iteratorINS6_10device_ptrIiEEEEE9Policy600ESB_PNS0_8NullTypeESB_SF_j12greater_thaniSE_EEvbT2_T3_T4_PT6_PT7_T5_PSJ_SJ_NS1_7vsmem_tE,"a",@progbits
	.sectionflags	@""
	.align	4
.nv.constant0._ZN3cub18CUB_300001_SM_10006detail10merge_sort26DeviceMergeSortMergeKernelINS2_10policy_hubIN6thrust24THRUST_300001_SM_1000_NS6detail15normal_iteratorINS6_10device_ptrIiEEEEE9Policy600ESB_PNS0_8NullTypeESB_SF_j12greater_thaniSE_EEvbT2_T3_T4_PT6_PT7_T5_PSJ_SJ_NS1_7vsmem_tE:
	.zero		976


//--------------------- .nv.constant0._ZN3cub18CUB_300001_SM_10006detail10merge_sort30DeviceMergeSortPartitionKernelIN6thrust24THRUST_300001_SM_1000_NS6detail15normal_iteratorINS5_10device_ptrIiEEEEj12greater_thaniEEvbT_PT2_T0_SF_PSF_T1_SF_i --------------------------
	.section	.nv.constant0._ZN3cub18CUB_300001_SM_10006detail10merge_sort30DeviceMergeSortPartitionKernelIN6thrust24THRUST_300001_SM_1000_NS6detail15normal_iteratorINS5_10device_ptrIiEEEEj12greater_thaniEEvbT_PT2_T0_SF_PSF_T1_SF_i,"a",@progbits
	.sectionflags	@""
	.align	4
.nv.constant0._ZN3cub18CUB_300001_SM_10006detail10merge_sort30DeviceMergeSortPartitionKernelIN6thrust24THRUST_300001_SM_1000_NS6detail15normal_iteratorINS5_10device_ptrIiEEEEj12greater_thaniEEvbT_PT2_T0_SF_PSF_T1_SF_i:
	.zero		948


//--------------------- .nv.constant0._ZN3cub18CUB_300001_SM_10006detail10merge_sort30DeviceMergeSortBlockSortKernelINS2_10policy_hubIN6thrust24THRUST_300001_SM_1000_NS6detail15normal_iteratorINS6_10device_ptrIiEEEEE9Policy600ESB_PNS0_8NullTypeESB_SF_j12greater_thaniSE_EEvbT0_T1_T2_T3_T4_PT6_PT7_T5_NS1_7vsmem_tE --------------------------
	.section	.nv.constant0._ZN3cub18CUB_300001_SM_10006detail10merge_sort30DeviceMergeSortBlockSortKernelINS2_10policy_hubIN6thrust24THRUST_300001_SM_1000_NS6detail15normal_iteratorINS6_10device_ptrIiEEEEE9Policy600ESB_PNS0_8NullTypeESB_SF_j12greater_thaniSE_EEvbT0_T1_T2_T3_T4_PT6_PT7_T5_NS1_7vsmem_tE,"a",@progbits
	.sectionflags	@""
	.align	4
.nv.constant0._ZN3cub18CUB_300001_SM_10006detail10merge_sort30DeviceMergeSortBlockSortKernelINS2_10policy_hubIN6thrust24THRUST_300001_SM_1000_NS6detail15normal_iteratorINS6_10device_ptrIiEEEEE9Policy600ESB_PNS0_8NullTypeESB_SF_j12greater_thaniSE_EEvbT0_T1_T2_T3_T4_PT6_PT7_T5_NS1_7vsmem_tE:
	.zero		976


//--------------------- .nv.constant0._ZN3cub18CUB_300001_SM_10006detail11EmptyKernelIvEEvv --------------------------
	.section	.nv.constant0._ZN3cub18CUB_300001_SM_10006detail11EmptyKernelIvEEvv,"a",@progbits
	.sectionflags	@""
	.align	4
.nv.constant0._ZN3cub18CUB_300001_SM_10006detail11EmptyKernelIvEEvv:
	.zero		896


//--------------------- SYMBOLS --------------------------

	.type		.nv.reservedSmem.offset0,@object
	.size		.nv.reservedSmem.offset0,0x4
	.type		.nv.reservedSmem.cap,@object
	.size		.nv.reservedSmem.cap,0x4
